//
// Generated by NVIDIA NVVM Compiler
//
// Compiler Build ID: CL-36424714
// Cuda compilation tools, release 13.0, V13.0.88
// Based on NVVM 20.0.0
//

.version 9.0
.target sm_100
.address_size 64

	// .globl	argmax_bf16
// _ZZ11argmax_bf16E9smem_vals has been demoted
// _ZZ11argmax_bf16E9smem_idxs has been demoted
// _ZZ16softmax_to_probsE4smem has been demoted
// _ZZ10argmax_f32E9smem_vals has been demoted
// _ZZ10argmax_f32E9smem_idxs has been demoted
// _ZZ20softmax_to_probs_f32E4smem has been demoted

.visible .entry argmax_bf16(
	.param .u64 .ptr .align 1 argmax_bf16_param_0,
	.param .u64 .ptr .align 1 argmax_bf16_param_1,
	.param .u32 argmax_bf16_param_2
)
{
	.reg .pred 	%p<73>;
	.reg .b16 	%rs<30>;
	.reg .b32 	%r<169>;
	.reg .b32 	%f<106>;
	.reg .b64 	%rd<27>;
	// demoted variable
	.shared .align 4 .b8 _ZZ11argmax_bf16E9smem_vals[32];
	// demoted variable
	.shared .align 4 .b8 _ZZ11argmax_bf16E9smem_idxs[32];
	ld.param.u64 	%rd6, [argmax_bf16_param_0];
	ld.param.u64 	%rd7, [argmax_bf16_param_1];
	ld.param.u32 	%r41, [argmax_bf16_param_2];
	cvta.to.global.u64 	%rd1, %rd7;
	mov.u32 	%r1, %ctaid.x;
	mov.u32 	%r2, %tid.x;
	mul.lo.s32 	%r43, %r41, %r1;
	cvt.s64.s32 	%rd2, %r43;
	setp.ge.s32 	%p1, %r2, %r41;
	mov.b32 	%r167, 0;
	mov.f32 	%f104, 0fFF7FFFFF;
	@%p1 bra 	$L__BB0_13;
	not.b32 	%r46, %r2;
	add.s32 	%r47, %r41, %r46;
	shr.u32 	%r48, %r47, 8;
	add.s32 	%r3, %r48, 1;
	and.b32  	%r4, %r3, 15;
	setp.lt.u32 	%p2, %r47, 3840;
	mov.f32 	%f104, 0fFF7FFFFF;
	mov.b32 	%r167, 0;
	mov.u32 	%r165, %r2;
	@%p2 bra 	$L__BB0_4;
	and.b32  	%r50, %r3, 33554416;
	neg.s32 	%r164, %r50;
	mov.f32 	%f104, 0fFF7FFFFF;
	mov.b32 	%r167, 0;
	mov.u32 	%r165, %r2;
$L__BB0_3:
	.pragma "nounroll";
	cvt.u64.u32 	%rd8, %r165;
	add.s64 	%rd9, %rd8, %rd2;
	shl.b64 	%rd10, %rd9, 1;
	add.s64 	%rd11, %rd1, %rd10;
	ld.global.nc.u16 	%rs1, [%rd11];
	// begin inline asm
	{ cvt.f32.bf16 %f21, %rs1;}

	// end inline asm
	setp.gt.f32 	%p3, %f21, %f104;
	selp.f32 	%f37, %f21, %f104, %p3;
	selp.b32 	%r51, %r165, %r167, %p3;
	ld.global.nc.u16 	%rs2, [%rd11+512];
	// begin inline asm
	{ cvt.f32.bf16 %f22, %rs2;}

	// end inline asm
	setp.gt.f32 	%p4, %f22, %f37;
	selp.f32 	%f38, %f22, %f37, %p4;
	add.s32 	%r52, %r165, 256;
	selp.b32 	%r53, %r52, %r51, %p4;
	ld.global.nc.u16 	%rs3, [%rd11+1024];
	// begin inline asm
	{ cvt.f32.bf16 %f23, %rs3;}

	// end inline asm
	setp.gt.f32 	%p5, %f23, %f38;
	selp.f32 	%f39, %f23, %f38, %p5;
	add.s32 	%r54, %r165, 512;
	selp.b32 	%r55, %r54, %r53, %p5;
	ld.global.nc.u16 	%rs4, [%rd11+1536];
	// begin inline asm
	{ cvt.f32.bf16 %f24, %rs4;}

	// end inline asm
	setp.gt.f32 	%p6, %f24, %f39;
	selp.f32 	%f40, %f24, %f39, %p6;
	add.s32 	%r56, %r165, 768;
	selp.b32 	%r57, %r56, %r55, %p6;
	ld.global.nc.u16 	%rs5, [%rd11+2048];
	// begin inline asm
	{ cvt.f32.bf16 %f25, %rs5;}

	// end inline asm
	setp.gt.f32 	%p7, %f25, %f40;
	selp.f32 	%f41, %f25, %f40, %p7;
	add.s32 	%r58, %r165, 1024;
	selp.b32 	%r59, %r58, %r57, %p7;
	ld.global.nc.u16 	%rs6, [%rd11+2560];
	// begin inline asm
	{ cvt.f32.bf16 %f26, %rs6;}

	// end inline asm
	setp.gt.f32 	%p8, %f26, %f41;
	selp.f32 	%f42, %f26, %f41, %p8;
	add.s32 	%r60, %r165, 1280;
	selp.b32 	%r61, %r60, %r59, %p8;
	ld.global.nc.u16 	%rs7, [%rd11+3072];
	// begin inline asm
	{ cvt.f32.bf16 %f27, %rs7;}

	// end inline asm
	setp.gt.f32 	%p9, %f27, %f42;
	selp.f32 	%f43, %f27, %f42, %p9;
	add.s32 	%r62, %r165, 1536;
	selp.b32 	%r63, %r62, %r61, %p9;
	ld.global.nc.u16 	%rs8, [%rd11+3584];
	// begin inline asm
	{ cvt.f32.bf16 %f28, %rs8;}

	// end inline asm
	setp.gt.f32 	%p10, %f28, %f43;
	selp.f32 	%f44, %f28, %f43, %p10;
	add.s32 	%r64, %r165, 1792;
	selp.b32 	%r65, %r64, %r63, %p10;
	ld.global.nc.u16 	%rs9, [%rd11+4096];
	// begin inline asm
	{ cvt.f32.bf16 %f29, %rs9;}

	// end inline asm
	setp.gt.f32 	%p11, %f29, %f44;
	selp.f32 	%f45, %f29, %f44, %p11;
	add.s32 	%r66, %r165, 2048;
	selp.b32 	%r67, %r66, %r65, %p11;
	ld.global.nc.u16 	%rs10, [%rd11+4608];
	// begin inline asm
	{ cvt.f32.bf16 %f30, %rs10;}

	// end inline asm
	setp.gt.f32 	%p12, %f30, %f45;
	selp.f32 	%f46, %f30, %f45, %p12;
	add.s32 	%r68, %r165, 2304;
	selp.b32 	%r69, %r68, %r67, %p12;
	ld.global.nc.u16 	%rs11, [%rd11+5120];
	// begin inline asm
	{ cvt.f32.bf16 %f31, %rs11;}

	// end inline asm
	setp.gt.f32 	%p13, %f31, %f46;
	selp.f32 	%f47, %f31, %f46, %p13;
	add.s32 	%r70, %r165, 2560;
	selp.b32 	%r71, %r70, %r69, %p13;
	ld.global.nc.u16 	%rs12, [%rd11+5632];
	// begin inline asm
	{ cvt.f32.bf16 %f32, %rs12;}

	// end inline asm
	setp.gt.f32 	%p14, %f32, %f47;
	selp.f32 	%f48, %f32, %f47, %p14;
	add.s32 	%r72, %r165, 2816;
	selp.b32 	%r73, %r72, %r71, %p14;
	ld.global.nc.u16 	%rs13, [%rd11+6144];
	// begin inline asm
	{ cvt.f32.bf16 %f33, %rs13;}

	// end inline asm
	setp.gt.f32 	%p15, %f33, %f48;
	selp.f32 	%f49, %f33, %f48, %p15;
	add.s32 	%r74, %r165, 3072;
	selp.b32 	%r75, %r74, %r73, %p15;
	ld.global.nc.u16 	%rs14, [%rd11+6656];
	// begin inline asm
	{ cvt.f32.bf16 %f34, %rs14;}

	// end inline asm
	setp.gt.f32 	%p16, %f34, %f49;
	selp.f32 	%f50, %f34, %f49, %p16;
	add.s32 	%r76, %r165, 3328;
	selp.b32 	%r77, %r76, %r75, %p16;
	ld.global.nc.u16 	%rs15, [%rd11+7168];
	// begin inline asm
	{ cvt.f32.bf16 %f35, %rs15;}

	// end inline asm
	setp.gt.f32 	%p17, %f35, %f50;
	selp.f32 	%f51, %f35, %f50, %p17;
	add.s32 	%r78, %r165, 3584;
	selp.b32 	%r79, %r78, %r77, %p17;
	ld.global.nc.u16 	%rs16, [%rd11+7680];
	// begin inline asm
	{ cvt.f32.bf16 %f36, %rs16;}

	// end inline asm
	setp.gt.f32 	%p18, %f36, %f51;
	selp.f32 	%f104, %f36, %f51, %p18;
	add.s32 	%r80, %r165, 3840;
	selp.b32 	%r167, %r80, %r79, %p18;
	add.s32 	%r165, %r165, 4096;
	add.s32 	%r164, %r164, 16;
	setp.eq.s32 	%p19, %r164, 0;
	@%p19 bra 	$L__BB0_4;
	bra.uni 	$L__BB0_3;
$L__BB0_4:
	setp.eq.s32 	%p20, %r4, 0;
	@%p20 bra 	$L__BB0_13;
	and.b32  	%r9, %r3, 7;
	setp.lt.u32 	%p21, %r4, 8;
	@%p21 bra 	$L__BB0_7;
	cvt.u64.u32 	%rd12, %r165;
	add.s64 	%rd13, %rd12, %rd2;
	shl.b64 	%rd14, %rd13, 1;
	add.s64 	%rd15, %rd1, %rd14;
	ld.global.nc.u16 	%rs17, [%rd15];
	// begin inline asm
	{ cvt.f32.bf16 %f53, %rs17;}

	// end inline asm
	setp.gt.f32 	%p22, %f53, %f104;
	selp.f32 	%f61, %f53, %f104, %p22;
	selp.b32 	%r82, %r165, %r167, %p22;
	add.s32 	%r83, %r165, 256;
	ld.global.nc.u16 	%rs18, [%rd15+512];
	// begin inline asm
	{ cvt.f32.bf16 %f54, %rs18;}

	// end inline asm
	setp.gt.f32 	%p23, %f54, %f61;
	selp.f32 	%f62, %f54, %f61, %p23;
	selp.b32 	%r84, %r83, %r82, %p23;
	add.s32 	%r85, %r165, 512;
	ld.global.nc.u16 	%rs19, [%rd15+1024];
	// begin inline asm
	{ cvt.f32.bf16 %f55, %rs19;}

	// end inline asm
	setp.gt.f32 	%p24, %f55, %f62;
	selp.f32 	%f63, %f55, %f62, %p24;
	selp.b32 	%r86, %r85, %r84, %p24;
	add.s32 	%r87, %r165, 768;
	ld.global.nc.u16 	%rs20, [%rd15+1536];
	// begin inline asm
	{ cvt.f32.bf16 %f56, %rs20;}

	// end inline asm
	setp.gt.f32 	%p25, %f56, %f63;
	selp.f32 	%f64, %f56, %f63, %p25;
	selp.b32 	%r88, %r87, %r86, %p25;
	add.s32 	%r89, %r165, 1024;
	ld.global.nc.u16 	%rs21, [%rd15+2048];
	// begin inline asm
	{ cvt.f32.bf16 %f57, %rs21;}

	// end inline asm
	setp.gt.f32 	%p26, %f57, %f64;
	selp.f32 	%f65, %f57, %f64, %p26;
	selp.b32 	%r90, %r89, %r88, %p26;
	add.s32 	%r91, %r165, 1280;
	ld.global.nc.u16 	%rs22, [%rd15+2560];
	// begin inline asm
	{ cvt.f32.bf16 %f58, %rs22;}

	// end inline asm
	setp.gt.f32 	%p27, %f58, %f65;
	selp.f32 	%f66, %f58, %f65, %p27;
	selp.b32 	%r92, %r91, %r90, %p27;
	add.s32 	%r93, %r165, 1536;
	ld.global.nc.u16 	%rs23, [%rd15+3072];
	// begin inline asm
	{ cvt.f32.bf16 %f59, %rs23;}

	// end inline asm
	setp.gt.f32 	%p28, %f59, %f66;
	selp.f32 	%f67, %f59, %f66, %p28;
	selp.b32 	%r94, %r93, %r92, %p28;
	add.s32 	%r95, %r165, 1792;
	ld.global.nc.u16 	%rs24, [%rd15+3584];
	// begin inline asm
	{ cvt.f32.bf16 %f60, %rs24;}

	// end inline asm
	setp.gt.f32 	%p29, %f60, %f67;
	selp.f32 	%f104, %f60, %f67, %p29;
	selp.b32 	%r167, %r95, %r94, %p29;
	add.s32 	%r165, %r165, 2048;
$L__BB0_7:
	setp.eq.s32 	%p30, %r9, 0;
	@%p30 bra 	$L__BB0_13;
	and.b32  	%r15, %r3, 3;
	setp.lt.u32 	%p31, %r9, 4;
	@%p31 bra 	$L__BB0_10;
	cvt.u64.u32 	%rd16, %r165;
	add.s64 	%rd17, %rd16, %rd2;
	shl.b64 	%rd18, %rd17, 1;
	add.s64 	%rd19, %rd1, %rd18;
	ld.global.nc.u16 	%rs25, [%rd19];
	// begin inline asm
	{ cvt.f32.bf16 %f69, %rs25;}

	// end inline asm
	setp.gt.f32 	%p32, %f69, %f104;
	selp.f32 	%f73, %f69, %f104, %p32;
	selp.b32 	%r97, %r165, %r167, %p32;
	add.s32 	%r98, %r165, 256;
	ld.global.nc.u16 	%rs26, [%rd19+512];
	// begin inline asm
	{ cvt.f32.bf16 %f70, %rs26;}

	// end inline asm
	setp.gt.f32 	%p33, %f70, %f73;
	selp.f32 	%f74, %f70, %f73, %p33;
	selp.b32 	%r99, %r98, %r97, %p33;
	add.s32 	%r100, %r165, 512;
	ld.global.nc.u16 	%rs27, [%rd19+1024];
	// begin inline asm
	{ cvt.f32.bf16 %f71, %rs27;}

	// end inline asm
	setp.gt.f32 	%p34, %f71, %f74;
	selp.f32 	%f75, %f71, %f74, %p34;
	selp.b32 	%r101, %r100, %r99, %p34;
	add.s32 	%r102, %r165, 768;
	ld.global.nc.u16 	%rs28, [%rd19+1536];
	// begin inline asm
	{ cvt.f32.bf16 %f72, %rs28;}

	// end inline asm
	setp.gt.f32 	%p35, %f72, %f75;
	selp.f32 	%f104, %f72, %f75, %p35;
	selp.b32 	%r167, %r102, %r101, %p35;
	add.s32 	%r165, %r165, 1024;
$L__BB0_10:
	setp.eq.s32 	%p36, %r15, 0;
	@%p36 bra 	$L__BB0_13;
	cvt.u64.u32 	%rd20, %r165;
	add.s64 	%rd21, %rd2, %rd20;
	shl.b64 	%rd22, %rd21, 1;
	add.s64 	%rd26, %rd1, %rd22;
	neg.s32 	%r161, %r15;
$L__BB0_12:
	.pragma "nounroll";
	ld.global.nc.u16 	%rs29, [%rd26];
	// begin inline asm
	{ cvt.f32.bf16 %f76, %rs29;}

	// end inline asm
	setp.gt.f32 	%p37, %f76, %f104;
	selp.f32 	%f104, %f76, %f104, %p37;
	selp.b32 	%r167, %r165, %r167, %p37;
	add.s32 	%r165, %r165, 256;
	add.s64 	%rd26, %rd26, 512;
	add.s32 	%r161, %r161, 1;
	setp.eq.s32 	%p38, %r161, 0;
	@%p38 bra 	$L__BB0_13;
	bra.uni 	$L__BB0_12;
$L__BB0_13:
	mov.b32 	%r103, %f104;
	shfl.sync.bfly.b32	%r104|%p39, %r103, 16, 31, -1;
	mov.b32 	%f77, %r104;
	shfl.sync.bfly.b32	%r105|%p40, %r167, 16, 31, -1;
	setp.lt.f32 	%p41, %f104, %f77;
	selp.f32 	%f78, %f77, %f104, %p41;
	selp.b32 	%r106, %r105, %r167, %p41;
	mov.b32 	%r107, %f78;
	shfl.sync.bfly.b32	%r108|%p42, %r107, 8, 31, -1;
	mov.b32 	%f79, %r108;
	shfl.sync.bfly.b32	%r109|%p43, %r106, 8, 31, -1;
	setp.lt.f32 	%p44, %f78, %f79;
	selp.f32 	%f80, %f79, %f78, %p44;
	selp.b32 	%r110, %r109, %r106, %p44;
	mov.b32 	%r111, %f80;
	shfl.sync.bfly.b32	%r112|%p45, %r111, 4, 31, -1;
	mov.b32 	%f81, %r112;
	shfl.sync.bfly.b32	%r113|%p46, %r110, 4, 31, -1;
	setp.lt.f32 	%p47, %f80, %f81;
	selp.f32 	%f82, %f81, %f80, %p47;
	selp.b32 	%r114, %r113, %r110, %p47;
	mov.b32 	%r115, %f82;
	shfl.sync.bfly.b32	%r116|%p48, %r115, 2, 31, -1;
	mov.b32 	%f83, %r116;
	shfl.sync.bfly.b32	%r117|%p49, %r114, 2, 31, -1;
	setp.lt.f32 	%p50, %f82, %f83;
	selp.f32 	%f84, %f83, %f82, %p50;
	selp.b32 	%r118, %r117, %r114, %p50;
	mov.b32 	%r119, %f84;
	shfl.sync.bfly.b32	%r120|%p51, %r119, 1, 31, -1;
	mov.b32 	%f85, %r120;
	shfl.sync.bfly.b32	%r121|%p52, %r118, 1, 31, -1;
	setp.lt.f32 	%p53, %f84, %f85;
	selp.f32 	%f14, %f85, %f84, %p53;
	selp.b32 	%r36, %r121, %r118, %p53;
	and.b32  	%r37, %r2, 31;
	setp.ne.s32 	%p54, %r37, 0;
	@%p54 bra 	$L__BB0_15;
	shr.u32 	%r122, %r2, 3;
	mov.u32 	%r123, _ZZ11argmax_bf16E9smem_vals;
	add.s32 	%r124, %r123, %r122;
	st.shared.f32 	[%r124], %f14;
	mov.u32 	%r125, _ZZ11argmax_bf16E9smem_idxs;
	add.s32 	%r126, %r125, %r122;
	st.shared.u32 	[%r126], %r36;
$L__BB0_15:
	bar.sync 	0;
	setp.gt.u32 	%p55, %r2, 31;
	@%p55 bra 	$L__BB0_20;
	setp.gt.u32 	%p56, %r37, 7;
	mov.b32 	%r168, 0;
	mov.f32 	%f105, 0fFF7FFFFF;
	@%p56 bra 	$L__BB0_18;
	shl.b32 	%r128, %r37, 2;
	mov.u32 	%r129, _ZZ11argmax_bf16E9smem_vals;
	add.s32 	%r130, %r129, %r128;
	ld.shared.f32 	%f105, [%r130];
	mov.u32 	%r131, _ZZ11argmax_bf16E9smem_idxs;
	add.s32 	%r132, %r131, %r128;
	ld.shared.u32 	%r168, [%r132];
$L__BB0_18:
	setp.ne.s32 	%p57, %r37, 0;
	mov.b32 	%r133, %f105;
	shfl.sync.bfly.b32	%r134|%p58, %r133, 16, 31, -1;
	mov.b32 	%f87, %r134;
	shfl.sync.bfly.b32	%r135|%p59, %r168, 16, 31, -1;
	setp.lt.f32 	%p60, %f105, %f87;
	selp.f32 	%f88, %f87, %f105, %p60;
	selp.b32 	%r136, %r135, %r168, %p60;
	mov.b32 	%r137, %f88;
	shfl.sync.bfly.b32	%r138|%p61, %r137, 8, 31, -1;
	mov.b32 	%f89, %r138;
	shfl.sync.bfly.b32	%r139|%p62, %r136, 8, 31, -1;
	setp.lt.f32 	%p63, %f88, %f89;
	selp.f32 	%f90, %f89, %f88, %p63;
	selp.b32 	%r140, %r139, %r136, %p63;
	mov.b32 	%r141, %f90;
	shfl.sync.bfly.b32	%r142|%p64, %r141, 4, 31, -1;
	mov.b32 	%f91, %r142;
	shfl.sync.bfly.b32	%r143|%p65, %r140, 4, 31, -1;
	setp.lt.f32 	%p66, %f90, %f91;
	selp.f32 	%f92, %f91, %f90, %p66;
	selp.b32 	%r144, %r143, %r140, %p66;
	mov.b32 	%r145, %f92;
	shfl.sync.bfly.b32	%r146|%p67, %r145, 2, 31, -1;
	mov.b32 	%f93, %r146;
	shfl.sync.bfly.b32	%r147|%p68, %r144, 2, 31, -1;
	setp.lt.f32 	%p69, %f92, %f93;
	selp.f32 	%f94, %f93, %f92, %p69;
	selp.b32 	%r148, %r147, %r144, %p69;
	mov.b32 	%r149, %f94;
	shfl.sync.bfly.b32	%r150|%p70, %r149, 1, 31, -1;
	mov.b32 	%f95, %r150;
	shfl.sync.bfly.b32	%r151|%p71, %r148, 1, 31, -1;
	setp.lt.f32 	%p72, %f94, %f95;
	selp.b32 	%r40, %r151, %r148, %p72;
	@%p57 bra 	$L__BB0_20;
	cvta.to.global.u64 	%rd23, %rd6;
	mul.wide.u32 	%rd24, %r1, 4;
	add.s64 	%rd25, %rd23, %rd24;
	st.global.u32 	[%rd25], %r40;
$L__BB0_20:
	ret;

}
	// .globl	temperature_scale_bf16
.visible .entry temperature_scale_bf16(
	.param .u64 .ptr .align 1 temperature_scale_bf16_param_0,
	.param .f32 temperature_scale_bf16_param_1,
	.param .u32 temperature_scale_bf16_param_2
)
{
	.reg .pred 	%p<6>;
	.reg .b16 	%rs<11>;
	.reg .b32 	%r<23>;
	.reg .b32 	%f<12>;
	.reg .b64 	%rd<19>;

	ld.param.u64 	%rd9, [temperature_scale_bf16_param_0];
	ld.param.f32 	%f1, [temperature_scale_bf16_param_1];
	ld.param.u32 	%r10, [temperature_scale_bf16_param_2];
	cvta.to.global.u64 	%rd1, %rd9;
	mov.u32 	%r11, %ctaid.x;
	mov.u32 	%r22, %tid.x;
	mul.lo.s32 	%r12, %r10, %r11;
	cvt.s64.s32 	%rd2, %r12;
	setp.ge.s32 	%p1, %r22, %r10;
	@%p1 bra 	$L__BB1_7;
	not.b32 	%r13, %r22;
	add.s32 	%r2, %r10, %r13;
	and.b32  	%r14, %r2, 768;
	setp.eq.s32 	%p2, %r14, 768;
	@%p2 bra 	$L__BB1_4;
	shr.u32 	%r15, %r2, 8;
	add.s32 	%r16, %r15, 1;
	and.b32  	%r17, %r16, 3;
	cvt.u64.u32 	%rd10, %r22;
	add.s64 	%rd11, %rd2, %rd10;
	shl.b64 	%rd12, %rd11, 1;
	add.s64 	%rd17, %rd1, %rd12;
	neg.s32 	%r20, %r17;
	shl.b32 	%r18, %r16, 8;
	and.b32  	%r19, %r18, 768;
	add.s32 	%r22, %r22, %r19;
$L__BB1_3:
	.pragma "nounroll";
	ld.global.u16 	%rs1, [%rd17];
	// begin inline asm
	{ cvt.f32.bf16 %f2, %rs1;}

	// end inline asm
	mul.f32 	%f3, %f1, %f2;
	// begin inline asm
	{  cvt.rn.bf16.f32 %rs2, %f3;}

	// end inline asm
	st.global.u16 	[%rd17], %rs2;
	add.s64 	%rd17, %rd17, 512;
	add.s32 	%r20, %r20, 1;
	setp.ne.s32 	%p3, %r20, 0;
	@%p3 bra 	$L__BB1_3;
$L__BB1_4:
	setp.lt.u32 	%p4, %r2, 768;
	@%p4 bra 	$L__BB1_7;
	cvt.u64.u32 	%rd13, %r22;
	add.s64 	%rd14, %rd2, %rd13;
	shl.b64 	%rd15, %rd14, 1;
	add.s64 	%rd16, %rd15, %rd1;
	add.s64 	%rd18, %rd16, 1024;
$L__BB1_6:
	ld.global.u16 	%rs3, [%rd18+-1024];
	// begin inline asm
	{ cvt.f32.bf16 %f4, %rs3;}

	// end inline asm
	mul.f32 	%f5, %f1, %f4;
	// begin inline asm
	{  cvt.rn.bf16.f32 %rs4, %f5;}

	// end inline asm
	st.global.u16 	[%rd18+-1024], %rs4;
	ld.global.u16 	%rs5, [%rd18+-512];
	// begin inline asm
	{ cvt.f32.bf16 %f6, %rs5;}

	// end inline asm
	mul.f32 	%f7, %f1, %f6;
	// begin inline asm
	{  cvt.rn.bf16.f32 %rs6, %f7;}

	// end inline asm
	st.global.u16 	[%rd18+-512], %rs6;
	ld.global.u16 	%rs7, [%rd18];
	// begin inline asm
	{ cvt.f32.bf16 %f8, %rs7;}

	// end inline asm
	mul.f32 	%f9, %f1, %f8;
	// begin inline asm
	{  cvt.rn.bf16.f32 %rs8, %f9;}

	// end inline asm
	st.global.u16 	[%rd18], %rs8;
	ld.global.u16 	%rs9, [%rd18+512];
	// begin inline asm
	{ cvt.f32.bf16 %f10, %rs9;}

	// end inline asm
	mul.f32 	%f11, %f1, %f10;
	// begin inline asm
	{  cvt.rn.bf16.f32 %rs10, %f11;}

	// end inline asm
	st.global.u16 	[%rd18+512], %rs10;
	add.s32 	%r22, %r22, 1024;
	add.s64 	%rd18, %rd18, 2048;
	setp.lt.s32 	%p5, %r22, %r10;
	@%p5 bra 	$L__BB1_6;
$L__BB1_7:
	ret;

}
	// .globl	softmax_to_probs
.visible .entry softmax_to_probs(
	.param .u64 .ptr .align 1 softmax_to_probs_param_0,
	.param .u64 .ptr .align 1 softmax_to_probs_param_1,
	.param .u32 softmax_to_probs_param_2
)
{
	.reg .pred 	%p<48>;
	.reg .b16 	%rs<35>;
	.reg .b32 	%r<116>;
	.reg .b32 	%f<185>;
	.reg .b64 	%rd<71>;
	// demoted variable
	.shared .align 4 .b8 _ZZ16softmax_to_probsE4smem[32];
	ld.param.u64 	%rd28, [softmax_to_probs_param_0];
	ld.param.u64 	%rd29, [softmax_to_probs_param_1];
	ld.param.u32 	%r40, [softmax_to_probs_param_2];
	cvta.to.global.u64 	%rd1, %rd29;
	cvta.to.global.u64 	%rd2, %rd28;
	mov.u32 	%r41, %ctaid.x;
	mov.u32 	%r115, %tid.x;
	and.b32  	%r2, %r115, 31;
	mul.lo.s32 	%r3, %r40, %r41;
	setp.ge.s32 	%p1, %r115, %r40;
	mov.f32 	%f177, 0fFF7FFFFF;
	@%p1 bra 	$L__BB2_13;
	not.b32 	%r42, %r115;
	add.s32 	%r43, %r40, %r42;
	shr.u32 	%r44, %r43, 8;
	add.s32 	%r4, %r44, 1;
	and.b32  	%r5, %r4, 15;
	setp.lt.u32 	%p2, %r43, 3840;
	mov.f32 	%f177, 0fFF7FFFFF;
	mov.u32 	%r108, %r115;
	@%p2 bra 	$L__BB2_4;
	and.b32  	%r45, %r4, 33554416;
	neg.s32 	%r107, %r45;
	mul.wide.s32 	%rd30, %r3, 2;
	mul.wide.u32 	%rd31, %r115, 2;
	add.s64 	%rd32, %rd30, %rd31;
	add.s64 	%rd33, %rd32, %rd1;
	add.s64 	%rd64, %rd33, 4096;
	mov.f32 	%f177, 0fFF7FFFFF;
	mov.u32 	%r108, %r115;
$L__BB2_3:
	.pragma "nounroll";
	ld.global.nc.u16 	%rs1, [%rd64+-4096];
	// begin inline asm
	{ cvt.f32.bf16 %f35, %rs1;}

	// end inline asm
	max.f32 	%f51, %f177, %f35;
	ld.global.nc.u16 	%rs2, [%rd64+-3584];
	// begin inline asm
	{ cvt.f32.bf16 %f36, %rs2;}

	// end inline asm
	max.f32 	%f52, %f51, %f36;
	ld.global.nc.u16 	%rs3, [%rd64+-3072];
	// begin inline asm
	{ cvt.f32.bf16 %f37, %rs3;}

	// end inline asm
	max.f32 	%f53, %f52, %f37;
	ld.global.nc.u16 	%rs4, [%rd64+-2560];
	// begin inline asm
	{ cvt.f32.bf16 %f38, %rs4;}

	// end inline asm
	max.f32 	%f54, %f53, %f38;
	ld.global.nc.u16 	%rs5, [%rd64+-2048];
	// begin inline asm
	{ cvt.f32.bf16 %f39, %rs5;}

	// end inline asm
	max.f32 	%f55, %f54, %f39;
	ld.global.nc.u16 	%rs6, [%rd64+-1536];
	// begin inline asm
	{ cvt.f32.bf16 %f40, %rs6;}

	// end inline asm
	max.f32 	%f56, %f55, %f40;
	ld.global.nc.u16 	%rs7, [%rd64+-1024];
	// begin inline asm
	{ cvt.f32.bf16 %f41, %rs7;}

	// end inline asm
	max.f32 	%f57, %f56, %f41;
	ld.global.nc.u16 	%rs8, [%rd64+-512];
	// begin inline asm
	{ cvt.f32.bf16 %f42, %rs8;}

	// end inline asm
	max.f32 	%f58, %f57, %f42;
	ld.global.nc.u16 	%rs9, [%rd64];
	// begin inline asm
	{ cvt.f32.bf16 %f43, %rs9;}

	// end inline asm
	max.f32 	%f59, %f58, %f43;
	ld.global.nc.u16 	%rs10, [%rd64+512];
	// begin inline asm
	{ cvt.f32.bf16 %f44, %rs10;}

	// end inline asm
	max.f32 	%f60, %f59, %f44;
	ld.global.nc.u16 	%rs11, [%rd64+1024];
	// begin inline asm
	{ cvt.f32.bf16 %f45, %rs11;}

	// end inline asm
	max.f32 	%f61, %f60, %f45;
	ld.global.nc.u16 	%rs12, [%rd64+1536];
	// begin inline asm
	{ cvt.f32.bf16 %f46, %rs12;}

	// end inline asm
	max.f32 	%f62, %f61, %f46;
	ld.global.nc.u16 	%rs13, [%rd64+2048];
	// begin inline asm
	{ cvt.f32.bf16 %f47, %rs13;}

	// end inline asm
	max.f32 	%f63, %f62, %f47;
	ld.global.nc.u16 	%rs14, [%rd64+2560];
	// begin inline asm
	{ cvt.f32.bf16 %f48, %rs14;}

	// end inline asm
	max.f32 	%f64, %f63, %f48;
	ld.global.nc.u16 	%rs15, [%rd64+3072];
	// begin inline asm
	{ cvt.f32.bf16 %f49, %rs15;}

	// end inline asm
	max.f32 	%f65, %f64, %f49;
	ld.global.nc.u16 	%rs16, [%rd64+3584];
	// begin inline asm
	{ cvt.f32.bf16 %f50, %rs16;}

	// end inline asm
	max.f32 	%f177, %f65, %f50;
	add.s32 	%r108, %r108, 4096;
	add.s32 	%r107, %r107, 16;
	add.s64 	%rd64, %rd64, 8192;
	setp.eq.s32 	%p3, %r107, 0;
	@%p3 bra 	$L__BB2_4;
	bra.uni 	$L__BB2_3;
$L__BB2_4:
	setp.eq.s32 	%p4, %r5, 0;
	@%p4 bra 	$L__BB2_13;
	mul.wide.s32 	%rd34, %r3, 2;
	add.s64 	%rd4, %rd1, %rd34;
	and.b32  	%r8, %r4, 7;
	setp.lt.u32 	%p5, %r5, 8;
	@%p5 bra 	$L__BB2_7;
	mul.wide.u32 	%rd35, %r108, 2;
	add.s64 	%rd36, %rd4, %rd35;
	ld.global.nc.u16 	%rs17, [%rd36];
	// begin inline asm
	{ cvt.f32.bf16 %f67, %rs17;}

	// end inline asm
	max.f32 	%f75, %f177, %f67;
	ld.global.nc.u16 	%rs18, [%rd36+512];
	// begin inline asm
	{ cvt.f32.bf16 %f68, %rs18;}

	// end inline asm
	max.f32 	%f76, %f75, %f68;
	ld.global.nc.u16 	%rs19, [%rd36+1024];
	// begin inline asm
	{ cvt.f32.bf16 %f69, %rs19;}

	// end inline asm
	max.f32 	%f77, %f76, %f69;
	ld.global.nc.u16 	%rs20, [%rd36+1536];
	// begin inline asm
	{ cvt.f32.bf16 %f70, %rs20;}

	// end inline asm
	max.f32 	%f78, %f77, %f70;
	ld.global.nc.u16 	%rs21, [%rd36+2048];
	// begin inline asm
	{ cvt.f32.bf16 %f71, %rs21;}

	// end inline asm
	max.f32 	%f79, %f78, %f71;
	ld.global.nc.u16 	%rs22, [%rd36+2560];
	// begin inline asm
	{ cvt.f32.bf16 %f72, %rs22;}

	// end inline asm
	max.f32 	%f80, %f79, %f72;
	ld.global.nc.u16 	%rs23, [%rd36+3072];
	// begin inline asm
	{ cvt.f32.bf16 %f73, %rs23;}

	// end inline asm
	max.f32 	%f81, %f80, %f73;
	ld.global.nc.u16 	%rs24, [%rd36+3584];
	// begin inline asm
	{ cvt.f32.bf16 %f74, %rs24;}

	// end inline asm
	max.f32 	%f177, %f81, %f74;
	add.s32 	%r108, %r108, 2048;
$L__BB2_7:
	setp.eq.s32 	%p6, %r8, 0;
	@%p6 bra 	$L__BB2_13;
	and.b32  	%r11, %r4, 3;
	setp.lt.u32 	%p7, %r8, 4;
	@%p7 bra 	$L__BB2_10;
	mul.wide.u32 	%rd37, %r108, 2;
	add.s64 	%rd38, %rd4, %rd37;
	ld.global.nc.u16 	%rs25, [%rd38];
	// begin inline asm
	{ cvt.f32.bf16 %f83, %rs25;}

	// end inline asm
	max.f32 	%f87, %f177, %f83;
	ld.global.nc.u16 	%rs26, [%rd38+512];
	// begin inline asm
	{ cvt.f32.bf16 %f84, %rs26;}

	// end inline asm
	max.f32 	%f88, %f87, %f84;
	ld.global.nc.u16 	%rs27, [%rd38+1024];
	// begin inline asm
	{ cvt.f32.bf16 %f85, %rs27;}

	// end inline asm
	max.f32 	%f89, %f88, %f85;
	ld.global.nc.u16 	%rs28, [%rd38+1536];
	// begin inline asm
	{ cvt.f32.bf16 %f86, %rs28;}

	// end inline asm
	max.f32 	%f177, %f89, %f86;
	add.s32 	%r108, %r108, 1024;
$L__BB2_10:
	setp.eq.s32 	%p8, %r11, 0;
	@%p8 bra 	$L__BB2_13;
	mul.wide.u32 	%rd40, %r108, 2;
	add.s64 	%rd41, %rd34, %rd40;
	add.s64 	%rd63, %rd1, %rd41;
	neg.s32 	%r106, %r11;
$L__BB2_12:
	.pragma "nounroll";
	ld.global.nc.u16 	%rs29, [%rd63];
	// begin inline asm
	{ cvt.f32.bf16 %f90, %rs29;}

	// end inline asm
	max.f32 	%f177, %f177, %f90;
	add.s64 	%rd63, %rd63, 512;
	add.s32 	%r106, %r106, 1;
	setp.eq.s32 	%p9, %r106, 0;
	@%p9 bra 	$L__BB2_13;
	bra.uni 	$L__BB2_12;
$L__BB2_13:
	mov.b32 	%r46, %f177;
	shfl.sync.bfly.b32	%r47|%p10, %r46, 16, 31, -1;
	mov.b32 	%f91, %r47;
	max.f32 	%f92, %f177, %f91;
	mov.b32 	%r48, %f92;
	shfl.sync.bfly.b32	%r49|%p11, %r48, 8, 31, -1;
	mov.b32 	%f93, %r49;
	max.f32 	%f94, %f92, %f93;
	mov.b32 	%r50, %f94;
	shfl.sync.bfly.b32	%r51|%p12, %r50, 4, 31, -1;
	mov.b32 	%f95, %r51;
	max.f32 	%f96, %f94, %f95;
	mov.b32 	%r52, %f96;
	shfl.sync.bfly.b32	%r53|%p13, %r52, 2, 31, -1;
	mov.b32 	%f97, %r53;
	max.f32 	%f98, %f96, %f97;
	mov.b32 	%r54, %f98;
	shfl.sync.bfly.b32	%r55|%p14, %r54, 1, 31, -1;
	mov.b32 	%f99, %r55;
	max.f32 	%f14, %f98, %f99;
	setp.ne.s32 	%p15, %r2, 0;
	shr.u32 	%r56, %r115, 3;
	and.b32  	%r57, %r56, 124;
	mov.u32 	%r58, _ZZ16softmax_to_probsE4smem;
	add.s32 	%r21, %r58, %r57;
	@%p15 bra 	$L__BB2_15;
	st.shared.f32 	[%r21], %f14;
$L__BB2_15:
	bar.sync 	0;
	setp.gt.u32 	%p16, %r115, 31;
	shl.b32 	%r59, %r2, 2;
	add.s32 	%r22, %r58, %r59;
	@%p16 bra 	$L__BB2_20;
	setp.gt.u32 	%p17, %r2, 7;
	mov.f32 	%f178, 0fFF7FFFFF;
	@%p17 bra 	$L__BB2_18;
	ld.shared.f32 	%f178, [%r22];
$L__BB2_18:
	setp.ne.s32 	%p18, %r2, 0;
	mov.b32 	%r61, %f178;
	shfl.sync.bfly.b32	%r62|%p19, %r61, 16, 31, -1;
	mov.b32 	%f101, %r62;
	max.f32 	%f102, %f178, %f101;
	mov.b32 	%r63, %f102;
	shfl.sync.bfly.b32	%r64|%p20, %r63, 8, 31, -1;
	mov.b32 	%f103, %r64;
	max.f32 	%f104, %f102, %f103;
	mov.b32 	%r65, %f104;
	shfl.sync.bfly.b32	%r66|%p21, %r65, 4, 31, -1;
	mov.b32 	%f105, %r66;
	max.f32 	%f106, %f104, %f105;
	mov.b32 	%r67, %f106;
	shfl.sync.bfly.b32	%r68|%p22, %r67, 2, 31, -1;
	mov.b32 	%f107, %r68;
	max.f32 	%f108, %f106, %f107;
	mov.b32 	%r69, %f108;
	shfl.sync.bfly.b32	%r70|%p23, %r69, 1, 31, -1;
	mov.b32 	%f109, %r70;
	max.f32 	%f17, %f108, %f109;
	@%p18 bra 	$L__BB2_20;
	st.shared.f32 	[_ZZ16softmax_to_probsE4smem], %f17;
$L__BB2_20:
	setp.ge.s32 	%p24, %r115, %r40;
	bar.sync 	0;
	mov.f32 	%f183, 0f00000000;
	ld.shared.f32 	%f18, [_ZZ16softmax_to_probsE4smem];
	@%p24 bra 	$L__BB2_27;
	not.b32 	%r71, %r115;
	add.s32 	%r23, %r40, %r71;
	and.b32  	%r72, %r23, 768;
	setp.eq.s32 	%p25, %r72, 768;
	mov.f32 	%f183, 0f00000000;
	mov.u32 	%r111, %r115;
	@%p25 bra 	$L__BB2_24;
	mul.wide.s32 	%rd42, %r3, 4;
	mul.wide.u32 	%rd43, %r115, 4;
	add.s64 	%rd44, %rd42, %rd43;
	add.s64 	%rd66, %rd2, %rd44;
	mul.wide.s32 	%rd45, %r3, 2;
	mul.wide.u32 	%rd46, %r115, 2;
	add.s64 	%rd47, %rd45, %rd46;
	add.s64 	%rd65, %rd1, %rd47;
	shr.u32 	%r73, %r23, 8;
	add.s32 	%r74, %r73, 1;
	and.b32  	%r75, %r74, 3;
	neg.s32 	%r109, %r75;
	mov.f32 	%f183, 0f00000000;
	mov.u32 	%r111, %r115;
$L__BB2_23:
	.pragma "nounroll";
	ld.global.nc.u16 	%rs30, [%rd65];
	// begin inline asm
	{ cvt.f32.bf16 %f114, %rs30;}

	// end inline asm
	sub.f32 	%f115, %f114, %f18;
	mul.f32 	%f116, %f115, 0f3FB8AA3B;
	ex2.approx.f32 	%f117, %f116;
	st.global.f32 	[%rd66], %f117;
	add.f32 	%f183, %f183, %f117;
	add.s32 	%r111, %r111, 256;
	add.s64 	%rd66, %rd66, 1024;
	add.s64 	%rd65, %rd65, 512;
	add.s32 	%r109, %r109, 1;
	setp.ne.s32 	%p26, %r109, 0;
	@%p26 bra 	$L__BB2_23;
$L__BB2_24:
	setp.lt.u32 	%p27, %r23, 768;
	@%p27 bra 	$L__BB2_27;
	mul.wide.s32 	%rd48, %r3, 2;
	mul.wide.u32 	%rd49, %r111, 2;
	add.s64 	%rd50, %rd48, %rd49;
	add.s64 	%rd51, %rd50, %rd1;
	add.s64 	%rd68, %rd51, 1024;
	mul.wide.s32 	%rd52, %r3, 4;
	mul.wide.u32 	%rd53, %r111, 4;
	add.s64 	%rd54, %rd52, %rd53;
	add.s64 	%rd55, %rd54, %rd2;
	add.s64 	%rd67, %rd55, 2048;
$L__BB2_26:
	ld.global.nc.u16 	%rs31, [%rd68+-1024];
	// begin inline asm
	{ cvt.f32.bf16 %f118, %rs31;}

	// end inline asm
	sub.f32 	%f122, %f118, %f18;
	mul.f32 	%f123, %f122, 0f3FB8AA3B;
	ex2.approx.f32 	%f124, %f123;
	st.global.f32 	[%rd67+-2048], %f124;
	add.f32 	%f125, %f183, %f124;
	ld.global.nc.u16 	%rs32, [%rd68+-512];
	// begin inline asm
	{ cvt.f32.bf16 %f119, %rs32;}

	// end inline asm
	sub.f32 	%f126, %f119, %f18;
	mul.f32 	%f127, %f126, 0f3FB8AA3B;
	ex2.approx.f32 	%f128, %f127;
	st.global.f32 	[%rd67+-1024], %f128;
	add.f32 	%f129, %f125, %f128;
	ld.global.nc.u16 	%rs33, [%rd68];
	// begin inline asm
	{ cvt.f32.bf16 %f120, %rs33;}

	// end inline asm
	sub.f32 	%f130, %f120, %f18;
	mul.f32 	%f131, %f130, 0f3FB8AA3B;
	ex2.approx.f32 	%f132, %f131;
	st.global.f32 	[%rd67], %f132;
	add.f32 	%f133, %f129, %f132;
	ld.global.nc.u16 	%rs34, [%rd68+512];
	// begin inline asm
	{ cvt.f32.bf16 %f121, %rs34;}

	// end inline asm
	sub.f32 	%f134, %f121, %f18;
	mul.f32 	%f135, %f134, 0f3FB8AA3B;
	ex2.approx.f32 	%f136, %f135;
	st.global.f32 	[%rd67+1024], %f136;
	add.f32 	%f183, %f133, %f136;
	add.s32 	%r111, %r111, 1024;
	add.s64 	%rd68, %rd68, 2048;
	add.s64 	%rd67, %rd67, 4096;
	setp.lt.s32 	%p28, %r111, %r40;
	@%p28 bra 	$L__BB2_26;
$L__BB2_27:
	setp.ne.s32 	%p29, %r2, 0;
	mov.b32 	%r76, %f183;
	shfl.sync.bfly.b32	%r77|%p30, %r76, 16, 31, -1;
	mov.b32 	%f137, %r77;
	add.f32 	%f138, %f183, %f137;
	mov.b32 	%r78, %f138;
	shfl.sync.bfly.b32	%r79|%p31, %r78, 8, 31, -1;
	mov.b32 	%f139, %r79;
	add.f32 	%f140, %f138, %f139;
	mov.b32 	%r80, %f140;
	shfl.sync.bfly.b32	%r81|%p32, %r80, 4, 31, -1;
	mov.b32 	%f141, %r81;
	add.f32 	%f142, %f140, %f141;
	mov.b32 	%r82, %f142;
	shfl.sync.bfly.b32	%r83|%p33, %r82, 2, 31, -1;
	mov.b32 	%f143, %r83;
	add.f32 	%f144, %f142, %f143;
	mov.b32 	%r84, %f144;
	shfl.sync.bfly.b32	%r85|%p34, %r84, 1, 31, -1;
	mov.b32 	%f145, %r85;
	add.f32 	%f26, %f144, %f145;
	@%p29 bra 	$L__BB2_29;
	st.shared.f32 	[%r21], %f26;
$L__BB2_29:
	setp.gt.u32 	%p35, %r115, 31;
	bar.sync 	0;
	@%p35 bra 	$L__BB2_34;
	setp.gt.u32 	%p36, %r2, 7;
	mov.f32 	%f184, 0f00000000;
	@%p36 bra 	$L__BB2_32;
	ld.shared.f32 	%f184, [%r22];
$L__BB2_32:
	setp.ne.s32 	%p37, %r2, 0;
	mov.b32 	%r86, %f184;
	shfl.sync.bfly.b32	%r87|%p38, %r86, 16, 31, -1;
	mov.b32 	%f147, %r87;
	add.f32 	%f148, %f184, %f147;
	mov.b32 	%r88, %f148;
	shfl.sync.bfly.b32	%r89|%p39, %r88, 8, 31, -1;
	mov.b32 	%f149, %r89;
	add.f32 	%f150, %f148, %f149;
	mov.b32 	%r90, %f150;
	shfl.sync.bfly.b32	%r91|%p40, %r90, 4, 31, -1;
	mov.b32 	%f151, %r91;
	add.f32 	%f152, %f150, %f151;
	mov.b32 	%r92, %f152;
	shfl.sync.bfly.b32	%r93|%p41, %r92, 2, 31, -1;
	mov.b32 	%f153, %r93;
	add.f32 	%f154, %f152, %f153;
	mov.b32 	%r94, %f154;
	shfl.sync.bfly.b32	%r95|%p42, %r94, 1, 31, -1;
	mov.b32 	%f155, %r95;
	add.f32 	%f29, %f154, %f155;
	@%p37 bra 	$L__BB2_34;
	st.shared.f32 	[_ZZ16softmax_to_probsE4smem], %f29;
$L__BB2_34:
	setp.ge.s32 	%p43, %r115, %r40;
	bar.sync 	0;
	ld.shared.f32 	%f156, [_ZZ16softmax_to_probsE4smem];
	add.f32 	%f157, %f156, 0f358637BD;
	mov.f32 	%f158, 0f3F800000;
	div.approx.f32 	%f30, %f158, %f157;
	@%p43 bra 	$L__BB2_41;
	not.b32 	%r96, %r115;
	add.s32 	%r32, %r40, %r96;
	and.b32  	%r97, %r32, 768;
	setp.eq.s32 	%p44, %r97, 768;
	@%p44 bra 	$L__BB2_38;
	shr.u32 	%r98, %r32, 8;
	add.s32 	%r99, %r98, 1;
	and.b32  	%r100, %r99, 3;
	mul.wide.s32 	%rd56, %r3, 4;
	mul.wide.u32 	%rd57, %r115, 4;
	add.s64 	%rd58, %rd56, %rd57;
	add.s64 	%rd69, %rd2, %rd58;
	neg.s32 	%r113, %r100;
	shl.b32 	%r101, %r99, 8;
	and.b32  	%r102, %r101, 768;
	add.s32 	%r115, %r115, %r102;
$L__BB2_37:
	.pragma "nounroll";
	ld.global.f32 	%f159, [%rd69];
	mul.f32 	%f160, %f30, %f159;
	st.global.f32 	[%rd69], %f160;
	add.s64 	%rd69, %rd69, 1024;
	add.s32 	%r113, %r113, 1;
	setp.ne.s32 	%p45, %r113, 0;
	@%p45 bra 	$L__BB2_37;
$L__BB2_38:
	setp.lt.u32 	%p46, %r32, 768;
	@%p46 bra 	$L__BB2_41;
	mul.wide.s32 	%rd59, %r3, 4;
	mul.wide.u32 	%rd60, %r115, 4;
	add.s64 	%rd61, %rd59, %rd60;
	add.s64 	%rd62, %rd61, %rd2;
	add.s64 	%rd70, %rd62, 2048;
$L__BB2_40:
	ld.global.f32 	%f161, [%rd70+-2048];
	mul.f32 	%f162, %f30, %f161;
	st.global.f32 	[%rd70+-2048], %f162;
	ld.global.f32 	%f163, [%rd70+-1024];
	mul.f32 	%f164, %f30, %f163;
	st.global.f32 	[%rd70+-1024], %f164;
	ld.global.f32 	%f165, [%rd70];
	mul.f32 	%f166, %f30, %f165;
	st.global.f32 	[%rd70], %f166;
	ld.global.f32 	%f167, [%rd70+1024];
	mul.f32 	%f168, %f30, %f167;
	st.global.f32 	[%rd70+1024], %f168;
	add.s32 	%r115, %r115, 1024;
	add.s64 	%rd70, %rd70, 4096;
	setp.lt.s32 	%p47, %r115, %r40;
	@%p47 bra 	$L__BB2_40;
$L__BB2_41:
	ret;

}
	// .globl	top_k_top_p_sample
.visible .entry top_k_top_p_sample(
	.param .u64 .ptr .align 1 top_k_top_p_sample_param_0,
	.param .u64 .ptr .align 1 top_k_top_p_sample_param_1,
	.param .u64 .ptr .align 1 top_k_top_p_sample_param_2,
	.param .u32 top_k_top_p_sample_param_3,
	.param .u32 top_k_top_p_sample_param_4,
	.param .f32 top_k_top_p_sample_param_5
)
{
	.reg .pred 	%p<273>;
	.reg .b32 	%r<104>;
	.reg .b32 	%f<636>;
	.reg .b64 	%rd<62>;

	ld.param.u64 	%rd14, [top_k_top_p_sample_param_0];
	ld.param.u64 	%rd15, [top_k_top_p_sample_param_1];
	ld.param.u64 	%rd16, [top_k_top_p_sample_param_2];
	ld.param.u32 	%r68, [top_k_top_p_sample_param_3];
	ld.param.u32 	%r69, [top_k_top_p_sample_param_4];
	ld.param.f32 	%f75, [top_k_top_p_sample_param_5];
	cvta.to.global.u64 	%rd1, %rd15;
	cvta.to.global.u64 	%rd17, %rd16;
	mov.u32 	%r1, %ctaid.x;
	mul.lo.s32 	%r2, %r68, %r1;
	mul.wide.s32 	%rd18, %r2, 4;
	add.s64 	%rd2, %rd1, %rd18;
	mul.wide.u32 	%rd19, %r1, 4;
	add.s64 	%rd20, %rd17, %rd19;
	ld.global.nc.f32 	%f1, [%rd20];
	setp.ge.s32 	%p1, %r69, %r68;
	min.s32 	%r70, %r69, %r68;
	setp.lt.s32 	%p2, %r70, 1;
	mov.f32 	%f599, 0f00000000;
	or.pred  	%p3, %p2, %p1;
	@%p3 bra 	$L__BB3_16;
	and.b32  	%r3, %r68, 15;
	add.s32 	%r4, %r3, -1;
	and.b32  	%r5, %r68, 7;
	add.s32 	%r6, %r5, -1;
	and.b32  	%r7, %r68, 2147483632;
	and.b32  	%r8, %r68, 3;
	mov.b32 	%r81, 0;
	mov.f32 	%f590, 0f7F7FFFFF;
	mov.f32 	%f599, 0f00000000;
$L__BB3_2:
	setp.lt.u32 	%p4, %r68, 16;
	mov.f32 	%f598, 0fFF7FFFFF;
	mov.b32 	%r84, 0;
	@%p4 bra 	$L__BB3_5;
	mov.f32 	%f598, 0fFF7FFFFF;
	mov.b32 	%r82, 0;
$L__BB3_4:
	.pragma "nounroll";
	mul.wide.u32 	%rd21, %r82, 4;
	add.s64 	%rd22, %rd2, %rd21;
	ld.global.nc.f32 	%f82, [%rd22];
	setp.lt.f32 	%p5, %f82, %f590;
	setp.gt.f32 	%p6, %f82, %f598;
	selp.f32 	%f84, %f82, %f598, %p6;
	selp.f32 	%f85, %f84, %f598, %p5;
	ld.global.nc.f32 	%f87, [%rd22+4];
	setp.lt.f32 	%p7, %f87, %f590;
	setp.gt.f32 	%p8, %f87, %f85;
	selp.f32 	%f89, %f87, %f85, %p8;
	selp.f32 	%f90, %f89, %f85, %p7;
	ld.global.nc.f32 	%f92, [%rd22+8];
	setp.lt.f32 	%p9, %f92, %f590;
	setp.gt.f32 	%p10, %f92, %f90;
	selp.f32 	%f94, %f92, %f90, %p10;
	selp.f32 	%f95, %f94, %f90, %p9;
	ld.global.nc.f32 	%f97, [%rd22+12];
	setp.lt.f32 	%p11, %f97, %f590;
	setp.gt.f32 	%p12, %f97, %f95;
	selp.f32 	%f99, %f97, %f95, %p12;
	selp.f32 	%f100, %f99, %f95, %p11;
	ld.global.nc.f32 	%f102, [%rd22+16];
	setp.lt.f32 	%p13, %f102, %f590;
	setp.gt.f32 	%p14, %f102, %f100;
	selp.f32 	%f104, %f102, %f100, %p14;
	selp.f32 	%f105, %f104, %f100, %p13;
	ld.global.nc.f32 	%f107, [%rd22+20];
	setp.lt.f32 	%p15, %f107, %f590;
	setp.gt.f32 	%p16, %f107, %f105;
	selp.f32 	%f109, %f107, %f105, %p16;
	selp.f32 	%f110, %f109, %f105, %p15;
	ld.global.nc.f32 	%f112, [%rd22+24];
	setp.lt.f32 	%p17, %f112, %f590;
	setp.gt.f32 	%p18, %f112, %f110;
	selp.f32 	%f114, %f112, %f110, %p18;
	selp.f32 	%f115, %f114, %f110, %p17;
	ld.global.nc.f32 	%f117, [%rd22+28];
	setp.lt.f32 	%p19, %f117, %f590;
	setp.gt.f32 	%p20, %f117, %f115;
	selp.f32 	%f119, %f117, %f115, %p20;
	selp.f32 	%f120, %f119, %f115, %p19;
	ld.global.nc.f32 	%f122, [%rd22+32];
	setp.lt.f32 	%p21, %f122, %f590;
	setp.gt.f32 	%p22, %f122, %f120;
	selp.f32 	%f124, %f122, %f120, %p22;
	selp.f32 	%f125, %f124, %f120, %p21;
	ld.global.nc.f32 	%f127, [%rd22+36];
	setp.lt.f32 	%p23, %f127, %f590;
	setp.gt.f32 	%p24, %f127, %f125;
	selp.f32 	%f129, %f127, %f125, %p24;
	selp.f32 	%f130, %f129, %f125, %p23;
	ld.global.nc.f32 	%f132, [%rd22+40];
	setp.lt.f32 	%p25, %f132, %f590;
	setp.gt.f32 	%p26, %f132, %f130;
	selp.f32 	%f134, %f132, %f130, %p26;
	selp.f32 	%f135, %f134, %f130, %p25;
	ld.global.nc.f32 	%f137, [%rd22+44];
	setp.lt.f32 	%p27, %f137, %f590;
	setp.gt.f32 	%p28, %f137, %f135;
	selp.f32 	%f139, %f137, %f135, %p28;
	selp.f32 	%f140, %f139, %f135, %p27;
	ld.global.nc.f32 	%f142, [%rd22+48];
	setp.lt.f32 	%p29, %f142, %f590;
	setp.gt.f32 	%p30, %f142, %f140;
	selp.f32 	%f144, %f142, %f140, %p30;
	selp.f32 	%f145, %f144, %f140, %p29;
	ld.global.nc.f32 	%f147, [%rd22+52];
	setp.lt.f32 	%p31, %f147, %f590;
	setp.gt.f32 	%p32, %f147, %f145;
	selp.f32 	%f149, %f147, %f145, %p32;
	selp.f32 	%f150, %f149, %f145, %p31;
	ld.global.nc.f32 	%f152, [%rd22+56];
	setp.lt.f32 	%p33, %f152, %f590;
	setp.gt.f32 	%p34, %f152, %f150;
	selp.f32 	%f154, %f152, %f150, %p34;
	selp.f32 	%f155, %f154, %f150, %p33;
	ld.global.nc.f32 	%f157, [%rd22+60];
	setp.lt.f32 	%p35, %f157, %f590;
	setp.gt.f32 	%p36, %f157, %f155;
	selp.f32 	%f159, %f157, %f155, %p36;
	selp.f32 	%f598, %f159, %f155, %p35;
	add.s32 	%r82, %r82, 16;
	setp.eq.s32 	%p37, %r82, %r7;
	mov.u32 	%r84, %r7;
	@%p37 bra 	$L__BB3_5;
	bra.uni 	$L__BB3_4;
$L__BB3_5:
	setp.eq.s32 	%p38, %r3, 0;
	@%p38 bra 	$L__BB3_15;
	setp.lt.u32 	%p39, %r4, 7;
	@%p39 bra 	$L__BB3_8;
	mul.wide.u32 	%rd23, %r84, 4;
	add.s64 	%rd24, %rd2, %rd23;
	ld.global.nc.f32 	%f161, [%rd24];
	setp.lt.f32 	%p40, %f161, %f590;
	setp.gt.f32 	%p41, %f161, %f598;
	selp.f32 	%f163, %f161, %f598, %p41;
	selp.f32 	%f164, %f163, %f598, %p40;
	ld.global.nc.f32 	%f166, [%rd24+4];
	setp.lt.f32 	%p42, %f166, %f590;
	setp.gt.f32 	%p43, %f166, %f164;
	selp.f32 	%f168, %f166, %f164, %p43;
	selp.f32 	%f169, %f168, %f164, %p42;
	ld.global.nc.f32 	%f171, [%rd24+8];
	setp.lt.f32 	%p44, %f171, %f590;
	setp.gt.f32 	%p45, %f171, %f169;
	selp.f32 	%f173, %f171, %f169, %p45;
	selp.f32 	%f174, %f173, %f169, %p44;
	ld.global.nc.f32 	%f176, [%rd24+12];
	setp.lt.f32 	%p46, %f176, %f590;
	setp.gt.f32 	%p47, %f176, %f174;
	selp.f32 	%f178, %f176, %f174, %p47;
	selp.f32 	%f179, %f178, %f174, %p46;
	ld.global.nc.f32 	%f181, [%rd24+16];
	setp.lt.f32 	%p48, %f181, %f590;
	setp.gt.f32 	%p49, %f181, %f179;
	selp.f32 	%f183, %f181, %f179, %p49;
	selp.f32 	%f184, %f183, %f179, %p48;
	ld.global.nc.f32 	%f186, [%rd24+20];
	setp.lt.f32 	%p50, %f186, %f590;
	setp.gt.f32 	%p51, %f186, %f184;
	selp.f32 	%f188, %f186, %f184, %p51;
	selp.f32 	%f189, %f188, %f184, %p50;
	ld.global.nc.f32 	%f191, [%rd24+24];
	setp.lt.f32 	%p52, %f191, %f590;
	setp.gt.f32 	%p53, %f191, %f189;
	selp.f32 	%f193, %f191, %f189, %p53;
	selp.f32 	%f194, %f193, %f189, %p52;
	ld.global.nc.f32 	%f196, [%rd24+28];
	setp.lt.f32 	%p54, %f196, %f590;
	setp.gt.f32 	%p55, %f196, %f194;
	selp.f32 	%f198, %f196, %f194, %p55;
	selp.f32 	%f598, %f198, %f194, %p54;
	add.s32 	%r84, %r84, 8;
$L__BB3_8:
	setp.eq.s32 	%p56, %r5, 0;
	@%p56 bra 	$L__BB3_15;
	setp.lt.u32 	%p57, %r6, 3;
	@%p57 bra 	$L__BB3_11;
	mul.wide.u32 	%rd25, %r84, 4;
	add.s64 	%rd26, %rd2, %rd25;
	ld.global.nc.f32 	%f200, [%rd26];
	setp.lt.f32 	%p58, %f200, %f590;
	setp.gt.f32 	%p59, %f200, %f598;
	selp.f32 	%f202, %f200, %f598, %p59;
	selp.f32 	%f203, %f202, %f598, %p58;
	ld.global.nc.f32 	%f205, [%rd26+4];
	setp.lt.f32 	%p60, %f205, %f590;
	setp.gt.f32 	%p61, %f205, %f203;
	selp.f32 	%f207, %f205, %f203, %p61;
	selp.f32 	%f208, %f207, %f203, %p60;
	ld.global.nc.f32 	%f210, [%rd26+8];
	setp.lt.f32 	%p62, %f210, %f590;
	setp.gt.f32 	%p63, %f210, %f208;
	selp.f32 	%f212, %f210, %f208, %p63;
	selp.f32 	%f213, %f212, %f208, %p62;
	ld.global.nc.f32 	%f215, [%rd26+12];
	setp.lt.f32 	%p64, %f215, %f590;
	setp.gt.f32 	%p65, %f215, %f213;
	selp.f32 	%f217, %f215, %f213, %p65;
	selp.f32 	%f598, %f217, %f213, %p64;
	add.s32 	%r84, %r84, 4;
$L__BB3_11:
	setp.eq.s32 	%p66, %r8, 0;
	@%p66 bra 	$L__BB3_15;
	setp.eq.s32 	%p67, %r8, 1;
	mul.wide.u32 	%rd27, %r84, 4;
	add.s64 	%rd3, %rd2, %rd27;
	ld.global.nc.f32 	%f218, [%rd3];
	setp.lt.f32 	%p68, %f218, %f590;
	setp.gt.f32 	%p69, %f218, %f598;
	selp.f32 	%f220, %f218, %f598, %p69;
	selp.f32 	%f598, %f220, %f598, %p68;
	@%p67 bra 	$L__BB3_15;
	setp.eq.s32 	%p70, %r8, 2;
	ld.global.nc.f32 	%f221, [%rd3+4];
	setp.lt.f32 	%p71, %f221, %f590;
	setp.gt.f32 	%p72, %f221, %f598;
	selp.f32 	%f223, %f221, %f598, %p72;
	selp.f32 	%f598, %f223, %f598, %p71;
	@%p70 bra 	$L__BB3_15;
	ld.global.nc.f32 	%f224, [%rd3+8];
	setp.lt.f32 	%p73, %f224, %f590;
	setp.gt.f32 	%p74, %f224, %f598;
	selp.f32 	%f226, %f224, %f598, %p74;
	selp.f32 	%f598, %f226, %f598, %p73;
$L__BB3_15:
	setp.gtu.f32 	%p75, %f598, 0fFF7FFFFF;
	@%p75 bra 	$L__BB3_70;
$L__BB3_16:
	setp.lt.s32 	%p77, %r68, 1;
	mov.f32 	%f632, 0f00000000;
	@%p77 bra 	$L__BB3_29;
	and.b32  	%r18, %r68, 15;
	setp.lt.u32 	%p78, %r68, 16;
	mov.f32 	%f632, 0f00000000;
	mov.b32 	%r88, 0;
	@%p78 bra 	$L__BB3_20;
	and.b32  	%r88, %r68, 2147483632;
	mov.f32 	%f632, 0f00000000;
	mov.b32 	%r86, 0;
$L__BB3_19:
	.pragma "nounroll";
	mul.wide.u32 	%rd28, %r86, 4;
	add.s64 	%rd29, %rd2, %rd28;
	ld.global.nc.f32 	%f231, [%rd29];
	setp.ltu.f32 	%p79, %f231, %f599;
	add.f32 	%f232, %f632, %f231;
	selp.f32 	%f233, %f632, %f232, %p79;
	ld.global.nc.f32 	%f234, [%rd29+4];
	setp.ltu.f32 	%p80, %f234, %f599;
	add.f32 	%f235, %f233, %f234;
	selp.f32 	%f236, %f233, %f235, %p80;
	ld.global.nc.f32 	%f237, [%rd29+8];
	setp.ltu.f32 	%p81, %f237, %f599;
	add.f32 	%f238, %f236, %f237;
	selp.f32 	%f239, %f236, %f238, %p81;
	ld.global.nc.f32 	%f240, [%rd29+12];
	setp.ltu.f32 	%p82, %f240, %f599;
	add.f32 	%f241, %f239, %f240;
	selp.f32 	%f242, %f239, %f241, %p82;
	ld.global.nc.f32 	%f243, [%rd29+16];
	setp.ltu.f32 	%p83, %f243, %f599;
	add.f32 	%f244, %f242, %f243;
	selp.f32 	%f245, %f242, %f244, %p83;
	ld.global.nc.f32 	%f246, [%rd29+20];
	setp.ltu.f32 	%p84, %f246, %f599;
	add.f32 	%f247, %f245, %f246;
	selp.f32 	%f248, %f245, %f247, %p84;
	ld.global.nc.f32 	%f249, [%rd29+24];
	setp.ltu.f32 	%p85, %f249, %f599;
	add.f32 	%f250, %f248, %f249;
	selp.f32 	%f251, %f248, %f250, %p85;
	ld.global.nc.f32 	%f252, [%rd29+28];
	setp.ltu.f32 	%p86, %f252, %f599;
	add.f32 	%f253, %f251, %f252;
	selp.f32 	%f254, %f251, %f253, %p86;
	ld.global.nc.f32 	%f255, [%rd29+32];
	setp.ltu.f32 	%p87, %f255, %f599;
	add.f32 	%f256, %f254, %f255;
	selp.f32 	%f257, %f254, %f256, %p87;
	ld.global.nc.f32 	%f258, [%rd29+36];
	setp.ltu.f32 	%p88, %f258, %f599;
	add.f32 	%f259, %f257, %f258;
	selp.f32 	%f260, %f257, %f259, %p88;
	ld.global.nc.f32 	%f261, [%rd29+40];
	setp.ltu.f32 	%p89, %f261, %f599;
	add.f32 	%f262, %f260, %f261;
	selp.f32 	%f263, %f260, %f262, %p89;
	ld.global.nc.f32 	%f264, [%rd29+44];
	setp.ltu.f32 	%p90, %f264, %f599;
	add.f32 	%f265, %f263, %f264;
	selp.f32 	%f266, %f263, %f265, %p90;
	ld.global.nc.f32 	%f267, [%rd29+48];
	setp.ltu.f32 	%p91, %f267, %f599;
	add.f32 	%f268, %f266, %f267;
	selp.f32 	%f269, %f266, %f268, %p91;
	ld.global.nc.f32 	%f270, [%rd29+52];
	setp.ltu.f32 	%p92, %f270, %f599;
	add.f32 	%f271, %f269, %f270;
	selp.f32 	%f272, %f269, %f271, %p92;
	ld.global.nc.f32 	%f273, [%rd29+56];
	setp.ltu.f32 	%p93, %f273, %f599;
	add.f32 	%f274, %f272, %f273;
	selp.f32 	%f275, %f272, %f274, %p93;
	ld.global.nc.f32 	%f276, [%rd29+60];
	setp.ltu.f32 	%p94, %f276, %f599;
	add.f32 	%f277, %f275, %f276;
	selp.f32 	%f632, %f275, %f277, %p94;
	add.s32 	%r86, %r86, 16;
	setp.ne.s32 	%p95, %r86, %r88;
	@%p95 bra 	$L__BB3_19;
$L__BB3_20:
	setp.eq.s32 	%p96, %r18, 0;
	@%p96 bra 	$L__BB3_29;
	and.b32  	%r23, %r68, 7;
	setp.lt.u32 	%p97, %r18, 8;
	@%p97 bra 	$L__BB3_23;
	mul.wide.u32 	%rd30, %r88, 4;
	add.s64 	%rd31, %rd2, %rd30;
	ld.global.nc.f32 	%f279, [%rd31];
	setp.ltu.f32 	%p98, %f279, %f599;
	add.f32 	%f280, %f632, %f279;
	selp.f32 	%f281, %f632, %f280, %p98;
	ld.global.nc.f32 	%f282, [%rd31+4];
	setp.ltu.f32 	%p99, %f282, %f599;
	add.f32 	%f283, %f281, %f282;
	selp.f32 	%f284, %f281, %f283, %p99;
	ld.global.nc.f32 	%f285, [%rd31+8];
	setp.ltu.f32 	%p100, %f285, %f599;
	add.f32 	%f286, %f284, %f285;
	selp.f32 	%f287, %f284, %f286, %p100;
	ld.global.nc.f32 	%f288, [%rd31+12];
	setp.ltu.f32 	%p101, %f288, %f599;
	add.f32 	%f289, %f287, %f288;
	selp.f32 	%f290, %f287, %f289, %p101;
	ld.global.nc.f32 	%f291, [%rd31+16];
	setp.ltu.f32 	%p102, %f291, %f599;
	add.f32 	%f292, %f290, %f291;
	selp.f32 	%f293, %f290, %f292, %p102;
	ld.global.nc.f32 	%f294, [%rd31+20];
	setp.ltu.f32 	%p103, %f294, %f599;
	add.f32 	%f295, %f293, %f294;
	selp.f32 	%f296, %f293, %f295, %p103;
	ld.global.nc.f32 	%f297, [%rd31+24];
	setp.ltu.f32 	%p104, %f297, %f599;
	add.f32 	%f298, %f296, %f297;
	selp.f32 	%f299, %f296, %f298, %p104;
	ld.global.nc.f32 	%f300, [%rd31+28];
	setp.ltu.f32 	%p105, %f300, %f599;
	add.f32 	%f301, %f299, %f300;
	selp.f32 	%f632, %f299, %f301, %p105;
	add.s32 	%r88, %r88, 8;
$L__BB3_23:
	setp.eq.s32 	%p106, %r23, 0;
	@%p106 bra 	$L__BB3_29;
	and.b32  	%r26, %r68, 3;
	setp.lt.u32 	%p107, %r23, 4;
	@%p107 bra 	$L__BB3_26;
	mul.wide.u32 	%rd32, %r88, 4;
	add.s64 	%rd33, %rd2, %rd32;
	ld.global.nc.f32 	%f303, [%rd33];
	setp.ltu.f32 	%p108, %f303, %f599;
	add.f32 	%f304, %f632, %f303;
	selp.f32 	%f305, %f632, %f304, %p108;
	ld.global.nc.f32 	%f306, [%rd33+4];
	setp.ltu.f32 	%p109, %f306, %f599;
	add.f32 	%f307, %f305, %f306;
	selp.f32 	%f308, %f305, %f307, %p109;
	ld.global.nc.f32 	%f309, [%rd33+8];
	setp.ltu.f32 	%p110, %f309, %f599;
	add.f32 	%f310, %f308, %f309;
	selp.f32 	%f311, %f308, %f310, %p110;
	ld.global.nc.f32 	%f312, [%rd33+12];
	setp.ltu.f32 	%p111, %f312, %f599;
	add.f32 	%f313, %f311, %f312;
	selp.f32 	%f632, %f311, %f313, %p111;
	add.s32 	%r88, %r88, 4;
$L__BB3_26:
	setp.eq.s32 	%p112, %r26, 0;
	@%p112 bra 	$L__BB3_29;
	mov.b32 	%r91, 0;
$L__BB3_28:
	.pragma "nounroll";
	mul.wide.u32 	%rd34, %r88, 4;
	add.s64 	%rd35, %rd2, %rd34;
	ld.global.nc.f32 	%f314, [%rd35];
	setp.ltu.f32 	%p113, %f314, %f599;
	add.f32 	%f315, %f632, %f314;
	selp.f32 	%f632, %f632, %f315, %p113;
	add.s32 	%r88, %r88, 1;
	add.s32 	%r91, %r91, 1;
	setp.ne.s32 	%p114, %r91, %r26;
	@%p114 bra 	$L__BB3_28;
$L__BB3_29:
	setp.geu.f32 	%p115, %f75, 0f3F800000;
	setp.leu.f32 	%p116, %f75, 0f00000000;
	or.pred  	%p117, %p115, %p116;
	@%p117 bra 	$L__BB3_64;
	setp.lt.s32 	%p118, %r68, 1;
	mul.f32 	%f32, %f75, %f632;
	setp.leu.f32 	%p119, %f32, 0f00000000;
	mov.f32 	%f623, 0f00000000;
	or.pred  	%p120, %p119, %p118;
	@%p120 bra 	$L__BB3_51;
	and.b32  	%r33, %r68, 15;
	add.s32 	%r34, %r33, -1;
	and.b32  	%r35, %r68, 7;
	add.s32 	%r36, %r35, -1;
	and.b32  	%r37, %r68, 2147483632;
	and.b32  	%r38, %r68, 3;
	neg.s32 	%r39, %r37;
	add.s64 	%rd37, %rd18, %rd1;
	add.s64 	%rd4, %rd37, 32;
	mov.f32 	%f623, 0f00000000;
	mov.f32 	%f609, 0f7F7FFFFF;
	mov.f32 	%f614, %f623;
$L__BB3_32:
	setp.lt.u32 	%p121, %r68, 16;
	mov.f32 	%f622, 0fFF7FFFFF;
	mov.b32 	%r95, 0;
	@%p121 bra 	$L__BB3_35;
	mov.f32 	%f622, 0fFF7FFFFF;
	mov.u64 	%rd59, %rd4;
	mov.u32 	%r92, %r39;
$L__BB3_34:
	.pragma "nounroll";
	ld.global.nc.f32 	%f322, [%rd59+-32];
	setp.ge.f32 	%p122, %f322, %f599;
	setp.lt.f32 	%p123, %f322, %f609;
	setp.gt.f32 	%p124, %f322, %f622;
	selp.f32 	%f324, %f322, %f622, %p124;
	selp.f32 	%f325, %f324, %f622, %p123;
	selp.f32 	%f326, %f325, %f622, %p122;
	ld.global.nc.f32 	%f328, [%rd59+-28];
	setp.ge.f32 	%p125, %f328, %f599;
	setp.lt.f32 	%p126, %f328, %f609;
	setp.gt.f32 	%p127, %f328, %f326;
	selp.f32 	%f330, %f328, %f326, %p127;
	selp.f32 	%f331, %f330, %f326, %p126;
	selp.f32 	%f332, %f331, %f326, %p125;
	ld.global.nc.f32 	%f334, [%rd59+-24];
	setp.ge.f32 	%p128, %f334, %f599;
	setp.lt.f32 	%p129, %f334, %f609;
	setp.gt.f32 	%p130, %f334, %f332;
	selp.f32 	%f336, %f334, %f332, %p130;
	selp.f32 	%f337, %f336, %f332, %p129;
	selp.f32 	%f338, %f337, %f332, %p128;
	ld.global.nc.f32 	%f340, [%rd59+-20];
	setp.ge.f32 	%p131, %f340, %f599;
	setp.lt.f32 	%p132, %f340, %f609;
	setp.gt.f32 	%p133, %f340, %f338;
	selp.f32 	%f342, %f340, %f338, %p133;
	selp.f32 	%f343, %f342, %f338, %p132;
	selp.f32 	%f344, %f343, %f338, %p131;
	ld.global.nc.f32 	%f346, [%rd59+-16];
	setp.ge.f32 	%p134, %f346, %f599;
	setp.lt.f32 	%p135, %f346, %f609;
	setp.gt.f32 	%p136, %f346, %f344;
	selp.f32 	%f348, %f346, %f344, %p136;
	selp.f32 	%f349, %f348, %f344, %p135;
	selp.f32 	%f350, %f349, %f344, %p134;
	ld.global.nc.f32 	%f352, [%rd59+-12];
	setp.ge.f32 	%p137, %f352, %f599;
	setp.lt.f32 	%p138, %f352, %f609;
	setp.gt.f32 	%p139, %f352, %f350;
	selp.f32 	%f354, %f352, %f350, %p139;
	selp.f32 	%f355, %f354, %f350, %p138;
	selp.f32 	%f356, %f355, %f350, %p137;
	ld.global.nc.f32 	%f358, [%rd59+-8];
	setp.ge.f32 	%p140, %f358, %f599;
	setp.lt.f32 	%p141, %f358, %f609;
	setp.gt.f32 	%p142, %f358, %f356;
	selp.f32 	%f360, %f358, %f356, %p142;
	selp.f32 	%f361, %f360, %f356, %p141;
	selp.f32 	%f362, %f361, %f356, %p140;
	ld.global.nc.f32 	%f364, [%rd59+-4];
	setp.ge.f32 	%p143, %f364, %f599;
	setp.lt.f32 	%p144, %f364, %f609;
	setp.gt.f32 	%p145, %f364, %f362;
	selp.f32 	%f366, %f364, %f362, %p145;
	selp.f32 	%f367, %f366, %f362, %p144;
	selp.f32 	%f368, %f367, %f362, %p143;
	ld.global.nc.f32 	%f370, [%rd59];
	setp.ge.f32 	%p146, %f370, %f599;
	setp.lt.f32 	%p147, %f370, %f609;
	setp.gt.f32 	%p148, %f370, %f368;
	selp.f32 	%f372, %f370, %f368, %p148;
	selp.f32 	%f373, %f372, %f368, %p147;
	selp.f32 	%f374, %f373, %f368, %p146;
	ld.global.nc.f32 	%f376, [%rd59+4];
	setp.ge.f32 	%p149, %f376, %f599;
	setp.lt.f32 	%p150, %f376, %f609;
	setp.gt.f32 	%p151, %f376, %f374;
	selp.f32 	%f378, %f376, %f374, %p151;
	selp.f32 	%f379, %f378, %f374, %p150;
	selp.f32 	%f380, %f379, %f374, %p149;
	ld.global.nc.f32 	%f382, [%rd59+8];
	setp.ge.f32 	%p152, %f382, %f599;
	setp.lt.f32 	%p153, %f382, %f609;
	setp.gt.f32 	%p154, %f382, %f380;
	selp.f32 	%f384, %f382, %f380, %p154;
	selp.f32 	%f385, %f384, %f380, %p153;
	selp.f32 	%f386, %f385, %f380, %p152;
	ld.global.nc.f32 	%f388, [%rd59+12];
	setp.ge.f32 	%p155, %f388, %f599;
	setp.lt.f32 	%p156, %f388, %f609;
	setp.gt.f32 	%p157, %f388, %f386;
	selp.f32 	%f390, %f388, %f386, %p157;
	selp.f32 	%f391, %f390, %f386, %p156;
	selp.f32 	%f392, %f391, %f386, %p155;
	ld.global.nc.f32 	%f394, [%rd59+16];
	setp.ge.f32 	%p158, %f394, %f599;
	setp.lt.f32 	%p159, %f394, %f609;
	setp.gt.f32 	%p160, %f394, %f392;
	selp.f32 	%f396, %f394, %f392, %p160;
	selp.f32 	%f397, %f396, %f392, %p159;
	selp.f32 	%f398, %f397, %f392, %p158;
	ld.global.nc.f32 	%f400, [%rd59+20];
	setp.ge.f32 	%p161, %f400, %f599;
	setp.lt.f32 	%p162, %f400, %f609;
	setp.gt.f32 	%p163, %f400, %f398;
	selp.f32 	%f402, %f400, %f398, %p163;
	selp.f32 	%f403, %f402, %f398, %p162;
	selp.f32 	%f404, %f403, %f398, %p161;
	ld.global.nc.f32 	%f406, [%rd59+24];
	setp.ge.f32 	%p164, %f406, %f599;
	setp.lt.f32 	%p165, %f406, %f609;
	setp.gt.f32 	%p166, %f406, %f404;
	selp.f32 	%f408, %f406, %f404, %p166;
	selp.f32 	%f409, %f408, %f404, %p165;
	selp.f32 	%f410, %f409, %f404, %p164;
	ld.global.nc.f32 	%f412, [%rd59+28];
	setp.ge.f32 	%p167, %f412, %f599;
	setp.lt.f32 	%p168, %f412, %f609;
	setp.gt.f32 	%p169, %f412, %f410;
	selp.f32 	%f414, %f412, %f410, %p169;
	selp.f32 	%f415, %f414, %f410, %p168;
	selp.f32 	%f622, %f415, %f410, %p167;
	add.s32 	%r92, %r92, 16;
	add.s64 	%rd59, %rd59, 64;
	setp.eq.s32 	%p170, %r92, 0;
	mov.u32 	%r95, %r37;
	@%p170 bra 	$L__BB3_35;
	bra.uni 	$L__BB3_34;
$L__BB3_35:
	setp.eq.s32 	%p171, %r33, 0;
	@%p171 bra 	$L__BB3_45;
	setp.lt.u32 	%p172, %r34, 7;
	@%p172 bra 	$L__BB3_38;
	mul.wide.u32 	%rd38, %r95, 4;
	add.s64 	%rd39, %rd2, %rd38;
	ld.global.nc.f32 	%f417, [%rd39];
	setp.ge.f32 	%p173, %f417, %f599;
	setp.lt.f32 	%p174, %f417, %f609;
	setp.gt.f32 	%p175, %f417, %f622;
	selp.f32 	%f419, %f417, %f622, %p175;
	selp.f32 	%f420, %f419, %f622, %p174;
	selp.f32 	%f421, %f420, %f622, %p173;
	ld.global.nc.f32 	%f423, [%rd39+4];
	setp.ge.f32 	%p176, %f423, %f599;
	setp.lt.f32 	%p177, %f423, %f609;
	setp.gt.f32 	%p178, %f423, %f421;
	selp.f32 	%f425, %f423, %f421, %p178;
	selp.f32 	%f426, %f425, %f421, %p177;
	selp.f32 	%f427, %f426, %f421, %p176;
	ld.global.nc.f32 	%f429, [%rd39+8];
	setp.ge.f32 	%p179, %f429, %f599;
	setp.lt.f32 	%p180, %f429, %f609;
	setp.gt.f32 	%p181, %f429, %f427;
	selp.f32 	%f431, %f429, %f427, %p181;
	selp.f32 	%f432, %f431, %f427, %p180;
	selp.f32 	%f433, %f432, %f427, %p179;
	ld.global.nc.f32 	%f435, [%rd39+12];
	setp.ge.f32 	%p182, %f435, %f599;
	setp.lt.f32 	%p183, %f435, %f609;
	setp.gt.f32 	%p184, %f435, %f433;
	selp.f32 	%f437, %f435, %f433, %p184;
	selp.f32 	%f438, %f437, %f433, %p183;
	selp.f32 	%f439, %f438, %f433, %p182;
	ld.global.nc.f32 	%f441, [%rd39+16];
	setp.ge.f32 	%p185, %f441, %f599;
	setp.lt.f32 	%p186, %f441, %f609;
	setp.gt.f32 	%p187, %f441, %f439;
	selp.f32 	%f443, %f441, %f439, %p187;
	selp.f32 	%f444, %f443, %f439, %p186;
	selp.f32 	%f445, %f444, %f439, %p185;
	ld.global.nc.f32 	%f447, [%rd39+20];
	setp.ge.f32 	%p188, %f447, %f599;
	setp.lt.f32 	%p189, %f447, %f609;
	setp.gt.f32 	%p190, %f447, %f445;
	selp.f32 	%f449, %f447, %f445, %p190;
	selp.f32 	%f450, %f449, %f445, %p189;
	selp.f32 	%f451, %f450, %f445, %p188;
	ld.global.nc.f32 	%f453, [%rd39+24];
	setp.ge.f32 	%p191, %f453, %f599;
	setp.lt.f32 	%p192, %f453, %f609;
	setp.gt.f32 	%p193, %f453, %f451;
	selp.f32 	%f455, %f453, %f451, %p193;
	selp.f32 	%f456, %f455, %f451, %p192;
	selp.f32 	%f457, %f456, %f451, %p191;
	ld.global.nc.f32 	%f459, [%rd39+28];
	setp.ge.f32 	%p194, %f459, %f599;
	setp.lt.f32 	%p195, %f459, %f609;
	setp.gt.f32 	%p196, %f459, %f457;
	selp.f32 	%f461, %f459, %f457, %p196;
	selp.f32 	%f462, %f461, %f457, %p195;
	selp.f32 	%f622, %f462, %f457, %p194;
	add.s32 	%r95, %r95, 8;
$L__BB3_38:
	setp.eq.s32 	%p197, %r35, 0;
	@%p197 bra 	$L__BB3_45;
	setp.lt.u32 	%p198, %r36, 3;
	@%p198 bra 	$L__BB3_41;
	mul.wide.u32 	%rd40, %r95, 4;
	add.s64 	%rd41, %rd2, %rd40;
	ld.global.nc.f32 	%f464, [%rd41];
	setp.ge.f32 	%p199, %f464, %f599;
	setp.lt.f32 	%p200, %f464, %f609;
	setp.gt.f32 	%p201, %f464, %f622;
	selp.f32 	%f466, %f464, %f622, %p201;
	selp.f32 	%f467, %f466, %f622, %p200;
	selp.f32 	%f468, %f467, %f622, %p199;
	ld.global.nc.f32 	%f470, [%rd41+4];
	setp.ge.f32 	%p202, %f470, %f599;
	setp.lt.f32 	%p203, %f470, %f609;
	setp.gt.f32 	%p204, %f470, %f468;
	selp.f32 	%f472, %f470, %f468, %p204;
	selp.f32 	%f473, %f472, %f468, %p203;
	selp.f32 	%f474, %f473, %f468, %p202;
	ld.global.nc.f32 	%f476, [%rd41+8];
	setp.ge.f32 	%p205, %f476, %f599;
	setp.lt.f32 	%p206, %f476, %f609;
	setp.gt.f32 	%p207, %f476, %f474;
	selp.f32 	%f478, %f476, %f474, %p207;
	selp.f32 	%f479, %f478, %f474, %p206;
	selp.f32 	%f480, %f479, %f474, %p205;
	ld.global.nc.f32 	%f482, [%rd41+12];
	setp.ge.f32 	%p208, %f482, %f599;
	setp.lt.f32 	%p209, %f482, %f609;
	setp.gt.f32 	%p210, %f482, %f480;
	selp.f32 	%f484, %f482, %f480, %p210;
	selp.f32 	%f485, %f484, %f480, %p209;
	selp.f32 	%f622, %f485, %f480, %p208;
	add.s32 	%r95, %r95, 4;
$L__BB3_41:
	setp.eq.s32 	%p211, %r38, 0;
	@%p211 bra 	$L__BB3_45;
	setp.eq.s32 	%p212, %r38, 1;
	mul.wide.u32 	%rd42, %r95, 4;
	add.s64 	%rd7, %rd2, %rd42;
	ld.global.nc.f32 	%f486, [%rd7];
	setp.ge.f32 	%p213, %f486, %f599;
	setp.lt.f32 	%p214, %f486, %f609;
	setp.gt.f32 	%p215, %f486, %f622;
	selp.f32 	%f488, %f486, %f622, %p215;
	selp.f32 	%f489, %f488, %f622, %p214;
	selp.f32 	%f622, %f489, %f622, %p213;
	@%p212 bra 	$L__BB3_45;
	setp.eq.s32 	%p216, %r38, 2;
	ld.global.nc.f32 	%f490, [%rd7+4];
	setp.ge.f32 	%p217, %f490, %f599;
	setp.lt.f32 	%p218, %f490, %f609;
	setp.gt.f32 	%p219, %f490, %f622;
	selp.f32 	%f492, %f490, %f622, %p219;
	selp.f32 	%f493, %f492, %f622, %p218;
	selp.f32 	%f622, %f493, %f622, %p217;
	@%p216 bra 	$L__BB3_45;
	ld.global.nc.f32 	%f494, [%rd7+8];
	setp.ge.f32 	%p220, %f494, %f599;
	setp.lt.f32 	%p221, %f494, %f609;
	setp.gt.f32 	%p222, %f494, %f622;
	selp.f32 	%f496, %f494, %f622, %p222;
	selp.f32 	%f497, %f496, %f622, %p221;
	selp.f32 	%f622, %f497, %f622, %p220;
$L__BB3_45:
	setp.le.f32 	%p223, %f622, 0fFF7FFFFF;
	@%p223 bra 	$L__BB3_51;
	mov.b32 	%r93, 0;
$L__BB3_47:
	mul.wide.u32 	%rd43, %r93, 4;
	add.s64 	%rd44, %rd2, %rd43;
	ld.global.nc.f32 	%f498, [%rd44];
	setp.neu.f32 	%p224, %f498, %f622;
	setp.ltu.f32 	%p225, %f498, %f599;
	or.pred  	%p226, %p224, %p225;
	@%p226 bra 	$L__BB3_49;
	add.f32 	%f614, %f622, %f614;
	setp.ge.f32 	%p227, %f614, %f32;
	@%p227 bra 	$L__BB3_50;
$L__BB3_49:
	add.s32 	%r93, %r93, 1;
	setp.ne.s32 	%p228, %r93, %r68;
	@%p228 bra 	$L__BB3_47;
$L__BB3_50:
	setp.lt.f32 	%p229, %f614, %f32;
	mov.f32 	%f609, %f622;
	mov.f32 	%f623, %f622;
	@%p229 bra 	$L__BB3_32;
$L__BB3_51:
	setp.lt.s32 	%p230, %r68, 1;
	setp.gt.f32 	%p231, %f623, %f599;
	selp.f32 	%f599, %f623, %f599, %p231;
	mov.f32 	%f632, 0f00000000;
	@%p230 bra 	$L__BB3_64;
	and.b32  	%r49, %r68, 15;
	setp.lt.u32 	%p232, %r68, 16;
	mov.f32 	%f632, 0f00000000;
	mov.b32 	%r99, 0;
	@%p232 bra 	$L__BB3_55;
	and.b32  	%r99, %r68, 2147483632;
	neg.s32 	%r97, %r99;
	add.s64 	%rd46, %rd18, %rd1;
	add.s64 	%rd60, %rd46, 32;
	mov.f32 	%f632, 0f00000000;
$L__BB3_54:
	.pragma "nounroll";
	ld.global.nc.f32 	%f503, [%rd60+-32];
	setp.ltu.f32 	%p233, %f503, %f599;
	add.f32 	%f504, %f632, %f503;
	selp.f32 	%f505, %f632, %f504, %p233;
	ld.global.nc.f32 	%f506, [%rd60+-28];
	setp.ltu.f32 	%p234, %f506, %f599;
	add.f32 	%f507, %f505, %f506;
	selp.f32 	%f508, %f505, %f507, %p234;
	ld.global.nc.f32 	%f509, [%rd60+-24];
	setp.ltu.f32 	%p235, %f509, %f599;
	add.f32 	%f510, %f508, %f509;
	selp.f32 	%f511, %f508, %f510, %p235;
	ld.global.nc.f32 	%f512, [%rd60+-20];
	setp.ltu.f32 	%p236, %f512, %f599;
	add.f32 	%f513, %f511, %f512;
	selp.f32 	%f514, %f511, %f513, %p236;
	ld.global.nc.f32 	%f515, [%rd60+-16];
	setp.ltu.f32 	%p237, %f515, %f599;
	add.f32 	%f516, %f514, %f515;
	selp.f32 	%f517, %f514, %f516, %p237;
	ld.global.nc.f32 	%f518, [%rd60+-12];
	setp.ltu.f32 	%p238, %f518, %f599;
	add.f32 	%f519, %f517, %f518;
	selp.f32 	%f520, %f517, %f519, %p238;
	ld.global.nc.f32 	%f521, [%rd60+-8];
	setp.ltu.f32 	%p239, %f521, %f599;
	add.f32 	%f522, %f520, %f521;
	selp.f32 	%f523, %f520, %f522, %p239;
	ld.global.nc.f32 	%f524, [%rd60+-4];
	setp.ltu.f32 	%p240, %f524, %f599;
	add.f32 	%f525, %f523, %f524;
	selp.f32 	%f526, %f523, %f525, %p240;
	ld.global.nc.f32 	%f527, [%rd60];
	setp.ltu.f32 	%p241, %f527, %f599;
	add.f32 	%f528, %f526, %f527;
	selp.f32 	%f529, %f526, %f528, %p241;
	ld.global.nc.f32 	%f530, [%rd60+4];
	setp.ltu.f32 	%p242, %f530, %f599;
	add.f32 	%f531, %f529, %f530;
	selp.f32 	%f532, %f529, %f531, %p242;
	ld.global.nc.f32 	%f533, [%rd60+8];
	setp.ltu.f32 	%p243, %f533, %f599;
	add.f32 	%f534, %f532, %f533;
	selp.f32 	%f535, %f532, %f534, %p243;
	ld.global.nc.f32 	%f536, [%rd60+12];
	setp.ltu.f32 	%p244, %f536, %f599;
	add.f32 	%f537, %f535, %f536;
	selp.f32 	%f538, %f535, %f537, %p244;
	ld.global.nc.f32 	%f539, [%rd60+16];
	setp.ltu.f32 	%p245, %f539, %f599;
	add.f32 	%f540, %f538, %f539;
	selp.f32 	%f541, %f538, %f540, %p245;
	ld.global.nc.f32 	%f542, [%rd60+20];
	setp.ltu.f32 	%p246, %f542, %f599;
	add.f32 	%f543, %f541, %f542;
	selp.f32 	%f544, %f541, %f543, %p246;
	ld.global.nc.f32 	%f545, [%rd60+24];
	setp.ltu.f32 	%p247, %f545, %f599;
	add.f32 	%f546, %f544, %f545;
	selp.f32 	%f547, %f544, %f546, %p247;
	ld.global.nc.f32 	%f548, [%rd60+28];
	setp.ltu.f32 	%p248, %f548, %f599;
	add.f32 	%f549, %f547, %f548;
	selp.f32 	%f632, %f547, %f549, %p248;
	add.s32 	%r97, %r97, 16;
	add.s64 	%rd60, %rd60, 64;
	setp.ne.s32 	%p249, %r97, 0;
	@%p249 bra 	$L__BB3_54;
$L__BB3_55:
	setp.eq.s32 	%p250, %r49, 0;
	@%p250 bra 	$L__BB3_64;
	and.b32  	%r55, %r68, 7;
	setp.lt.u32 	%p251, %r49, 8;
	@%p251 bra 	$L__BB3_58;
	mul.wide.u32 	%rd47, %r99, 4;
	add.s64 	%rd48, %rd2, %rd47;
	ld.global.nc.f32 	%f551, [%rd48];
	setp.ltu.f32 	%p252, %f551, %f599;
	add.f32 	%f552, %f632, %f551;
	selp.f32 	%f553, %f632, %f552, %p252;
	ld.global.nc.f32 	%f554, [%rd48+4];
	setp.ltu.f32 	%p253, %f554, %f599;
	add.f32 	%f555, %f553, %f554;
	selp.f32 	%f556, %f553, %f555, %p253;
	ld.global.nc.f32 	%f557, [%rd48+8];
	setp.ltu.f32 	%p254, %f557, %f599;
	add.f32 	%f558, %f556, %f557;
	selp.f32 	%f559, %f556, %f558, %p254;
	ld.global.nc.f32 	%f560, [%rd48+12];
	setp.ltu.f32 	%p255, %f560, %f599;
	add.f32 	%f561, %f559, %f560;
	selp.f32 	%f562, %f559, %f561, %p255;
	ld.global.nc.f32 	%f563, [%rd48+16];
	setp.ltu.f32 	%p256, %f563, %f599;
	add.f32 	%f564, %f562, %f563;
	selp.f32 	%f565, %f562, %f564, %p256;
	ld.global.nc.f32 	%f566, [%rd48+20];
	setp.ltu.f32 	%p257, %f566, %f599;
	add.f32 	%f567, %f565, %f566;
	selp.f32 	%f568, %f565, %f567, %p257;
	ld.global.nc.f32 	%f569, [%rd48+24];
	setp.ltu.f32 	%p258, %f569, %f599;
	add.f32 	%f570, %f568, %f569;
	selp.f32 	%f571, %f568, %f570, %p258;
	ld.global.nc.f32 	%f572, [%rd48+28];
	setp.ltu.f32 	%p259, %f572, %f599;
	add.f32 	%f573, %f571, %f572;
	selp.f32 	%f632, %f571, %f573, %p259;
	add.s32 	%r99, %r99, 8;
$L__BB3_58:
	setp.eq.s32 	%p260, %r55, 0;
	@%p260 bra 	$L__BB3_64;
	and.b32  	%r58, %r68, 3;
	setp.lt.u32 	%p261, %r55, 4;
	@%p261 bra 	$L__BB3_61;
	mul.wide.u32 	%rd49, %r99, 4;
	add.s64 	%rd50, %rd2, %rd49;
	ld.global.nc.f32 	%f575, [%rd50];
	setp.ltu.f32 	%p262, %f575, %f599;
	add.f32 	%f576, %f632, %f575;
	selp.f32 	%f577, %f632, %f576, %p262;
	ld.global.nc.f32 	%f578, [%rd50+4];
	setp.ltu.f32 	%p263, %f578, %f599;
	add.f32 	%f579, %f577, %f578;
	selp.f32 	%f580, %f577, %f579, %p263;
	ld.global.nc.f32 	%f581, [%rd50+8];
	setp.ltu.f32 	%p264, %f581, %f599;
	add.f32 	%f582, %f580, %f581;
	selp.f32 	%f583, %f580, %f582, %p264;
	ld.global.nc.f32 	%f584, [%rd50+12];
	setp.ltu.f32 	%p265, %f584, %f599;
	add.f32 	%f585, %f583, %f584;
	selp.f32 	%f632, %f583, %f585, %p265;
	add.s32 	%r99, %r99, 4;
$L__BB3_61:
	setp.eq.s32 	%p266, %r58, 0;
	@%p266 bra 	$L__BB3_64;
	mul.wide.u32 	%rd52, %r99, 4;
	add.s64 	%rd53, %rd18, %rd52;
	add.s64 	%rd61, %rd1, %rd53;
	neg.s32 	%r101, %r58;
$L__BB3_63:
	.pragma "nounroll";
	ld.global.nc.f32 	%f586, [%rd61];
	setp.ltu.f32 	%p267, %f586, %f599;
	add.f32 	%f587, %f632, %f586;
	selp.f32 	%f632, %f632, %f587, %p267;
	add.s64 	%rd61, %rd61, 4;
	add.s32 	%r101, %r101, 1;
	setp.ne.s32 	%p268, %r101, 0;
	@%p268 bra 	$L__BB3_63;
$L__BB3_64:
	setp.lt.s32 	%p269, %r68, 1;
	mul.f32 	%f70, %f1, %f632;
	add.s32 	%r64, %r68, -1;
	mov.u32 	%r103, %r64;
	@%p269 bra 	$L__BB3_69;
	mov.f32 	%f635, 0f00000000;
	mov.b32 	%r102, 0;
$L__BB3_66:
	mul.wide.u32 	%rd54, %r102, 4;
	add.s64 	%rd55, %rd2, %rd54;
	ld.global.nc.f32 	%f72, [%rd55];
	setp.ltu.f32 	%p270, %f72, %f599;
	@%p270 bra 	$L__BB3_68;
	add.f32 	%f635, %f635, %f72;
	setp.gt.f32 	%p271, %f635, %f70;
	mov.u32 	%r103, %r102;
	@%p271 bra 	$L__BB3_69;
$L__BB3_68:
	add.s32 	%r102, %r102, 1;
	setp.ne.s32 	%p272, %r102, %r68;
	mov.u32 	%r103, %r64;
	@%p272 bra 	$L__BB3_66;
$L__BB3_69:
	cvta.to.global.u64 	%rd56, %rd14;
	add.s64 	%rd58, %rd56, %rd19;
	st.global.u32 	[%rd58], %r103;
	ret;
$L__BB3_70:
	add.s32 	%r81, %r81, 1;
	setp.eq.s32 	%p76, %r81, %r69;
	mov.f32 	%f599, %f598;
	mov.f32 	%f590, %f598;
	@%p76 bra 	$L__BB3_16;
	bra.uni 	$L__BB3_2;

}
	// .globl	argmax_f32
.visible .entry argmax_f32(
	.param .u64 .ptr .align 1 argmax_f32_param_0,
	.param .u64 .ptr .align 1 argmax_f32_param_1,
	.param .u32 argmax_f32_param_2
)
{
	.reg .pred 	%p<73>;
	.reg .b32 	%r<169>;
	.reg .b32 	%f<106>;
	.reg .b64 	%rd<27>;
	// demoted variable
	.shared .align 4 .b8 _ZZ10argmax_f32E9smem_vals[32];
	// demoted variable
	.shared .align 4 .b8 _ZZ10argmax_f32E9smem_idxs[32];
	ld.param.u64 	%rd6, [argmax_f32_param_0];
	ld.param.u64 	%rd7, [argmax_f32_param_1];
	ld.param.u32 	%r41, [argmax_f32_param_2];
	cvta.to.global.u64 	%rd1, %rd7;
	mov.u32 	%r1, %ctaid.x;
	mov.u32 	%r2, %tid.x;
	mul.lo.s32 	%r43, %r41, %r1;
	cvt.s64.s32 	%rd2, %r43;
	setp.ge.s32 	%p1, %r2, %r41;
	mov.b32 	%r167, 0;
	mov.f32 	%f104, 0fFF7FFFFF;
	@%p1 bra 	$L__BB4_13;
	not.b32 	%r46, %r2;
	add.s32 	%r47, %r41, %r46;
	shr.u32 	%r48, %r47, 8;
	add.s32 	%r3, %r48, 1;
	and.b32  	%r4, %r3, 15;
	setp.lt.u32 	%p2, %r47, 3840;
	mov.f32 	%f104, 0fFF7FFFFF;
	mov.b32 	%r167, 0;
	mov.u32 	%r165, %r2;
	@%p2 bra 	$L__BB4_4;
	and.b32  	%r50, %r3, 33554416;
	neg.s32 	%r164, %r50;
	mov.f32 	%f104, 0fFF7FFFFF;
	mov.b32 	%r167, 0;
	mov.u32 	%r165, %r2;
$L__BB4_3:
	.pragma "nounroll";
	cvt.u64.u32 	%rd8, %r165;
	add.s64 	%rd9, %rd8, %rd2;
	shl.b64 	%rd10, %rd9, 2;
	add.s64 	%rd11, %rd1, %rd10;
	ld.global.nc.f32 	%f21, [%rd11];
	setp.gt.f32 	%p3, %f21, %f104;
	selp.f32 	%f22, %f21, %f104, %p3;
	selp.b32 	%r51, %r165, %r167, %p3;
	ld.global.nc.f32 	%f23, [%rd11+1024];
	setp.gt.f32 	%p4, %f23, %f22;
	selp.f32 	%f24, %f23, %f22, %p4;
	add.s32 	%r52, %r165, 256;
	selp.b32 	%r53, %r52, %r51, %p4;
	ld.global.nc.f32 	%f25, [%rd11+2048];
	setp.gt.f32 	%p5, %f25, %f24;
	selp.f32 	%f26, %f25, %f24, %p5;
	add.s32 	%r54, %r165, 512;
	selp.b32 	%r55, %r54, %r53, %p5;
	ld.global.nc.f32 	%f27, [%rd11+3072];
	setp.gt.f32 	%p6, %f27, %f26;
	selp.f32 	%f28, %f27, %f26, %p6;
	add.s32 	%r56, %r165, 768;
	selp.b32 	%r57, %r56, %r55, %p6;
	ld.global.nc.f32 	%f29, [%rd11+4096];
	setp.gt.f32 	%p7, %f29, %f28;
	selp.f32 	%f30, %f29, %f28, %p7;
	add.s32 	%r58, %r165, 1024;
	selp.b32 	%r59, %r58, %r57, %p7;
	ld.global.nc.f32 	%f31, [%rd11+5120];
	setp.gt.f32 	%p8, %f31, %f30;
	selp.f32 	%f32, %f31, %f30, %p8;
	add.s32 	%r60, %r165, 1280;
	selp.b32 	%r61, %r60, %r59, %p8;
	ld.global.nc.f32 	%f33, [%rd11+6144];
	setp.gt.f32 	%p9, %f33, %f32;
	selp.f32 	%f34, %f33, %f32, %p9;
	add.s32 	%r62, %r165, 1536;
	selp.b32 	%r63, %r62, %r61, %p9;
	ld.global.nc.f32 	%f35, [%rd11+7168];
	setp.gt.f32 	%p10, %f35, %f34;
	selp.f32 	%f36, %f35, %f34, %p10;
	add.s32 	%r64, %r165, 1792;
	selp.b32 	%r65, %r64, %r63, %p10;
	ld.global.nc.f32 	%f37, [%rd11+8192];
	setp.gt.f32 	%p11, %f37, %f36;
	selp.f32 	%f38, %f37, %f36, %p11;
	add.s32 	%r66, %r165, 2048;
	selp.b32 	%r67, %r66, %r65, %p11;
	ld.global.nc.f32 	%f39, [%rd11+9216];
	setp.gt.f32 	%p12, %f39, %f38;
	selp.f32 	%f40, %f39, %f38, %p12;
	add.s32 	%r68, %r165, 2304;
	selp.b32 	%r69, %r68, %r67, %p12;
	ld.global.nc.f32 	%f41, [%rd11+10240];
	setp.gt.f32 	%p13, %f41, %f40;
	selp.f32 	%f42, %f41, %f40, %p13;
	add.s32 	%r70, %r165, 2560;
	selp.b32 	%r71, %r70, %r69, %p13;
	ld.global.nc.f32 	%f43, [%rd11+11264];
	setp.gt.f32 	%p14, %f43, %f42;
	selp.f32 	%f44, %f43, %f42, %p14;
	add.s32 	%r72, %r165, 2816;
	selp.b32 	%r73, %r72, %r71, %p14;
	ld.global.nc.f32 	%f45, [%rd11+12288];
	setp.gt.f32 	%p15, %f45, %f44;
	selp.f32 	%f46, %f45, %f44, %p15;
	add.s32 	%r74, %r165, 3072;
	selp.b32 	%r75, %r74, %r73, %p15;
	ld.global.nc.f32 	%f47, [%rd11+13312];
	setp.gt.f32 	%p16, %f47, %f46;
	selp.f32 	%f48, %f47, %f46, %p16;
	add.s32 	%r76, %r165, 3328;
	selp.b32 	%r77, %r76, %r75, %p16;
	ld.global.nc.f32 	%f49, [%rd11+14336];
	setp.gt.f32 	%p17, %f49, %f48;
	selp.f32 	%f50, %f49, %f48, %p17;
	add.s32 	%r78, %r165, 3584;
	selp.b32 	%r79, %r78, %r77, %p17;
	ld.global.nc.f32 	%f51, [%rd11+15360];
	setp.gt.f32 	%p18, %f51, %f50;
	selp.f32 	%f104, %f51, %f50, %p18;
	add.s32 	%r80, %r165, 3840;
	selp.b32 	%r167, %r80, %r79, %p18;
	add.s32 	%r165, %r165, 4096;
	add.s32 	%r164, %r164, 16;
	setp.eq.s32 	%p19, %r164, 0;
	@%p19 bra 	$L__BB4_4;
	bra.uni 	$L__BB4_3;
$L__BB4_4:
	setp.eq.s32 	%p20, %r4, 0;
	@%p20 bra 	$L__BB4_13;
	and.b32  	%r9, %r3, 7;
	setp.lt.u32 	%p21, %r4, 8;
	@%p21 bra 	$L__BB4_7;
	cvt.u64.u32 	%rd12, %r165;
	add.s64 	%rd13, %rd12, %rd2;
	shl.b64 	%rd14, %rd13, 2;
	add.s64 	%rd15, %rd1, %rd14;
	ld.global.nc.f32 	%f53, [%rd15];
	setp.gt.f32 	%p22, %f53, %f104;
	selp.f32 	%f54, %f53, %f104, %p22;
	selp.b32 	%r82, %r165, %r167, %p22;
	add.s32 	%r83, %r165, 256;
	ld.global.nc.f32 	%f55, [%rd15+1024];
	setp.gt.f32 	%p23, %f55, %f54;
	selp.f32 	%f56, %f55, %f54, %p23;
	selp.b32 	%r84, %r83, %r82, %p23;
	add.s32 	%r85, %r165, 512;
	ld.global.nc.f32 	%f57, [%rd15+2048];
	setp.gt.f32 	%p24, %f57, %f56;
	selp.f32 	%f58, %f57, %f56, %p24;
	selp.b32 	%r86, %r85, %r84, %p24;
	add.s32 	%r87, %r165, 768;
	ld.global.nc.f32 	%f59, [%rd15+3072];
	setp.gt.f32 	%p25, %f59, %f58;
	selp.f32 	%f60, %f59, %f58, %p25;
	selp.b32 	%r88, %r87, %r86, %p25;
	add.s32 	%r89, %r165, 1024;
	ld.global.nc.f32 	%f61, [%rd15+4096];
	setp.gt.f32 	%p26, %f61, %f60;
	selp.f32 	%f62, %f61, %f60, %p26;
	selp.b32 	%r90, %r89, %r88, %p26;
	add.s32 	%r91, %r165, 1280;
	ld.global.nc.f32 	%f63, [%rd15+5120];
	setp.gt.f32 	%p27, %f63, %f62;
	selp.f32 	%f64, %f63, %f62, %p27;
	selp.b32 	%r92, %r91, %r90, %p27;
	add.s32 	%r93, %r165, 1536;
	ld.global.nc.f32 	%f65, [%rd15+6144];
	setp.gt.f32 	%p28, %f65, %f64;
	selp.f32 	%f66, %f65, %f64, %p28;
	selp.b32 	%r94, %r93, %r92, %p28;
	add.s32 	%r95, %r165, 1792;
	ld.global.nc.f32 	%f67, [%rd15+7168];
	setp.gt.f32 	%p29, %f67, %f66;
	selp.f32 	%f104, %f67, %f66, %p29;
	selp.b32 	%r167, %r95, %r94, %p29;
	add.s32 	%r165, %r165, 2048;
$L__BB4_7:
	setp.eq.s32 	%p30, %r9, 0;
	@%p30 bra 	$L__BB4_13;
	and.b32  	%r15, %r3, 3;
	setp.lt.u32 	%p31, %r9, 4;
	@%p31 bra 	$L__BB4_10;
	cvt.u64.u32 	%rd16, %r165;
	add.s64 	%rd17, %rd16, %rd2;
	shl.b64 	%rd18, %rd17, 2;
	add.s64 	%rd19, %rd1, %rd18;
	ld.global.nc.f32 	%f69, [%rd19];
	setp.gt.f32 	%p32, %f69, %f104;
	selp.f32 	%f70, %f69, %f104, %p32;
	selp.b32 	%r97, %r165, %r167, %p32;
	add.s32 	%r98, %r165, 256;
	ld.global.nc.f32 	%f71, [%rd19+1024];
	setp.gt.f32 	%p33, %f71, %f70;
	selp.f32 	%f72, %f71, %f70, %p33;
	selp.b32 	%r99, %r98, %r97, %p33;
	add.s32 	%r100, %r165, 512;
	ld.global.nc.f32 	%f73, [%rd19+2048];
	setp.gt.f32 	%p34, %f73, %f72;
	selp.f32 	%f74, %f73, %f72, %p34;
	selp.b32 	%r101, %r100, %r99, %p34;
	add.s32 	%r102, %r165, 768;
	ld.global.nc.f32 	%f75, [%rd19+3072];
	setp.gt.f32 	%p35, %f75, %f74;
	selp.f32 	%f104, %f75, %f74, %p35;
	selp.b32 	%r167, %r102, %r101, %p35;
	add.s32 	%r165, %r165, 1024;
$L__BB4_10:
	setp.eq.s32 	%p36, %r15, 0;
	@%p36 bra 	$L__BB4_13;
	cvt.u64.u32 	%rd20, %r165;
	add.s64 	%rd21, %rd2, %rd20;
	shl.b64 	%rd22, %rd21, 2;
	add.s64 	%rd26, %rd1, %rd22;
	neg.s32 	%r161, %r15;
$L__BB4_12:
	.pragma "nounroll";
	ld.global.nc.f32 	%f76, [%rd26];
	setp.gt.f32 	%p37, %f76, %f104;
	selp.f32 	%f104, %f76, %f104, %p37;
	selp.b32 	%r167, %r165, %r167, %p37;
	add.s32 	%r165, %r165, 256;
	add.s64 	%rd26, %rd26, 1024;
	add.s32 	%r161, %r161, 1;
	setp.eq.s32 	%p38, %r161, 0;
	@%p38 bra 	$L__BB4_13;
	bra.uni 	$L__BB4_12;
$L__BB4_13:
	mov.b32 	%r103, %f104;
	shfl.sync.bfly.b32	%r104|%p39, %r103, 16, 31, -1;
	mov.b32 	%f77, %r104;
	shfl.sync.bfly.b32	%r105|%p40, %r167, 16, 31, -1;
	setp.lt.f32 	%p41, %f104, %f77;
	selp.f32 	%f78, %f77, %f104, %p41;
	selp.b32 	%r106, %r105, %r167, %p41;
	mov.b32 	%r107, %f78;
	shfl.sync.bfly.b32	%r108|%p42, %r107, 8, 31, -1;
	mov.b32 	%f79, %r108;
	shfl.sync.bfly.b32	%r109|%p43, %r106, 8, 31, -1;
	setp.lt.f32 	%p44, %f78, %f79;
	selp.f32 	%f80, %f79, %f78, %p44;
	selp.b32 	%r110, %r109, %r106, %p44;
	mov.b32 	%r111, %f80;
	shfl.sync.bfly.b32	%r112|%p45, %r111, 4, 31, -1;
	mov.b32 	%f81, %r112;
	shfl.sync.bfly.b32	%r113|%p46, %r110, 4, 31, -1;
	setp.lt.f32 	%p47, %f80, %f81;
	selp.f32 	%f82, %f81, %f80, %p47;
	selp.b32 	%r114, %r113, %r110, %p47;
	mov.b32 	%r115, %f82;
	shfl.sync.bfly.b32	%r116|%p48, %r115, 2, 31, -1;
	mov.b32 	%f83, %r116;
	shfl.sync.bfly.b32	%r117|%p49, %r114, 2, 31, -1;
	setp.lt.f32 	%p50, %f82, %f83;
	selp.f32 	%f84, %f83, %f82, %p50;
	selp.b32 	%r118, %r117, %r114, %p50;
	mov.b32 	%r119, %f84;
	shfl.sync.bfly.b32	%r120|%p51, %r119, 1, 31, -1;
	mov.b32 	%f85, %r120;
	shfl.sync.bfly.b32	%r121|%p52, %r118, 1, 31, -1;
	setp.lt.f32 	%p53, %f84, %f85;
	selp.f32 	%f14, %f85, %f84, %p53;
	selp.b32 	%r36, %r121, %r118, %p53;
	and.b32  	%r37, %r2, 31;
	setp.ne.s32 	%p54, %r37, 0;
	@%p54 bra 	$L__BB4_15;
	shr.u32 	%r122, %r2, 3;
	mov.u32 	%r123, _ZZ10argmax_f32E9smem_vals;
	add.s32 	%r124, %r123, %r122;
	st.shared.f32 	[%r124], %f14;
	mov.u32 	%r125, _ZZ10argmax_f32E9smem_idxs;
	add.s32 	%r126, %r125, %r122;
	st.shared.u32 	[%r126], %r36;
$L__BB4_15:
	bar.sync 	0;
	setp.gt.u32 	%p55, %r2, 31;
	@%p55 bra 	$L__BB4_20;
	setp.gt.u32 	%p56, %r37, 7;
	mov.b32 	%r168, 0;
	mov.f32 	%f105, 0fFF7FFFFF;
	@%p56 bra 	$L__BB4_18;
	shl.b32 	%r128, %r37, 2;
	mov.u32 	%r129, _ZZ10argmax_f32E9smem_vals;
	add.s32 	%r130, %r129, %r128;
	ld.shared.f32 	%f105, [%r130];
	mov.u32 	%r131, _ZZ10argmax_f32E9smem_idxs;
	add.s32 	%r132, %r131, %r128;
	ld.shared.u32 	%r168, [%r132];
$L__BB4_18:
	setp.ne.s32 	%p57, %r37, 0;
	mov.b32 	%r133, %f105;
	shfl.sync.bfly.b32	%r134|%p58, %r133, 16, 31, -1;
	mov.b32 	%f87, %r134;
	shfl.sync.bfly.b32	%r135|%p59, %r168, 16, 31, -1;
	setp.lt.f32 	%p60, %f105, %f87;
	selp.f32 	%f88, %f87, %f105, %p60;
	selp.b32 	%r136, %r135, %r168, %p60;
	mov.b32 	%r137, %f88;
	shfl.sync.bfly.b32	%r138|%p61, %r137, 8, 31, -1;
	mov.b32 	%f89, %r138;
	shfl.sync.bfly.b32	%r139|%p62, %r136, 8, 31, -1;
	setp.lt.f32 	%p63, %f88, %f89;
	selp.f32 	%f90, %f89, %f88, %p63;
	selp.b32 	%r140, %r139, %r136, %p63;
	mov.b32 	%r141, %f90;
	shfl.sync.bfly.b32	%r142|%p64, %r141, 4, 31, -1;
	mov.b32 	%f91, %r142;
	shfl.sync.bfly.b32	%r143|%p65, %r140, 4, 31, -1;
	setp.lt.f32 	%p66, %f90, %f91;
	selp.f32 	%f92, %f91, %f90, %p66;
	selp.b32 	%r144, %r143, %r140, %p66;
	mov.b32 	%r145, %f92;
	shfl.sync.bfly.b32	%r146|%p67, %r145, 2, 31, -1;
	mov.b32 	%f93, %r146;
	shfl.sync.bfly.b32	%r147|%p68, %r144, 2, 31, -1;
	setp.lt.f32 	%p69, %f92, %f93;
	selp.f32 	%f94, %f93, %f92, %p69;
	selp.b32 	%r148, %r147, %r144, %p69;
	mov.b32 	%r149, %f94;
	shfl.sync.bfly.b32	%r150|%p70, %r149, 1, 31, -1;
	mov.b32 	%f95, %r150;
	shfl.sync.bfly.b32	%r151|%p71, %r148, 1, 31, -1;
	setp.lt.f32 	%p72, %f94, %f95;
	selp.b32 	%r40, %r151, %r148, %p72;
	@%p57 bra 	$L__BB4_20;
	cvta.to.global.u64 	%rd23, %rd6;
	mul.wide.u32 	%rd24, %r1, 4;
	add.s64 	%rd25, %rd23, %rd24;
	st.global.u32 	[%rd25], %r40;
$L__BB4_20:
	ret;

}
	// .globl	softmax_to_probs_f32
.visible .entry softmax_to_probs_f32(
	.param .u64 .ptr .align 1 softmax_to_probs_f32_param_0,
	.param .u64 .ptr .align 1 softmax_to_probs_f32_param_1,
	.param .u32 softmax_to_probs_f32_param_2
)
{
	.reg .pred 	%p<48>;
	.reg .b32 	%r<116>;
	.reg .b32 	%f<185>;
	.reg .b64 	%rd<64>;
	// demoted variable
	.shared .align 4 .b8 _ZZ20softmax_to_probs_f32E4smem[32];
	ld.param.u64 	%rd28, [softmax_to_probs_f32_param_0];
	ld.param.u64 	%rd29, [softmax_to_probs_f32_param_1];
	ld.param.u32 	%r40, [softmax_to_probs_f32_param_2];
	cvta.to.global.u64 	%rd1, %rd29;
	cvta.to.global.u64 	%rd2, %rd28;
	mov.u32 	%r41, %ctaid.x;
	mov.u32 	%r115, %tid.x;
	and.b32  	%r2, %r115, 31;
	mul.lo.s32 	%r3, %r40, %r41;
	setp.ge.s32 	%p1, %r115, %r40;
	mov.f32 	%f177, 0fFF7FFFFF;
	@%p1 bra 	$L__BB5_13;
	not.b32 	%r42, %r115;
	add.s32 	%r43, %r40, %r42;
	shr.u32 	%r44, %r43, 8;
	add.s32 	%r4, %r44, 1;
	and.b32  	%r5, %r4, 15;
	setp.lt.u32 	%p2, %r43, 3840;
	mov.f32 	%f177, 0fFF7FFFFF;
	mov.u32 	%r108, %r115;
	@%p2 bra 	$L__BB5_4;
	and.b32  	%r45, %r4, 33554416;
	neg.s32 	%r107, %r45;
	mul.wide.s32 	%rd30, %r3, 4;
	mul.wide.u32 	%rd31, %r115, 4;
	add.s64 	%rd32, %rd30, %rd31;
	add.s64 	%rd33, %rd32, %rd1;
	add.s64 	%rd57, %rd33, 8192;
	mov.f32 	%f177, 0fFF7FFFFF;
	mov.u32 	%r108, %r115;
$L__BB5_3:
	.pragma "nounroll";
	ld.global.nc.f32 	%f35, [%rd57+-8192];
	max.f32 	%f36, %f177, %f35;
	ld.global.nc.f32 	%f37, [%rd57+-7168];
	max.f32 	%f38, %f36, %f37;
	ld.global.nc.f32 	%f39, [%rd57+-6144];
	max.f32 	%f40, %f38, %f39;
	ld.global.nc.f32 	%f41, [%rd57+-5120];
	max.f32 	%f42, %f40, %f41;
	ld.global.nc.f32 	%f43, [%rd57+-4096];
	max.f32 	%f44, %f42, %f43;
	ld.global.nc.f32 	%f45, [%rd57+-3072];
	max.f32 	%f46, %f44, %f45;
	ld.global.nc.f32 	%f47, [%rd57+-2048];
	max.f32 	%f48, %f46, %f47;
	ld.global.nc.f32 	%f49, [%rd57+-1024];
	max.f32 	%f50, %f48, %f49;
	ld.global.nc.f32 	%f51, [%rd57];
	max.f32 	%f52, %f50, %f51;
	ld.global.nc.f32 	%f53, [%rd57+1024];
	max.f32 	%f54, %f52, %f53;
	ld.global.nc.f32 	%f55, [%rd57+2048];
	max.f32 	%f56, %f54, %f55;
	ld.global.nc.f32 	%f57, [%rd57+3072];
	max.f32 	%f58, %f56, %f57;
	ld.global.nc.f32 	%f59, [%rd57+4096];
	max.f32 	%f60, %f58, %f59;
	ld.global.nc.f32 	%f61, [%rd57+5120];
	max.f32 	%f62, %f60, %f61;
	ld.global.nc.f32 	%f63, [%rd57+6144];
	max.f32 	%f64, %f62, %f63;
	ld.global.nc.f32 	%f65, [%rd57+7168];
	max.f32 	%f177, %f64, %f65;
	add.s32 	%r108, %r108, 4096;
	add.s32 	%r107, %r107, 16;
	add.s64 	%rd57, %rd57, 16384;
	setp.eq.s32 	%p3, %r107, 0;
	@%p3 bra 	$L__BB5_4;
	bra.uni 	$L__BB5_3;
$L__BB5_4:
	setp.eq.s32 	%p4, %r5, 0;
	@%p4 bra 	$L__BB5_13;
	mul.wide.s32 	%rd34, %r3, 4;
	add.s64 	%rd4, %rd1, %rd34;
	and.b32  	%r8, %r4, 7;
	setp.lt.u32 	%p5, %r5, 8;
	@%p5 bra 	$L__BB5_7;
	mul.wide.u32 	%rd35, %r108, 4;
	add.s64 	%rd36, %rd4, %rd35;
	ld.global.nc.f32 	%f67, [%rd36];
	max.f32 	%f68, %f177, %f67;
	ld.global.nc.f32 	%f69, [%rd36+1024];
	max.f32 	%f70, %f68, %f69;
	ld.global.nc.f32 	%f71, [%rd36+2048];
	max.f32 	%f72, %f70, %f71;
	ld.global.nc.f32 	%f73, [%rd36+3072];
	max.f32 	%f74, %f72, %f73;
	ld.global.nc.f32 	%f75, [%rd36+4096];
	max.f32 	%f76, %f74, %f75;
	ld.global.nc.f32 	%f77, [%rd36+5120];
	max.f32 	%f78, %f76, %f77;
	ld.global.nc.f32 	%f79, [%rd36+6144];
	max.f32 	%f80, %f78, %f79;
	ld.global.nc.f32 	%f81, [%rd36+7168];
	max.f32 	%f177, %f80, %f81;
	add.s32 	%r108, %r108, 2048;
$L__BB5_7:
	setp.eq.s32 	%p6, %r8, 0;
	@%p6 bra 	$L__BB5_13;
	and.b32  	%r11, %r4, 3;
	setp.lt.u32 	%p7, %r8, 4;
	@%p7 bra 	$L__BB5_10;
	mul.wide.u32 	%rd37, %r108, 4;
	add.s64 	%rd38, %rd4, %rd37;
	ld.global.nc.f32 	%f83, [%rd38];
	max.f32 	%f84, %f177, %f83;
	ld.global.nc.f32 	%f85, [%rd38+1024];
	max.f32 	%f86, %f84, %f85;
	ld.global.nc.f32 	%f87, [%rd38+2048];
	max.f32 	%f88, %f86, %f87;
	ld.global.nc.f32 	%f89, [%rd38+3072];
	max.f32 	%f177, %f88, %f89;
	add.s32 	%r108, %r108, 1024;
$L__BB5_10:
	setp.eq.s32 	%p8, %r11, 0;
	@%p8 bra 	$L__BB5_13;
	mul.wide.u32 	%rd40, %r108, 4;
	add.s64 	%rd41, %rd34, %rd40;
	add.s64 	%rd56, %rd1, %rd41;
	neg.s32 	%r106, %r11;
$L__BB5_12:
	.pragma "nounroll";
	ld.global.nc.f32 	%f90, [%rd56];
	max.f32 	%f177, %f177, %f90;
	add.s64 	%rd56, %rd56, 1024;
	add.s32 	%r106, %r106, 1;
	setp.eq.s32 	%p9, %r106, 0;
	@%p9 bra 	$L__BB5_13;
	bra.uni 	$L__BB5_12;
$L__BB5_13:
	mov.b32 	%r46, %f177;
	shfl.sync.bfly.b32	%r47|%p10, %r46, 16, 31, -1;
	mov.b32 	%f91, %r47;
	max.f32 	%f92, %f177, %f91;
	mov.b32 	%r48, %f92;
	shfl.sync.bfly.b32	%r49|%p11, %r48, 8, 31, -1;
	mov.b32 	%f93, %r49;
	max.f32 	%f94, %f92, %f93;
	mov.b32 	%r50, %f94;
	shfl.sync.bfly.b32	%r51|%p12, %r50, 4, 31, -1;
	mov.b32 	%f95, %r51;
	max.f32 	%f96, %f94, %f95;
	mov.b32 	%r52, %f96;
	shfl.sync.bfly.b32	%r53|%p13, %r52, 2, 31, -1;
	mov.b32 	%f97, %r53;
	max.f32 	%f98, %f96, %f97;
	mov.b32 	%r54, %f98;
	shfl.sync.bfly.b32	%r55|%p14, %r54, 1, 31, -1;
	mov.b32 	%f99, %r55;
	max.f32 	%f14, %f98, %f99;
	setp.ne.s32 	%p15, %r2, 0;
	shr.u32 	%r56, %r115, 3;
	and.b32  	%r57, %r56, 124;
	mov.u32 	%r58, _ZZ20softmax_to_probs_f32E4smem;
	add.s32 	%r21, %r58, %r57;
	@%p15 bra 	$L__BB5_15;
	st.shared.f32 	[%r21], %f14;
$L__BB5_15:
	bar.sync 	0;
	setp.gt.u32 	%p16, %r115, 31;
	shl.b32 	%r59, %r2, 2;
	add.s32 	%r22, %r58, %r59;
	@%p16 bra 	$L__BB5_20;
	setp.gt.u32 	%p17, %r2, 7;
	mov.f32 	%f178, 0fFF7FFFFF;
	@%p17 bra 	$L__BB5_18;
	ld.shared.f32 	%f178, [%r22];
$L__BB5_18:
	setp.ne.s32 	%p18, %r2, 0;
	mov.b32 	%r61, %f178;
	shfl.sync.bfly.b32	%r62|%p19, %r61, 16, 31, -1;
	mov.b32 	%f101, %r62;
	max.f32 	%f102, %f178, %f101;
	mov.b32 	%r63, %f102;
	shfl.sync.bfly.b32	%r64|%p20, %r63, 8, 31, -1;
	mov.b32 	%f103, %r64;
	max.f32 	%f104, %f102, %f103;
	mov.b32 	%r65, %f104;
	shfl.sync.bfly.b32	%r66|%p21, %r65, 4, 31, -1;
	mov.b32 	%f105, %r66;
	max.f32 	%f106, %f104, %f105;
	mov.b32 	%r67, %f106;
	shfl.sync.bfly.b32	%r68|%p22, %r67, 2, 31, -1;
	mov.b32 	%f107, %r68;
	max.f32 	%f108, %f106, %f107;
	mov.b32 	%r69, %f108;
	shfl.sync.bfly.b32	%r70|%p23, %r69, 1, 31, -1;
	mov.b32 	%f109, %r70;
	max.f32 	%f17, %f108, %f109;
	@%p18 bra 	$L__BB5_20;
	st.shared.f32 	[_ZZ20softmax_to_probs_f32E4smem], %f17;
$L__BB5_20:
	setp.ge.s32 	%p24, %r115, %r40;
	bar.sync 	0;
	mov.f32 	%f183, 0f00000000;
	ld.shared.f32 	%f18, [_ZZ20softmax_to_probs_f32E4smem];
	@%p24 bra 	$L__BB5_27;
	not.b32 	%r71, %r115;
	add.s32 	%r23, %r40, %r71;
	and.b32  	%r72, %r23, 768;
	setp.eq.s32 	%p25, %r72, 768;
	mov.f32 	%f183, 0f00000000;
	mov.u32 	%r111, %r115;
	@%p25 bra 	$L__BB5_24;
	mul.wide.s32 	%rd42, %r3, 4;
	mul.wide.u32 	%rd43, %r115, 4;
	add.s64 	%rd44, %rd42, %rd43;
	add.s64 	%rd59, %rd2, %rd44;
	add.s64 	%rd58, %rd1, %rd44;
	shr.u32 	%r73, %r23, 8;
	add.s32 	%r74, %r73, 1;
	and.b32  	%r75, %r74, 3;
	neg.s32 	%r109, %r75;
	mov.f32 	%f183, 0f00000000;
	mov.u32 	%r111, %r115;
$L__BB5_23:
	.pragma "nounroll";
	ld.global.nc.f32 	%f114, [%rd58];
	sub.f32 	%f115, %f114, %f18;
	mul.f32 	%f116, %f115, 0f3FB8AA3B;
	ex2.approx.f32 	%f117, %f116;
	st.global.f32 	[%rd59], %f117;
	add.f32 	%f183, %f183, %f117;
	add.s32 	%r111, %r111, 256;
	add.s64 	%rd59, %rd59, 1024;
	add.s64 	%rd58, %rd58, 1024;
	add.s32 	%r109, %r109, 1;
	setp.ne.s32 	%p26, %r109, 0;
	@%p26 bra 	$L__BB5_23;
$L__BB5_24:
	setp.lt.u32 	%p27, %r23, 768;
	@%p27 bra 	$L__BB5_27;
	mul.wide.s32 	%rd45, %r3, 4;
	mul.wide.u32 	%rd46, %r111, 4;
	add.s64 	%rd47, %rd45, %rd46;
	add.s64 	%rd48, %rd47, 2048;
	add.s64 	%rd61, %rd1, %rd48;
	add.s64 	%rd60, %rd2, %rd48;
$L__BB5_26:
	ld.global.nc.f32 	%f118, [%rd61+-2048];
	sub.f32 	%f119, %f118, %f18;
	mul.f32 	%f120, %f119, 0f3FB8AA3B;
	ex2.approx.f32 	%f121, %f120;
	st.global.f32 	[%rd60+-2048], %f121;
	add.f32 	%f122, %f183, %f121;
	ld.global.nc.f32 	%f123, [%rd61+-1024];
	sub.f32 	%f124, %f123, %f18;
	mul.f32 	%f125, %f124, 0f3FB8AA3B;
	ex2.approx.f32 	%f126, %f125;
	st.global.f32 	[%rd60+-1024], %f126;
	add.f32 	%f127, %f122, %f126;
	ld.global.nc.f32 	%f128, [%rd61];
	sub.f32 	%f129, %f128, %f18;
	mul.f32 	%f130, %f129, 0f3FB8AA3B;
	ex2.approx.f32 	%f131, %f130;
	st.global.f32 	[%rd60], %f131;
	add.f32 	%f132, %f127, %f131;
	ld.global.nc.f32 	%f133, [%rd61+1024];
	sub.f32 	%f134, %f133, %f18;
	mul.f32 	%f135, %f134, 0f3FB8AA3B;
	ex2.approx.f32 	%f136, %f135;
	st.global.f32 	[%rd60+1024], %f136;
	add.f32 	%f183, %f132, %f136;
	add.s32 	%r111, %r111, 1024;
	add.s64 	%rd61, %rd61, 4096;
	add.s64 	%rd60, %rd60, 4096;
	setp.lt.s32 	%p28, %r111, %r40;
	@%p28 bra 	$L__BB5_26;
$L__BB5_27:
	setp.ne.s32 	%p29, %r2, 0;
	mov.b32 	%r76, %f183;
	shfl.sync.bfly.b32	%r77|%p30, %r76, 16, 31, -1;
	mov.b32 	%f137, %r77;
	add.f32 	%f138, %f183, %f137;
	mov.b32 	%r78, %f138;
	shfl.sync.bfly.b32	%r79|%p31, %r78, 8, 31, -1;
	mov.b32 	%f139, %r79;
	add.f32 	%f140, %f138, %f139;
	mov.b32 	%r80, %f140;
	shfl.sync.bfly.b32	%r81|%p32, %r80, 4, 31, -1;
	mov.b32 	%f141, %r81;
	add.f32 	%f142, %f140, %f141;
	mov.b32 	%r82, %f142;
	shfl.sync.bfly.b32	%r83|%p33, %r82, 2, 31, -1;
	mov.b32 	%f143, %r83;
	add.f32 	%f144, %f142, %f143;
	mov.b32 	%r84, %f144;
	shfl.sync.bfly.b32	%r85|%p34, %r84, 1, 31, -1;
	mov.b32 	%f145, %r85;
	add.f32 	%f26, %f144, %f145;
	@%p29 bra 	$L__BB5_29;
	st.shared.f32 	[%r21], %f26;
$L__BB5_29:
	setp.gt.u32 	%p35, %r115, 31;
	bar.sync 	0;
	@%p35 bra 	$L__BB5_34;
	setp.gt.u32 	%p36, %r2, 7;
	mov.f32 	%f184, 0f00000000;
	@%p36 bra 	$L__BB5_32;
	ld.shared.f32 	%f184, [%r22];
$L__BB5_32:
	setp.ne.s32 	%p37, %r2, 0;
	mov.b32 	%r86, %f184;
	shfl.sync.bfly.b32	%r87|%p38, %r86, 16, 31, -1;
	mov.b32 	%f147, %r87;
	add.f32 	%f148, %f184, %f147;
	mov.b32 	%r88, %f148;
	shfl.sync.bfly.b32	%r89|%p39, %r88, 8, 31, -1;
	mov.b32 	%f149, %r89;
	add.f32 	%f150, %f148, %f149;
	mov.b32 	%r90, %f150;
	shfl.sync.bfly.b32	%r91|%p40, %r90, 4, 31, -1;
	mov.b32 	%f151, %r91;
	add.f32 	%f152, %f150, %f151;
	mov.b32 	%r92, %f152;
	shfl.sync.bfly.b32	%r93|%p41, %r92, 2, 31, -1;
	mov.b32 	%f153, %r93;
	add.f32 	%f154, %f152, %f153;
	mov.b32 	%r94, %f154;
	shfl.sync.bfly.b32	%r95|%p42, %r94, 1, 31, -1;
	mov.b32 	%f155, %r95;
	add.f32 	%f29, %f154, %f155;
	@%p37 bra 	$L__BB5_34;
	st.shared.f32 	[_ZZ20softmax_to_probs_f32E4smem], %f29;
$L__BB5_34:
	setp.ge.s32 	%p43, %r115, %r40;
	bar.sync 	0;
	ld.shared.f32 	%f156, [_ZZ20softmax_to_probs_f32E4smem];
	add.f32 	%f157, %f156, 0f358637BD;
	mov.f32 	%f158, 0f3F800000;
	div.approx.f32 	%f30, %f158, %f157;
	@%p43 bra 	$L__BB5_41;
	not.b32 	%r96, %r115;
	add.s32 	%r32, %r40, %r96;
	and.b32  	%r97, %r32, 768;
	setp.eq.s32 	%p44, %r97, 768;
	@%p44 bra 	$L__BB5_38;
	shr.u32 	%r98, %r32, 8;
	add.s32 	%r99, %r98, 1;
	and.b32  	%r100, %r99, 3;
	mul.wide.s32 	%rd49, %r3, 4;
	mul.wide.u32 	%rd50, %r115, 4;
	add.s64 	%rd51, %rd49, %rd50;
	add.s64 	%rd62, %rd2, %rd51;
	neg.s32 	%r113, %r100;
	shl.b32 	%r101, %r99, 8;
	and.b32  	%r102, %r101, 768;
	add.s32 	%r115, %r115, %r102;
$L__BB5_37:
	.pragma "nounroll";
	ld.global.f32 	%f159, [%rd62];
	mul.f32 	%f160, %f30, %f159;
	st.global.f32 	[%rd62], %f160;
	add.s64 	%rd62, %rd62, 1024;
	add.s32 	%r113, %r113, 1;
	setp.ne.s32 	%p45, %r113, 0;
	@%p45 bra 	$L__BB5_37;
$L__BB5_38:
	setp.lt.u32 	%p46, %r32, 768;
	@%p46 bra 	$L__BB5_41;
	mul.wide.s32 	%rd52, %r3, 4;
	mul.wide.u32 	%rd53, %r115, 4;
	add.s64 	%rd54, %rd52, %rd53;
	add.s64 	%rd55, %rd54, %rd2;
	add.s64 	%rd63, %rd55, 2048;
$L__BB5_40:
	ld.global.f32 	%f161, [%rd63+-2048];
	mul.f32 	%f162, %f30, %f161;
	st.global.f32 	[%rd63+-2048], %f162;
	ld.global.f32 	%f163, [%rd63+-1024];
	mul.f32 	%f164, %f30, %f163;
	st.global.f32 	[%rd63+-1024], %f164;
	ld.global.f32 	%f165, [%rd63];
	mul.f32 	%f166, %f30, %f165;
	st.global.f32 	[%rd63], %f166;
	ld.global.f32 	%f167, [%rd63+1024];
	mul.f32 	%f168, %f30, %f167;
	st.global.f32 	[%rd63+1024], %f168;
	add.s32 	%r115, %r115, 1024;
	add.s64 	%rd63, %rd63, 4096;
	setp.lt.s32 	%p47, %r115, %r40;
	@%p47 bra 	$L__BB5_40;
$L__BB5_41:
	ret;

}
	// .globl	top_k_top_p_sample_per_seq
.visible .entry top_k_top_p_sample_per_seq(
	.param .u64 .ptr .align 1 top_k_top_p_sample_per_seq_param_0,
	.param .u64 .ptr .align 1 top_k_top_p_sample_per_seq_param_1,
	.param .u64 .ptr .align 1 top_k_top_p_sample_per_seq_param_2,
	.param .u64 .ptr .align 1 top_k_top_p_sample_per_seq_param_3,
	.param .u64 .ptr .align 1 top_k_top_p_sample_per_seq_param_4,
	.param .u32 top_k_top_p_sample_per_seq_param_5
)
{
	.reg .pred 	%p<273>;
	.reg .b32 	%r<104>;
	.reg .b32 	%f<636>;
	.reg .b64 	%rd<68>;

	ld.param.u64 	%rd14, [top_k_top_p_sample_per_seq_param_0];
	ld.param.u64 	%rd15, [top_k_top_p_sample_per_seq_param_1];
	ld.param.u64 	%rd16, [top_k_top_p_sample_per_seq_param_2];
	ld.param.u64 	%rd17, [top_k_top_p_sample_per_seq_param_3];
	ld.param.u64 	%rd18, [top_k_top_p_sample_per_seq_param_4];
	ld.param.u32 	%r69, [top_k_top_p_sample_per_seq_param_5];
	cvta.to.global.u64 	%rd1, %rd15;
	cvta.to.global.u64 	%rd19, %rd18;
	cvta.to.global.u64 	%rd20, %rd17;
	cvta.to.global.u64 	%rd21, %rd16;
	mov.u32 	%r1, %ctaid.x;
	mul.lo.s32 	%r2, %r69, %r1;
	mul.wide.s32 	%rd22, %r2, 4;
	add.s64 	%rd2, %rd1, %rd22;
	mul.wide.u32 	%rd23, %r1, 4;
	add.s64 	%rd24, %rd21, %rd23;
	ld.global.nc.f32 	%f1, [%rd24];
	add.s64 	%rd25, %rd20, %rd23;
	ld.global.nc.u32 	%r3, [%rd25];
	add.s64 	%rd26, %rd19, %rd23;
	ld.global.nc.f32 	%f2, [%rd26];
	setp.ge.s32 	%p1, %r3, %r69;
	min.s32 	%r70, %r3, %r69;
	setp.lt.s32 	%p2, %r70, 1;
	mov.f32 	%f599, 0f00000000;
	or.pred  	%p3, %p2, %p1;
	@%p3 bra 	$L__BB6_16;
	and.b32  	%r4, %r69, 15;
	add.s32 	%r5, %r4, -1;
	and.b32  	%r6, %r69, 7;
	add.s32 	%r7, %r6, -1;
	and.b32  	%r8, %r69, 2147483632;
	and.b32  	%r9, %r69, 3;
	mov.f32 	%f590, 0f7F7FFFFF;
	mov.b32 	%r81, 0;
	mov.f32 	%f599, 0f00000000;
$L__BB6_2:
	setp.lt.u32 	%p4, %r69, 16;
	mov.f32 	%f598, 0fFF7FFFFF;
	mov.b32 	%r84, 0;
	@%p4 bra 	$L__BB6_5;
	mov.f32 	%f598, 0fFF7FFFFF;
	mov.b32 	%r82, 0;
$L__BB6_4:
	.pragma "nounroll";
	mul.wide.u32 	%rd27, %r82, 4;
	add.s64 	%rd28, %rd2, %rd27;
	ld.global.nc.f32 	%f82, [%rd28];
	setp.lt.f32 	%p5, %f82, %f590;
	setp.gt.f32 	%p6, %f82, %f598;
	selp.f32 	%f84, %f82, %f598, %p6;
	selp.f32 	%f85, %f84, %f598, %p5;
	ld.global.nc.f32 	%f87, [%rd28+4];
	setp.lt.f32 	%p7, %f87, %f590;
	setp.gt.f32 	%p8, %f87, %f85;
	selp.f32 	%f89, %f87, %f85, %p8;
	selp.f32 	%f90, %f89, %f85, %p7;
	ld.global.nc.f32 	%f92, [%rd28+8];
	setp.lt.f32 	%p9, %f92, %f590;
	setp.gt.f32 	%p10, %f92, %f90;
	selp.f32 	%f94, %f92, %f90, %p10;
	selp.f32 	%f95, %f94, %f90, %p9;
	ld.global.nc.f32 	%f97, [%rd28+12];
	setp.lt.f32 	%p11, %f97, %f590;
	setp.gt.f32 	%p12, %f97, %f95;
	selp.f32 	%f99, %f97, %f95, %p12;
	selp.f32 	%f100, %f99, %f95, %p11;
	ld.global.nc.f32 	%f102, [%rd28+16];
	setp.lt.f32 	%p13, %f102, %f590;
	setp.gt.f32 	%p14, %f102, %f100;
	selp.f32 	%f104, %f102, %f100, %p14;
	selp.f32 	%f105, %f104, %f100, %p13;
	ld.global.nc.f32 	%f107, [%rd28+20];
	setp.lt.f32 	%p15, %f107, %f590;
	setp.gt.f32 	%p16, %f107, %f105;
	selp.f32 	%f109, %f107, %f105, %p16;
	selp.f32 	%f110, %f109, %f105, %p15;
	ld.global.nc.f32 	%f112, [%rd28+24];
	setp.lt.f32 	%p17, %f112, %f590;
	setp.gt.f32 	%p18, %f112, %f110;
	selp.f32 	%f114, %f112, %f110, %p18;
	selp.f32 	%f115, %f114, %f110, %p17;
	ld.global.nc.f32 	%f117, [%rd28+28];
	setp.lt.f32 	%p19, %f117, %f590;
	setp.gt.f32 	%p20, %f117, %f115;
	selp.f32 	%f119, %f117, %f115, %p20;
	selp.f32 	%f120, %f119, %f115, %p19;
	ld.global.nc.f32 	%f122, [%rd28+32];
	setp.lt.f32 	%p21, %f122, %f590;
	setp.gt.f32 	%p22, %f122, %f120;
	selp.f32 	%f124, %f122, %f120, %p22;
	selp.f32 	%f125, %f124, %f120, %p21;
	ld.global.nc.f32 	%f127, [%rd28+36];
	setp.lt.f32 	%p23, %f127, %f590;
	setp.gt.f32 	%p24, %f127, %f125;
	selp.f32 	%f129, %f127, %f125, %p24;
	selp.f32 	%f130, %f129, %f125, %p23;
	ld.global.nc.f32 	%f132, [%rd28+40];
	setp.lt.f32 	%p25, %f132, %f590;
	setp.gt.f32 	%p26, %f132, %f130;
	selp.f32 	%f134, %f132, %f130, %p26;
	selp.f32 	%f135, %f134, %f130, %p25;
	ld.global.nc.f32 	%f137, [%rd28+44];
	setp.lt.f32 	%p27, %f137, %f590;
	setp.gt.f32 	%p28, %f137, %f135;
	selp.f32 	%f139, %f137, %f135, %p28;
	selp.f32 	%f140, %f139, %f135, %p27;
	ld.global.nc.f32 	%f142, [%rd28+48];
	setp.lt.f32 	%p29, %f142, %f590;
	setp.gt.f32 	%p30, %f142, %f140;
	selp.f32 	%f144, %f142, %f140, %p30;
	selp.f32 	%f145, %f144, %f140, %p29;
	ld.global.nc.f32 	%f147, [%rd28+52];
	setp.lt.f32 	%p31, %f147, %f590;
	setp.gt.f32 	%p32, %f147, %f145;
	selp.f32 	%f149, %f147, %f145, %p32;
	selp.f32 	%f150, %f149, %f145, %p31;
	ld.global.nc.f32 	%f152, [%rd28+56];
	setp.lt.f32 	%p33, %f152, %f590;
	setp.gt.f32 	%p34, %f152, %f150;
	selp.f32 	%f154, %f152, %f150, %p34;
	selp.f32 	%f155, %f154, %f150, %p33;
	ld.global.nc.f32 	%f157, [%rd28+60];
	setp.lt.f32 	%p35, %f157, %f590;
	setp.gt.f32 	%p36, %f157, %f155;
	selp.f32 	%f159, %f157, %f155, %p36;
	selp.f32 	%f598, %f159, %f155, %p35;
	add.s32 	%r82, %r82, 16;
	setp.eq.s32 	%p37, %r82, %r8;
	mov.u32 	%r84, %r8;
	@%p37 bra 	$L__BB6_5;
	bra.uni 	$L__BB6_4;
$L__BB6_5:
	setp.eq.s32 	%p38, %r4, 0;
	@%p38 bra 	$L__BB6_15;
	setp.lt.u32 	%p39, %r5, 7;
	@%p39 bra 	$L__BB6_8;
	mul.wide.u32 	%rd29, %r84, 4;
	add.s64 	%rd30, %rd2, %rd29;
	ld.global.nc.f32 	%f161, [%rd30];
	setp.lt.f32 	%p40, %f161, %f590;
	setp.gt.f32 	%p41, %f161, %f598;
	selp.f32 	%f163, %f161, %f598, %p41;
	selp.f32 	%f164, %f163, %f598, %p40;
	ld.global.nc.f32 	%f166, [%rd30+4];
	setp.lt.f32 	%p42, %f166, %f590;
	setp.gt.f32 	%p43, %f166, %f164;
	selp.f32 	%f168, %f166, %f164, %p43;
	selp.f32 	%f169, %f168, %f164, %p42;
	ld.global.nc.f32 	%f171, [%rd30+8];
	setp.lt.f32 	%p44, %f171, %f590;
	setp.gt.f32 	%p45, %f171, %f169;
	selp.f32 	%f173, %f171, %f169, %p45;
	selp.f32 	%f174, %f173, %f169, %p44;
	ld.global.nc.f32 	%f176, [%rd30+12];
	setp.lt.f32 	%p46, %f176, %f590;
	setp.gt.f32 	%p47, %f176, %f174;
	selp.f32 	%f178, %f176, %f174, %p47;
	selp.f32 	%f179, %f178, %f174, %p46;
	ld.global.nc.f32 	%f181, [%rd30+16];
	setp.lt.f32 	%p48, %f181, %f590;
	setp.gt.f32 	%p49, %f181, %f179;
	selp.f32 	%f183, %f181, %f179, %p49;
	selp.f32 	%f184, %f183, %f179, %p48;
	ld.global.nc.f32 	%f186, [%rd30+20];
	setp.lt.f32 	%p50, %f186, %f590;
	setp.gt.f32 	%p51, %f186, %f184;
	selp.f32 	%f188, %f186, %f184, %p51;
	selp.f32 	%f189, %f188, %f184, %p50;
	ld.global.nc.f32 	%f191, [%rd30+24];
	setp.lt.f32 	%p52, %f191, %f590;
	setp.gt.f32 	%p53, %f191, %f189;
	selp.f32 	%f193, %f191, %f189, %p53;
	selp.f32 	%f194, %f193, %f189, %p52;
	ld.global.nc.f32 	%f196, [%rd30+28];
	setp.lt.f32 	%p54, %f196, %f590;
	setp.gt.f32 	%p55, %f196, %f194;
	selp.f32 	%f198, %f196, %f194, %p55;
	selp.f32 	%f598, %f198, %f194, %p54;
	add.s32 	%r84, %r84, 8;
$L__BB6_8:
	setp.eq.s32 	%p56, %r6, 0;
	@%p56 bra 	$L__BB6_15;
	setp.lt.u32 	%p57, %r7, 3;
	@%p57 bra 	$L__BB6_11;
	mul.wide.u32 	%rd31, %r84, 4;
	add.s64 	%rd32, %rd2, %rd31;
	ld.global.nc.f32 	%f200, [%rd32];
	setp.lt.f32 	%p58, %f200, %f590;
	setp.gt.f32 	%p59, %f200, %f598;
	selp.f32 	%f202, %f200, %f598, %p59;
	selp.f32 	%f203, %f202, %f598, %p58;
	ld.global.nc.f32 	%f205, [%rd32+4];
	setp.lt.f32 	%p60, %f205, %f590;
	setp.gt.f32 	%p61, %f205, %f203;
	selp.f32 	%f207, %f205, %f203, %p61;
	selp.f32 	%f208, %f207, %f203, %p60;
	ld.global.nc.f32 	%f210, [%rd32+8];
	setp.lt.f32 	%p62, %f210, %f590;
	setp.gt.f32 	%p63, %f210, %f208;
	selp.f32 	%f212, %f210, %f208, %p63;
	selp.f32 	%f213, %f212, %f208, %p62;
	ld.global.nc.f32 	%f215, [%rd32+12];
	setp.lt.f32 	%p64, %f215, %f590;
	setp.gt.f32 	%p65, %f215, %f213;
	selp.f32 	%f217, %f215, %f213, %p65;
	selp.f32 	%f598, %f217, %f213, %p64;
	add.s32 	%r84, %r84, 4;
$L__BB6_11:
	setp.eq.s32 	%p66, %r9, 0;
	@%p66 bra 	$L__BB6_15;
	setp.eq.s32 	%p67, %r9, 1;
	mul.wide.u32 	%rd33, %r84, 4;
	add.s64 	%rd3, %rd2, %rd33;
	ld.global.nc.f32 	%f218, [%rd3];
	setp.lt.f32 	%p68, %f218, %f590;
	setp.gt.f32 	%p69, %f218, %f598;
	selp.f32 	%f220, %f218, %f598, %p69;
	selp.f32 	%f598, %f220, %f598, %p68;
	@%p67 bra 	$L__BB6_15;
	setp.eq.s32 	%p70, %r9, 2;
	ld.global.nc.f32 	%f221, [%rd3+4];
	setp.lt.f32 	%p71, %f221, %f590;
	setp.gt.f32 	%p72, %f221, %f598;
	selp.f32 	%f223, %f221, %f598, %p72;
	selp.f32 	%f598, %f223, %f598, %p71;
	@%p70 bra 	$L__BB6_15;
	ld.global.nc.f32 	%f224, [%rd3+8];
	setp.lt.f32 	%p73, %f224, %f590;
	setp.gt.f32 	%p74, %f224, %f598;
	selp.f32 	%f226, %f224, %f598, %p74;
	selp.f32 	%f598, %f226, %f598, %p73;
$L__BB6_15:
	setp.gtu.f32 	%p75, %f598, 0fFF7FFFFF;
	@%p75 bra 	$L__BB6_70;
$L__BB6_16:
	setp.lt.s32 	%p77, %r69, 1;
	mov.f32 	%f632, 0f00000000;
	@%p77 bra 	$L__BB6_29;
	and.b32  	%r19, %r69, 15;
	setp.lt.u32 	%p78, %r69, 16;
	mov.f32 	%f632, 0f00000000;
	mov.b32 	%r88, 0;
	@%p78 bra 	$L__BB6_20;
	and.b32  	%r88, %r69, 2147483632;
	mov.f32 	%f632, 0f00000000;
	mov.b32 	%r86, 0;
$L__BB6_19:
	.pragma "nounroll";
	mul.wide.u32 	%rd34, %r86, 4;
	add.s64 	%rd35, %rd2, %rd34;
	ld.global.nc.f32 	%f231, [%rd35];
	setp.ltu.f32 	%p79, %f231, %f599;
	add.f32 	%f232, %f632, %f231;
	selp.f32 	%f233, %f632, %f232, %p79;
	ld.global.nc.f32 	%f234, [%rd35+4];
	setp.ltu.f32 	%p80, %f234, %f599;
	add.f32 	%f235, %f233, %f234;
	selp.f32 	%f236, %f233, %f235, %p80;
	ld.global.nc.f32 	%f237, [%rd35+8];
	setp.ltu.f32 	%p81, %f237, %f599;
	add.f32 	%f238, %f236, %f237;
	selp.f32 	%f239, %f236, %f238, %p81;
	ld.global.nc.f32 	%f240, [%rd35+12];
	setp.ltu.f32 	%p82, %f240, %f599;
	add.f32 	%f241, %f239, %f240;
	selp.f32 	%f242, %f239, %f241, %p82;
	ld.global.nc.f32 	%f243, [%rd35+16];
	setp.ltu.f32 	%p83, %f243, %f599;
	add.f32 	%f244, %f242, %f243;
	selp.f32 	%f245, %f242, %f244, %p83;
	ld.global.nc.f32 	%f246, [%rd35+20];
	setp.ltu.f32 	%p84, %f246, %f599;
	add.f32 	%f247, %f245, %f246;
	selp.f32 	%f248, %f245, %f247, %p84;
	ld.global.nc.f32 	%f249, [%rd35+24];
	setp.ltu.f32 	%p85, %f249, %f599;
	add.f32 	%f250, %f248, %f249;
	selp.f32 	%f251, %f248, %f250, %p85;
	ld.global.nc.f32 	%f252, [%rd35+28];
	setp.ltu.f32 	%p86, %f252, %f599;
	add.f32 	%f253, %f251, %f252;
	selp.f32 	%f254, %f251, %f253, %p86;
	ld.global.nc.f32 	%f255, [%rd35+32];
	setp.ltu.f32 	%p87, %f255, %f599;
	add.f32 	%f256, %f254, %f255;
	selp.f32 	%f257, %f254, %f256, %p87;
	ld.global.nc.f32 	%f258, [%rd35+36];
	setp.ltu.f32 	%p88, %f258, %f599;
	add.f32 	%f259, %f257, %f258;
	selp.f32 	%f260, %f257, %f259, %p88;
	ld.global.nc.f32 	%f261, [%rd35+40];
	setp.ltu.f32 	%p89, %f261, %f599;
	add.f32 	%f262, %f260, %f261;
	selp.f32 	%f263, %f260, %f262, %p89;
	ld.global.nc.f32 	%f264, [%rd35+44];
	setp.ltu.f32 	%p90, %f264, %f599;
	add.f32 	%f265, %f263, %f264;
	selp.f32 	%f266, %f263, %f265, %p90;
	ld.global.nc.f32 	%f267, [%rd35+48];
	setp.ltu.f32 	%p91, %f267, %f599;
	add.f32 	%f268, %f266, %f267;
	selp.f32 	%f269, %f266, %f268, %p91;
	ld.global.nc.f32 	%f270, [%rd35+52];
	setp.ltu.f32 	%p92, %f270, %f599;
	add.f32 	%f271, %f269, %f270;
	selp.f32 	%f272, %f269, %f271, %p92;
	ld.global.nc.f32 	%f273, [%rd35+56];
	setp.ltu.f32 	%p93, %f273, %f599;
	add.f32 	%f274, %f272, %f273;
	selp.f32 	%f275, %f272, %f274, %p93;
	ld.global.nc.f32 	%f276, [%rd35+60];
	setp.ltu.f32 	%p94, %f276, %f599;
	add.f32 	%f277, %f275, %f276;
	selp.f32 	%f632, %f275, %f277, %p94;
	add.s32 	%r86, %r86, 16;
	setp.ne.s32 	%p95, %r86, %r88;
	@%p95 bra 	$L__BB6_19;
$L__BB6_20:
	setp.eq.s32 	%p96, %r19, 0;
	@%p96 bra 	$L__BB6_29;
	and.b32  	%r24, %r69, 7;
	setp.lt.u32 	%p97, %r19, 8;
	@%p97 bra 	$L__BB6_23;
	mul.wide.u32 	%rd36, %r88, 4;
	add.s64 	%rd37, %rd2, %rd36;
	ld.global.nc.f32 	%f279, [%rd37];
	setp.ltu.f32 	%p98, %f279, %f599;
	add.f32 	%f280, %f632, %f279;
	selp.f32 	%f281, %f632, %f280, %p98;
	ld.global.nc.f32 	%f282, [%rd37+4];
	setp.ltu.f32 	%p99, %f282, %f599;
	add.f32 	%f283, %f281, %f282;
	selp.f32 	%f284, %f281, %f283, %p99;
	ld.global.nc.f32 	%f285, [%rd37+8];
	setp.ltu.f32 	%p100, %f285, %f599;
	add.f32 	%f286, %f284, %f285;
	selp.f32 	%f287, %f284, %f286, %p100;
	ld.global.nc.f32 	%f288, [%rd37+12];
	setp.ltu.f32 	%p101, %f288, %f599;
	add.f32 	%f289, %f287, %f288;
	selp.f32 	%f290, %f287, %f289, %p101;
	ld.global.nc.f32 	%f291, [%rd37+16];
	setp.ltu.f32 	%p102, %f291, %f599;
	add.f32 	%f292, %f290, %f291;
	selp.f32 	%f293, %f290, %f292, %p102;
	ld.global.nc.f32 	%f294, [%rd37+20];
	setp.ltu.f32 	%p103, %f294, %f599;
	add.f32 	%f295, %f293, %f294;
	selp.f32 	%f296, %f293, %f295, %p103;
	ld.global.nc.f32 	%f297, [%rd37+24];
	setp.ltu.f32 	%p104, %f297, %f599;
	add.f32 	%f298, %f296, %f297;
	selp.f32 	%f299, %f296, %f298, %p104;
	ld.global.nc.f32 	%f300, [%rd37+28];
	setp.ltu.f32 	%p105, %f300, %f599;
	add.f32 	%f301, %f299, %f300;
	selp.f32 	%f632, %f299, %f301, %p105;
	add.s32 	%r88, %r88, 8;
$L__BB6_23:
	setp.eq.s32 	%p106, %r24, 0;
	@%p106 bra 	$L__BB6_29;
	and.b32  	%r27, %r69, 3;
	setp.lt.u32 	%p107, %r24, 4;
	@%p107 bra 	$L__BB6_26;
	mul.wide.u32 	%rd38, %r88, 4;
	add.s64 	%rd39, %rd2, %rd38;
	ld.global.nc.f32 	%f303, [%rd39];
	setp.ltu.f32 	%p108, %f303, %f599;
	add.f32 	%f304, %f632, %f303;
	selp.f32 	%f305, %f632, %f304, %p108;
	ld.global.nc.f32 	%f306, [%rd39+4];
	setp.ltu.f32 	%p109, %f306, %f599;
	add.f32 	%f307, %f305, %f306;
	selp.f32 	%f308, %f305, %f307, %p109;
	ld.global.nc.f32 	%f309, [%rd39+8];
	setp.ltu.f32 	%p110, %f309, %f599;
	add.f32 	%f310, %f308, %f309;
	selp.f32 	%f311, %f308, %f310, %p110;
	ld.global.nc.f32 	%f312, [%rd39+12];
	setp.ltu.f32 	%p111, %f312, %f599;
	add.f32 	%f313, %f311, %f312;
	selp.f32 	%f632, %f311, %f313, %p111;
	add.s32 	%r88, %r88, 4;
$L__BB6_26:
	setp.eq.s32 	%p112, %r27, 0;
	@%p112 bra 	$L__BB6_29;
	mov.b32 	%r91, 0;
$L__BB6_28:
	.pragma "nounroll";
	mul.wide.u32 	%rd40, %r88, 4;
	add.s64 	%rd41, %rd2, %rd40;
	ld.global.nc.f32 	%f314, [%rd41];
	setp.ltu.f32 	%p113, %f314, %f599;
	add.f32 	%f315, %f632, %f314;
	selp.f32 	%f632, %f632, %f315, %p113;
	add.s32 	%r88, %r88, 1;
	add.s32 	%r91, %r91, 1;
	setp.ne.s32 	%p114, %r91, %r27;
	@%p114 bra 	$L__BB6_28;
$L__BB6_29:
	setp.geu.f32 	%p115, %f2, 0f3F800000;
	setp.leu.f32 	%p116, %f2, 0f00000000;
	or.pred  	%p117, %p115, %p116;
	@%p117 bra 	$L__BB6_64;
	setp.lt.s32 	%p118, %r69, 1;
	mul.f32 	%f33, %f2, %f632;
	setp.leu.f32 	%p119, %f33, 0f00000000;
	mov.f32 	%f623, 0f00000000;
	or.pred  	%p120, %p119, %p118;
	@%p120 bra 	$L__BB6_51;
	and.b32  	%r34, %r69, 15;
	add.s32 	%r35, %r34, -1;
	and.b32  	%r36, %r69, 7;
	add.s32 	%r37, %r36, -1;
	and.b32  	%r38, %r69, 2147483632;
	and.b32  	%r39, %r69, 3;
	neg.s32 	%r40, %r38;
	add.s64 	%rd43, %rd22, %rd1;
	add.s64 	%rd4, %rd43, 32;
	mov.f32 	%f623, 0f00000000;
	mov.f32 	%f609, 0f7F7FFFFF;
	mov.f32 	%f614, %f623;
$L__BB6_32:
	setp.lt.u32 	%p121, %r69, 16;
	mov.f32 	%f622, 0fFF7FFFFF;
	mov.b32 	%r95, 0;
	@%p121 bra 	$L__BB6_35;
	mov.f32 	%f622, 0fFF7FFFFF;
	mov.u64 	%rd65, %rd4;
	mov.u32 	%r92, %r40;
$L__BB6_34:
	.pragma "nounroll";
	ld.global.nc.f32 	%f322, [%rd65+-32];
	setp.ge.f32 	%p122, %f322, %f599;
	setp.lt.f32 	%p123, %f322, %f609;
	setp.gt.f32 	%p124, %f322, %f622;
	selp.f32 	%f324, %f322, %f622, %p124;
	selp.f32 	%f325, %f324, %f622, %p123;
	selp.f32 	%f326, %f325, %f622, %p122;
	ld.global.nc.f32 	%f328, [%rd65+-28];
	setp.ge.f32 	%p125, %f328, %f599;
	setp.lt.f32 	%p126, %f328, %f609;
	setp.gt.f32 	%p127, %f328, %f326;
	selp.f32 	%f330, %f328, %f326, %p127;
	selp.f32 	%f331, %f330, %f326, %p126;
	selp.f32 	%f332, %f331, %f326, %p125;
	ld.global.nc.f32 	%f334, [%rd65+-24];
	setp.ge.f32 	%p128, %f334, %f599;
	setp.lt.f32 	%p129, %f334, %f609;
	setp.gt.f32 	%p130, %f334, %f332;
	selp.f32 	%f336, %f334, %f332, %p130;
	selp.f32 	%f337, %f336, %f332, %p129;
	selp.f32 	%f338, %f337, %f332, %p128;
	ld.global.nc.f32 	%f340, [%rd65+-20];
	setp.ge.f32 	%p131, %f340, %f599;
	setp.lt.f32 	%p132, %f340, %f609;
	setp.gt.f32 	%p133, %f340, %f338;
	selp.f32 	%f342, %f340, %f338, %p133;
	selp.f32 	%f343, %f342, %f338, %p132;
	selp.f32 	%f344, %f343, %f338, %p131;
	ld.global.nc.f32 	%f346, [%rd65+-16];
	setp.ge.f32 	%p134, %f346, %f599;
	setp.lt.f32 	%p135, %f346, %f609;
	setp.gt.f32 	%p136, %f346, %f344;
	selp.f32 	%f348, %f346, %f344, %p136;
	selp.f32 	%f349, %f348, %f344, %p135;
	selp.f32 	%f350, %f349, %f344, %p134;
	ld.global.nc.f32 	%f352, [%rd65+-12];
	setp.ge.f32 	%p137, %f352, %f599;
	setp.lt.f32 	%p138, %f352, %f609;
	setp.gt.f32 	%p139, %f352, %f350;
	selp.f32 	%f354, %f352, %f350, %p139;
	selp.f32 	%f355, %f354, %f350, %p138;
	selp.f32 	%f356, %f355, %f350, %p137;
	ld.global.nc.f32 	%f358, [%rd65+-8];
	setp.ge.f32 	%p140, %f358, %f599;
	setp.lt.f32 	%p141, %f358, %f609;
	setp.gt.f32 	%p142, %f358, %f356;
	selp.f32 	%f360, %f358, %f356, %p142;
	selp.f32 	%f361, %f360, %f356, %p141;
	selp.f32 	%f362, %f361, %f356, %p140;
	ld.global.nc.f32 	%f364, [%rd65+-4];
	setp.ge.f32 	%p143, %f364, %f599;
	setp.lt.f32 	%p144, %f364, %f609;
	setp.gt.f32 	%p145, %f364, %f362;
	selp.f32 	%f366, %f364, %f362, %p145;
	selp.f32 	%f367, %f366, %f362, %p144;
	selp.f32 	%f368, %f367, %f362, %p143;
	ld.global.nc.f32 	%f370, [%rd65];
	setp.ge.f32 	%p146, %f370, %f599;
	setp.lt.f32 	%p147, %f370, %f609;
	setp.gt.f32 	%p148, %f370, %f368;
	selp.f32 	%f372, %f370, %f368, %p148;
	selp.f32 	%f373, %f372, %f368, %p147;
	selp.f32 	%f374, %f373, %f368, %p146;
	ld.global.nc.f32 	%f376, [%rd65+4];
	setp.ge.f32 	%p149, %f376, %f599;
	setp.lt.f32 	%p150, %f376, %f609;
	setp.gt.f32 	%p151, %f376, %f374;
	selp.f32 	%f378, %f376, %f374, %p151;
	selp.f32 	%f379, %f378, %f374, %p150;
	selp.f32 	%f380, %f379, %f374, %p149;
	ld.global.nc.f32 	%f382, [%rd65+8];
	setp.ge.f32 	%p152, %f382, %f599;
	setp.lt.f32 	%p153, %f382, %f609;
	setp.gt.f32 	%p154, %f382, %f380;
	selp.f32 	%f384, %f382, %f380, %p154;
	selp.f32 	%f385, %f384, %f380, %p153;
	selp.f32 	%f386, %f385, %f380, %p152;
	ld.global.nc.f32 	%f388, [%rd65+12];
	setp.ge.f32 	%p155, %f388, %f599;
	setp.lt.f32 	%p156, %f388, %f609;
	setp.gt.f32 	%p157, %f388, %f386;
	selp.f32 	%f390, %f388, %f386, %p157;
	selp.f32 	%f391, %f390, %f386, %p156;
	selp.f32 	%f392, %f391, %f386, %p155;
	ld.global.nc.f32 	%f394, [%rd65+16];
	setp.ge.f32 	%p158, %f394, %f599;
	setp.lt.f32 	%p159, %f394, %f609;
	setp.gt.f32 	%p160, %f394, %f392;
	selp.f32 	%f396, %f394, %f392, %p160;
	selp.f32 	%f397, %f396, %f392, %p159;
	selp.f32 	%f398, %f397, %f392, %p158;
	ld.global.nc.f32 	%f400, [%rd65+20];
	setp.ge.f32 	%p161, %f400, %f599;
	setp.lt.f32 	%p162, %f400, %f609;
	setp.gt.f32 	%p163, %f400, %f398;
	selp.f32 	%f402, %f400, %f398, %p163;
	selp.f32 	%f403, %f402, %f398, %p162;
	selp.f32 	%f404, %f403, %f398, %p161;
	ld.global.nc.f32 	%f406, [%rd65+24];
	setp.ge.f32 	%p164, %f406, %f599;
	setp.lt.f32 	%p165, %f406, %f609;
	setp.gt.f32 	%p166, %f406, %f404;
	selp.f32 	%f408, %f406, %f404, %p166;
	selp.f32 	%f409, %f408, %f404, %p165;
	selp.f32 	%f410, %f409, %f404, %p164;
	ld.global.nc.f32 	%f412, [%rd65+28];
	setp.ge.f32 	%p167, %f412, %f599;
	setp.lt.f32 	%p168, %f412, %f609;
	setp.gt.f32 	%p169, %f412, %f410;
	selp.f32 	%f414, %f412, %f410, %p169;
	selp.f32 	%f415, %f414, %f410, %p168;
	selp.f32 	%f622, %f415, %f410, %p167;
	add.s32 	%r92, %r92, 16;
	add.s64 	%rd65, %rd65, 64;
	setp.eq.s32 	%p170, %r92, 0;
	mov.u32 	%r95, %r38;
	@%p170 bra 	$L__BB6_35;
	bra.uni 	$L__BB6_34;
$L__BB6_35:
	setp.eq.s32 	%p171, %r34, 0;
	@%p171 bra 	$L__BB6_45;
	setp.lt.u32 	%p172, %r35, 7;
	@%p172 bra 	$L__BB6_38;
	mul.wide.u32 	%rd44, %r95, 4;
	add.s64 	%rd45, %rd2, %rd44;
	ld.global.nc.f32 	%f417, [%rd45];
	setp.ge.f32 	%p173, %f417, %f599;
	setp.lt.f32 	%p174, %f417, %f609;
	setp.gt.f32 	%p175, %f417, %f622;
	selp.f32 	%f419, %f417, %f622, %p175;
	selp.f32 	%f420, %f419, %f622, %p174;
	selp.f32 	%f421, %f420, %f622, %p173;
	ld.global.nc.f32 	%f423, [%rd45+4];
	setp.ge.f32 	%p176, %f423, %f599;
	setp.lt.f32 	%p177, %f423, %f609;
	setp.gt.f32 	%p178, %f423, %f421;
	selp.f32 	%f425, %f423, %f421, %p178;
	selp.f32 	%f426, %f425, %f421, %p177;
	selp.f32 	%f427, %f426, %f421, %p176;
	ld.global.nc.f32 	%f429, [%rd45+8];
	setp.ge.f32 	%p179, %f429, %f599;
	setp.lt.f32 	%p180, %f429, %f609;
	setp.gt.f32 	%p181, %f429, %f427;
	selp.f32 	%f431, %f429, %f427, %p181;
	selp.f32 	%f432, %f431, %f427, %p180;
	selp.f32 	%f433, %f432, %f427, %p179;
	ld.global.nc.f32 	%f435, [%rd45+12];
	setp.ge.f32 	%p182, %f435, %f599;
	setp.lt.f32 	%p183, %f435, %f609;
	setp.gt.f32 	%p184, %f435, %f433;
	selp.f32 	%f437, %f435, %f433, %p184;
	selp.f32 	%f438, %f437, %f433, %p183;
	selp.f32 	%f439, %f438, %f433, %p182;
	ld.global.nc.f32 	%f441, [%rd45+16];
	setp.ge.f32 	%p185, %f441, %f599;
	setp.lt.f32 	%p186, %f441, %f609;
	setp.gt.f32 	%p187, %f441, %f439;
	selp.f32 	%f443, %f441, %f439, %p187;
	selp.f32 	%f444, %f443, %f439, %p186;
	selp.f32 	%f445, %f444, %f439, %p185;
	ld.global.nc.f32 	%f447, [%rd45+20];
	setp.ge.f32 	%p188, %f447, %f599;
	setp.lt.f32 	%p189, %f447, %f609;
	setp.gt.f32 	%p190, %f447, %f445;
	selp.f32 	%f449, %f447, %f445, %p190;
	selp.f32 	%f450, %f449, %f445, %p189;
	selp.f32 	%f451, %f450, %f445, %p188;
	ld.global.nc.f32 	%f453, [%rd45+24];
	setp.ge.f32 	%p191, %f453, %f599;
	setp.lt.f32 	%p192, %f453, %f609;
	setp.gt.f32 	%p193, %f453, %f451;
	selp.f32 	%f455, %f453, %f451, %p193;
	selp.f32 	%f456, %f455, %f451, %p192;
	selp.f32 	%f457, %f456, %f451, %p191;
	ld.global.nc.f32 	%f459, [%rd45+28];
	setp.ge.f32 	%p194, %f459, %f599;
	setp.lt.f32 	%p195, %f459, %f609;
	setp.gt.f32 	%p196, %f459, %f457;
	selp.f32 	%f461, %f459, %f457, %p196;
	selp.f32 	%f462, %f461, %f457, %p195;
	selp.f32 	%f622, %f462, %f457, %p194;
	add.s32 	%r95, %r95, 8;
$L__BB6_38:
	setp.eq.s32 	%p197, %r36, 0;
	@%p197 bra 	$L__BB6_45;
	setp.lt.u32 	%p198, %r37, 3;
	@%p198 bra 	$L__BB6_41;
	mul.wide.u32 	%rd46, %r95, 4;
	add.s64 	%rd47, %rd2, %rd46;
	ld.global.nc.f32 	%f464, [%rd47];
	setp.ge.f32 	%p199, %f464, %f599;
	setp.lt.f32 	%p200, %f464, %f609;
	setp.gt.f32 	%p201, %f464, %f622;
	selp.f32 	%f466, %f464, %f622, %p201;
	selp.f32 	%f467, %f466, %f622, %p200;
	selp.f32 	%f468, %f467, %f622, %p199;
	ld.global.nc.f32 	%f470, [%rd47+4];
	setp.ge.f32 	%p202, %f470, %f599;
	setp.lt.f32 	%p203, %f470, %f609;
	setp.gt.f32 	%p204, %f470, %f468;
	selp.f32 	%f472, %f470, %f468, %p204;
	selp.f32 	%f473, %f472, %f468, %p203;
	selp.f32 	%f474, %f473, %f468, %p202;
	ld.global.nc.f32 	%f476, [%rd47+8];
	setp.ge.f32 	%p205, %f476, %f599;
	setp.lt.f32 	%p206, %f476, %f609;
	setp.gt.f32 	%p207, %f476, %f474;
	selp.f32 	%f478, %f476, %f474, %p207;
	selp.f32 	%f479, %f478, %f474, %p206;
	selp.f32 	%f480, %f479, %f474, %p205;
	ld.global.nc.f32 	%f482, [%rd47+12];
	setp.ge.f32 	%p208, %f482, %f599;
	setp.lt.f32 	%p209, %f482, %f609;
	setp.gt.f32 	%p210, %f482, %f480;
	selp.f32 	%f484, %f482, %f480, %p210;
	selp.f32 	%f485, %f484, %f480, %p209;
	selp.f32 	%f622, %f485, %f480, %p208;
	add.s32 	%r95, %r95, 4;
$L__BB6_41:
	setp.eq.s32 	%p211, %r39, 0;
	@%p211 bra 	$L__BB6_45;
	setp.eq.s32 	%p212, %r39, 1;
	mul.wide.u32 	%rd48, %r95, 4;
	add.s64 	%rd7, %rd2, %rd48;
	ld.global.nc.f32 	%f486, [%rd7];
	setp.ge.f32 	%p213, %f486, %f599;
	setp.lt.f32 	%p214, %f486, %f609;
	setp.gt.f32 	%p215, %f486, %f622;
	selp.f32 	%f488, %f486, %f622, %p215;
	selp.f32 	%f489, %f488, %f622, %p214;
	selp.f32 	%f622, %f489, %f622, %p213;
	@%p212 bra 	$L__BB6_45;
	setp.eq.s32 	%p216, %r39, 2;
	ld.global.nc.f32 	%f490, [%rd7+4];
	setp.ge.f32 	%p217, %f490, %f599;
	setp.lt.f32 	%p218, %f490, %f609;
	setp.gt.f32 	%p219, %f490, %f622;
	selp.f32 	%f492, %f490, %f622, %p219;
	selp.f32 	%f493, %f492, %f622, %p218;
	selp.f32 	%f622, %f493, %f622, %p217;
	@%p216 bra 	$L__BB6_45;
	ld.global.nc.f32 	%f494, [%rd7+8];
	setp.ge.f32 	%p220, %f494, %f599;
	setp.lt.f32 	%p221, %f494, %f609;
	setp.gt.f32 	%p222, %f494, %f622;
	selp.f32 	%f496, %f494, %f622, %p222;
	selp.f32 	%f497, %f496, %f622, %p221;
	selp.f32 	%f622, %f497, %f622, %p220;
$L__BB6_45:
	setp.le.f32 	%p223, %f622, 0fFF7FFFFF;
	@%p223 bra 	$L__BB6_51;
	mov.b32 	%r93, 0;
$L__BB6_47:
	mul.wide.u32 	%rd49, %r93, 4;
	add.s64 	%rd50, %rd2, %rd49;
	ld.global.nc.f32 	%f498, [%rd50];
	setp.neu.f32 	%p224, %f498, %f622;
	setp.ltu.f32 	%p225, %f498, %f599;
	or.pred  	%p226, %p224, %p225;
	@%p226 bra 	$L__BB6_49;
	add.f32 	%f614, %f622, %f614;
	setp.ge.f32 	%p227, %f614, %f33;
	@%p227 bra 	$L__BB6_50;
$L__BB6_49:
	add.s32 	%r93, %r93, 1;
	setp.ne.s32 	%p228, %r93, %r69;
	@%p228 bra 	$L__BB6_47;
$L__BB6_50:
	setp.lt.f32 	%p229, %f614, %f33;
	mov.f32 	%f609, %f622;
	mov.f32 	%f623, %f622;
	@%p229 bra 	$L__BB6_32;
$L__BB6_51:
	setp.lt.s32 	%p230, %r69, 1;
	setp.gt.f32 	%p231, %f623, %f599;
	selp.f32 	%f599, %f623, %f599, %p231;
	mov.f32 	%f632, 0f00000000;
	@%p230 bra 	$L__BB6_64;
	and.b32  	%r50, %r69, 15;
	setp.lt.u32 	%p232, %r69, 16;
	mov.f32 	%f632, 0f00000000;
	mov.b32 	%r99, 0;
	@%p232 bra 	$L__BB6_55;
	and.b32  	%r99, %r69, 2147483632;
	neg.s32 	%r97, %r99;
	add.s64 	%rd52, %rd22, %rd1;
	add.s64 	%rd66, %rd52, 32;
	mov.f32 	%f632, 0f00000000;
$L__BB6_54:
	.pragma "nounroll";
	ld.global.nc.f32 	%f503, [%rd66+-32];
	setp.ltu.f32 	%p233, %f503, %f599;
	add.f32 	%f504, %f632, %f503;
	selp.f32 	%f505, %f632, %f504, %p233;
	ld.global.nc.f32 	%f506, [%rd66+-28];
	setp.ltu.f32 	%p234, %f506, %f599;
	add.f32 	%f507, %f505, %f506;
	selp.f32 	%f508, %f505, %f507, %p234;
	ld.global.nc.f32 	%f509, [%rd66+-24];
	setp.ltu.f32 	%p235, %f509, %f599;
	add.f32 	%f510, %f508, %f509;
	selp.f32 	%f511, %f508, %f510, %p235;
	ld.global.nc.f32 	%f512, [%rd66+-20];
	setp.ltu.f32 	%p236, %f512, %f599;
	add.f32 	%f513, %f511, %f512;
	selp.f32 	%f514, %f511, %f513, %p236;
	ld.global.nc.f32 	%f515, [%rd66+-16];
	setp.ltu.f32 	%p237, %f515, %f599;
	add.f32 	%f516, %f514, %f515;
	selp.f32 	%f517, %f514, %f516, %p237;
	ld.global.nc.f32 	%f518, [%rd66+-12];
	setp.ltu.f32 	%p238, %f518, %f599;
	add.f32 	%f519, %f517, %f518;
	selp.f32 	%f520, %f517, %f519, %p238;
	ld.global.nc.f32 	%f521, [%rd66+-8];
	setp.ltu.f32 	%p239, %f521, %f599;
	add.f32 	%f522, %f520, %f521;
	selp.f32 	%f523, %f520, %f522, %p239;
	ld.global.nc.f32 	%f524, [%rd66+-4];
	setp.ltu.f32 	%p240, %f524, %f599;
	add.f32 	%f525, %f523, %f524;
	selp.f32 	%f526, %f523, %f525, %p240;
	ld.global.nc.f32 	%f527, [%rd66];
	setp.ltu.f32 	%p241, %f527, %f599;
	add.f32 	%f528, %f526, %f527;
	selp.f32 	%f529, %f526, %f528, %p241;
	ld.global.nc.f32 	%f530, [%rd66+4];
	setp.ltu.f32 	%p242, %f530, %f599;
	add.f32 	%f531, %f529, %f530;
	selp.f32 	%f532, %f529, %f531, %p242;
	ld.global.nc.f32 	%f533, [%rd66+8];
	setp.ltu.f32 	%p243, %f533, %f599;
	add.f32 	%f534, %f532, %f533;
	selp.f32 	%f535, %f532, %f534, %p243;
	ld.global.nc.f32 	%f536, [%rd66+12];
	setp.ltu.f32 	%p244, %f536, %f599;
	add.f32 	%f537, %f535, %f536;
	selp.f32 	%f538, %f535, %f537, %p244;
	ld.global.nc.f32 	%f539, [%rd66+16];
	setp.ltu.f32 	%p245, %f539, %f599;
	add.f32 	%f540, %f538, %f539;
	selp.f32 	%f541, %f538, %f540, %p245;
	ld.global.nc.f32 	%f542, [%rd66+20];
	setp.ltu.f32 	%p246, %f542, %f599;
	add.f32 	%f543, %f541, %f542;
	selp.f32 	%f544, %f541, %f543, %p246;
	ld.global.nc.f32 	%f545, [%rd66+24];
	setp.ltu.f32 	%p247, %f545, %f599;
	add.f32 	%f546, %f544, %f545;
	selp.f32 	%f547, %f544, %f546, %p247;
	ld.global.nc.f32 	%f548, [%rd66+28];
	setp.ltu.f32 	%p248, %f548, %f599;
	add.f32 	%f549, %f547, %f548;
	selp.f32 	%f632, %f547, %f549, %p248;
	add.s32 	%r97, %r97, 16;
	add.s64 	%rd66, %rd66, 64;
	setp.ne.s32 	%p249, %r97, 0;
	@%p249 bra 	$L__BB6_54;
$L__BB6_55:
	setp.eq.s32 	%p250, %r50, 0;
	@%p250 bra 	$L__BB6_64;
	and.b32  	%r56, %r69, 7;
	setp.lt.u32 	%p251, %r50, 8;
	@%p251 bra 	$L__BB6_58;
	mul.wide.u32 	%rd53, %r99, 4;
	add.s64 	%rd54, %rd2, %rd53;
	ld.global.nc.f32 	%f551, [%rd54];
	setp.ltu.f32 	%p252, %f551, %f599;
	add.f32 	%f552, %f632, %f551;
	selp.f32 	%f553, %f632, %f552, %p252;
	ld.global.nc.f32 	%f554, [%rd54+4];
	setp.ltu.f32 	%p253, %f554, %f599;
	add.f32 	%f555, %f553, %f554;
	selp.f32 	%f556, %f553, %f555, %p253;
	ld.global.nc.f32 	%f557, [%rd54+8];
	setp.ltu.f32 	%p254, %f557, %f599;
	add.f32 	%f558, %f556, %f557;
	selp.f32 	%f559, %f556, %f558, %p254;
	ld.global.nc.f32 	%f560, [%rd54+12];
	setp.ltu.f32 	%p255, %f560, %f599;
	add.f32 	%f561, %f559, %f560;
	selp.f32 	%f562, %f559, %f561, %p255;
	ld.global.nc.f32 	%f563, [%rd54+16];
	setp.ltu.f32 	%p256, %f563, %f599;
	add.f32 	%f564, %f562, %f563;
	selp.f32 	%f565, %f562, %f564, %p256;
	ld.global.nc.f32 	%f566, [%rd54+20];
	setp.ltu.f32 	%p257, %f566, %f599;
	add.f32 	%f567, %f565, %f566;
	selp.f32 	%f568, %f565, %f567, %p257;
	ld.global.nc.f32 	%f569, [%rd54+24];
	setp.ltu.f32 	%p258, %f569, %f599;
	add.f32 	%f570, %f568, %f569;
	selp.f32 	%f571, %f568, %f570, %p258;
	ld.global.nc.f32 	%f572, [%rd54+28];
	setp.ltu.f32 	%p259, %f572, %f599;
	add.f32 	%f573, %f571, %f572;
	selp.f32 	%f632, %f571, %f573, %p259;
	add.s32 	%r99, %r99, 8;
$L__BB6_58:
	setp.eq.s32 	%p260, %r56, 0;
	@%p260 bra 	$L__BB6_64;
	and.b32  	%r59, %r69, 3;
	setp.lt.u32 	%p261, %r56, 4;
	@%p261 bra 	$L__BB6_61;
	mul.wide.u32 	%rd55, %r99, 4;
	add.s64 	%rd56, %rd2, %rd55;
	ld.global.nc.f32 	%f575, [%rd56];
	setp.ltu.f32 	%p262, %f575, %f599;
	add.f32 	%f576, %f632, %f575;
	selp.f32 	%f577, %f632, %f576, %p262;
	ld.global.nc.f32 	%f578, [%rd56+4];
	setp.ltu.f32 	%p263, %f578, %f599;
	add.f32 	%f579, %f577, %f578;
	selp.f32 	%f580, %f577, %f579, %p263;
	ld.global.nc.f32 	%f581, [%rd56+8];
	setp.ltu.f32 	%p264, %f581, %f599;
	add.f32 	%f582, %f580, %f581;
	selp.f32 	%f583, %f580, %f582, %p264;
	ld.global.nc.f32 	%f584, [%rd56+12];
	setp.ltu.f32 	%p265, %f584, %f599;
	add.f32 	%f585, %f583, %f584;
	selp.f32 	%f632, %f583, %f585, %p265;
	add.s32 	%r99, %r99, 4;
$L__BB6_61:
	setp.eq.s32 	%p266, %r59, 0;
	@%p266 bra 	$L__BB6_64;
	mul.wide.u32 	%rd58, %r99, 4;
	add.s64 	%rd59, %rd22, %rd58;
	add.s64 	%rd67, %rd1, %rd59;
	neg.s32 	%r101, %r59;
$L__BB6_63:
	.pragma "nounroll";
	ld.global.nc.f32 	%f586, [%rd67];
	setp.ltu.f32 	%p267, %f586, %f599;
	add.f32 	%f587, %f632, %f586;
	selp.f32 	%f632, %f632, %f587, %p267;
	add.s64 	%rd67, %rd67, 4;
	add.s32 	%r101, %r101, 1;
	setp.ne.s32 	%p268, %r101, 0;
	@%p268 bra 	$L__BB6_63;
$L__BB6_64:
	setp.lt.s32 	%p269, %r69, 1;
	mul.f32 	%f71, %f1, %f632;
	add.s32 	%r65, %r69, -1;
	mov.u32 	%r103, %r65;
	@%p269 bra 	$L__BB6_69;
	mov.f32 	%f635, 0f00000000;
	mov.b32 	%r102, 0;
$L__BB6_66:
	mul.wide.u32 	%rd60, %r102, 4;
	add.s64 	%rd61, %rd2, %rd60;
	ld.global.nc.f32 	%f73, [%rd61];
	setp.ltu.f32 	%p270, %f73, %f599;
	@%p270 bra 	$L__BB6_68;
	add.f32 	%f635, %f635, %f73;
	setp.gt.f32 	%p271, %f635, %f71;
	mov.u32 	%r103, %r102;
	@%p271 bra 	$L__BB6_69;
$L__BB6_68:
	add.s32 	%r102, %r102, 1;
	setp.ne.s32 	%p272, %r102, %r69;
	mov.u32 	%r103, %r65;
	@%p272 bra 	$L__BB6_66;
$L__BB6_69:
	cvta.to.global.u64 	%rd62, %rd14;
	add.s64 	%rd64, %rd62, %rd23;
	st.global.u32 	[%rd64], %r103;
	ret;
$L__BB6_70:
	add.s32 	%r81, %r81, 1;
	setp.eq.s32 	%p76, %r81, %r3;
	mov.f32 	%f599, %f598;
	mov.f32 	%f590, %f598;
	@%p76 bra 	$L__BB6_16;
	bra.uni 	$L__BB6_2;

}
	// .globl	temperature_scale_f32_per_seq
.visible .entry temperature_scale_f32_per_seq(
	.param .u64 .ptr .align 1 temperature_scale_f32_per_seq_param_0,
	.param .u64 .ptr .align 1 temperature_scale_f32_per_seq_param_1,
	.param .u32 temperature_scale_f32_per_seq_param_2
)
{
	.reg .pred 	%p<6>;
	.reg .b32 	%r<23>;
	.reg .b32 	%f<12>;
	.reg .b64 	%rd<23>;

	ld.param.u64 	%rd9, [temperature_scale_f32_per_seq_param_0];
	ld.param.u64 	%rd10, [temperature_scale_f32_per_seq_param_1];
	ld.param.u32 	%r10, [temperature_scale_f32_per_seq_param_2];
	cvta.to.global.u64 	%rd1, %rd9;
	cvta.to.global.u64 	%rd11, %rd10;
	mov.u32 	%r11, %ctaid.x;
	mov.u32 	%r22, %tid.x;
	mul.wide.u32 	%rd12, %r11, 4;
	add.s64 	%rd13, %rd11, %rd12;
	ld.global.nc.f32 	%f1, [%rd13];
	mul.lo.s32 	%r12, %r10, %r11;
	cvt.s64.s32 	%rd2, %r12;
	setp.ge.s32 	%p1, %r22, %r10;
	@%p1 bra 	$L__BB7_7;
	not.b32 	%r13, %r22;
	add.s32 	%r2, %r10, %r13;
	and.b32  	%r14, %r2, 768;
	setp.eq.s32 	%p2, %r14, 768;
	@%p2 bra 	$L__BB7_4;
	shr.u32 	%r15, %r2, 8;
	add.s32 	%r16, %r15, 1;
	and.b32  	%r17, %r16, 3;
	cvt.u64.u32 	%rd14, %r22;
	add.s64 	%rd15, %rd2, %rd14;
	shl.b64 	%rd16, %rd15, 2;
	add.s64 	%rd21, %rd1, %rd16;
	neg.s32 	%r20, %r17;
	shl.b32 	%r18, %r16, 8;
	and.b32  	%r19, %r18, 768;
	add.s32 	%r22, %r22, %r19;
$L__BB7_3:
	.pragma "nounroll";
	ld.global.f32 	%f2, [%rd21];
	mul.f32 	%f3, %f1, %f2;
	st.global.f32 	[%rd21], %f3;
	add.s64 	%rd21, %rd21, 1024;
	add.s32 	%r20, %r20, 1;
	setp.ne.s32 	%p3, %r20, 0;
	@%p3 bra 	$L__BB7_3;
$L__BB7_4:
	setp.lt.u32 	%p4, %r2, 768;
	@%p4 bra 	$L__BB7_7;
	cvt.u64.u32 	%rd17, %r22;
	add.s64 	%rd18, %rd2, %rd17;
	shl.b64 	%rd19, %rd18, 2;
	add.s64 	%rd20, %rd19, %rd1;
	add.s64 	%rd22, %rd20, 2048;
$L__BB7_6:
	ld.global.f32 	%f4, [%rd22+-2048];
	mul.f32 	%f5, %f1, %f4;
	st.global.f32 	[%rd22+-2048], %f5;
	ld.global.f32 	%f6, [%rd22+-1024];
	mul.f32 	%f7, %f1, %f6;
	st.global.f32 	[%rd22+-1024], %f7;
	ld.global.f32 	%f8, [%rd22];
	mul.f32 	%f9, %f1, %f8;
	st.global.f32 	[%rd22], %f9;
	ld.global.f32 	%f10, [%rd22+1024];
	mul.f32 	%f11, %f1, %f10;
	st.global.f32 	[%rd22+1024], %f11;
	add.s32 	%r22, %r22, 1024;
	add.s64 	%rd22, %rd22, 4096;
	setp.lt.s32 	%p5, %r22, %r10;
	@%p5 bra 	$L__BB7_6;
$L__BB7_7:
	ret;

}


// ===== COMPILED SASS (sm_100) =====

	.target	sm_100

	.elftype	@"ET_EXEC"


//--------------------- .note.nv.tkinfo           --------------------------
	.section	.note.nv.tkinfo,"",@"SHT_NOTE"
	.sectionflags	@"SHF_NOTE_NV_TKINFO"
	.tkinfo
        /*0018*/ 	.word	0x00000002
        /*0030*/ 	.string	""
        /*0030*/ 	.string	"ptxas"
        /*0030*/ 	.string	"Cuda compilation tools, release 13.0, V13.0.88"
        /*0030*/ 	.string	"Build cuda_13.0.r13.0/compiler.36424714_0"
        /*0030*/ 	.string	"-arch sm_100 -m 64 "



//--------------------- .note.nv.cuinfo           --------------------------
	.section	.note.nv.cuinfo,"",@"SHT_NOTE"
	.sectionflags	@"SHF_NOTE_NV_CUINFO"
        /*0018*/ 	.short	0x0002
        /*001a*/ 	.short	0x0064
        /*001c*/ 	.short	0x0082
	.zero		2


//--------------------- .nv.info                  --------------------------
	.section	.nv.info,"",@"SHT_CUDA_INFO"
	.align	4


	//----- nvinfo : EIATTR_REGCOUNT
	.align		4
        /*0000*/ 	.byte	0x04, 0x2f
        /*0002*/ 	.short	(.L_1 - .L_0)
	.align		4
.L_0:
        /*0004*/ 	.word	index@(argmax_bf16)
        /*0008*/ 	.word	0x0000001f


	//----- nvinfo : EIATTR_FRAME_SIZE
	.align		4
.L_1:
        /*000c*/ 	.byte	0x04, 0x11
        /*000e*/ 	.short	(.L_3 - .L_2)
	.align		4
.L_2:
        /*0010*/ 	.word	index@(argmax_bf16)
        /*0014*/ 	.word	0x00000000


	//----- nvinfo : EIATTR_REGCOUNT
	.align		4
.L_3:
        /*0018*/ 	.byte	0x04, 0x2f
        /*001a*/ 	.short	(.L_5 - .L_4)
	.align		4
.L_4:
        /*001c*/ 	.word	index@(temperature_scale_bf16)
        /*0020*/ 	.word	0x00000018


	//----- nvinfo : EIATTR_FRAME_SIZE
	.align		4
.L_5:
        /*0024*/ 	.byte	0x04, 0x11
        /*0026*/ 	.short	(.L_7 - .L_6)
	.align		4
.L_6:
        /*0028*/ 	.word	index@(temperature_scale_bf16)
        /*002c*/ 	.word	0x00000000


	//----- nvinfo : EIATTR_REGCOUNT
	.align		4
.L_7:
        /*0030*/ 	.byte	0x04, 0x2f
        /*0032*/ 	.short	(.L_9 - .L_8)
	.align		4
.L_8:
        /*0034*/ 	.word	index@(softmax_to_probs)
        /*0038*/ 	.word	0x00000020


	//----- nvinfo : EIATTR_FRAME_SIZE
	.align		4
.L_9:
        /*003c*/ 	.byte	0x04, 0x11
        /*003e*/ 	.short	(.L_11 - .L_10)
	.align		4
.L_10:
        /*0040*/ 	.word	index@(softmax_to_probs)
        /*0044*/ 	.word	0x00000000


	//----- nvinfo : EIATTR_REGCOUNT
	.align		4
.L_11:
        /*0048*/ 	.byte	0x04, 0x2f
        /*004a*/ 	.short	(.L_13 - .L_12)
	.align		4
.L_12:
        /*004c*/ 	.word	index@(top_k_top_p_sample)
        /*0050*/ 	.word	0x0000001f


	//----- nvinfo : EIATTR_FRAME_SIZE
	.align		4
.L_13:
        /*0054*/ 	.byte	0x04, 0x11
        /*0056*/ 	.short	(.L_15 - .L_14)
	.align		4
.L_14:
        /*0058*/ 	.word	index@(top_k_top_p_sample)
        /*005c*/ 	.word	0x00000000


	//----- nvinfo : EIATTR_REGCOUNT
	.align		4
.L_15:
        /*0060*/ 	.byte	0x04, 0x2f
        /*0062*/ 	.short	(.L_17 - .L_16)
	.align		4
.L_16:
        /*0064*/ 	.word	index@(argmax_f32)
        /*0068*/ 	.word	0x0000001e


	//----- nvinfo : EIATTR_FRAME_SIZE
	.align		4
.L_17:
        /*006c*/ 	.byte	0x04, 0x11
        /*006e*/ 	.short	(.L_19 - .L_18)
	.align		4
.L_18:
        /*0070*/ 	.word	index@(argmax_f32)
        /*0074*/ 	.word	0x00000000


	//----- nvinfo : EIATTR_REGCOUNT
	.align		4
.L_19:
        /*0078*/ 	.byte	0x04, 0x2f
        /*007a*/ 	.short	(.L_21 - .L_20)
	.align		4
.L_20:
        /*007c*/ 	.word	index@(softmax_to_probs_f32)
        /*0080*/ 	.word	0x00000020


	//----- nvinfo : EIATTR_FRAME_SIZE
	.align		4
.L_21:
        /*0084*/ 	.byte	0x04, 0x11
        /*0086*/ 	.short	(.L_23 - .L_22)
	.align		4
.L_22:
        /*0088*/ 	.word	index@(softmax_to_probs_f32)
        /*008c*/ 	.word	0x00000000


	//----- nvinfo : EIATTR_REGCOUNT
	.align		4
.L_23:
        /*0090*/ 	.byte	0x04, 0x2f
        /*0092*/ 	.short	(.L_25 - .L_24)
	.align		4
.L_24:
        /*0094*/ 	.word	index@(top_k_top_p_sample_per_seq)
        /*0098*/ 	.word	0x00000020


	//----- nvinfo : EIATTR_FRAME_SIZE
	.align		4
.L_25:
        /*009c*/ 	.byte	0x04, 0x11
        /*009e*/ 	.short	(.L_27 - .L_26)
	.align		4
.L_26:
        /*00a0*/ 	.word	index@(top_k_top_p_sample_per_seq)
        /*00a4*/ 	.word	0x00000000


	//----- nvinfo : EIATTR_REGCOUNT
	.align		4
.L_27:
        /*00a8*/ 	.byte	0x04, 0x2f
        /*00aa*/ 	.short	(.L_29 - .L_28)
	.align		4
.L_28:
        /*00ac*/ 	.word	index@(temperature_scale_f32_per_seq)
        /*00b0*/ 	.word	0x00000020


	//----- nvinfo : EIATTR_FRAME_SIZE
	.align		4
.L_29:
        /*00b4*/ 	.byte	0x04, 0x11
        /*00b6*/ 	.short	(.L_31 - .L_30)
	.align		4
.L_30:
        /*00b8*/ 	.word	index@(temperature_scale_f32_per_seq)
        /*00bc*/ 	.word	0x00000000


	//----- nvinfo : EIATTR_MIN_STACK_SIZE
	.align		4
.L_31:
        /*00c0*/ 	.byte	0x04, 0x12
        /*00c2*/ 	.short	(.L_33 - .L_32)
	.align		4
.L_32:
        /*00c4*/ 	.word	index@(temperature_scale_f32_per_seq)
        /*00c8*/ 	.word	0x00000000


	//----- nvinfo : EIATTR_MIN_STACK_SIZE
	.align		4
.L_33:
        /*00cc*/ 	.byte	0x04, 0x12
        /*00ce*/ 	.short	(.L_35 - .L_34)
	.align		4
.L_34:
        /*00d0*/ 	.word	index@(top_k_top_p_sample_per_seq)
        /*00d4*/ 	.word	0x00000000


	//----- nvinfo : EIATTR_MIN_STACK_SIZE
	.align		4
.L_35:
        /*00d8*/ 	.byte	0x04, 0x12
        /*00da*/ 	.short	(.L_37 - .L_36)
	.align		4
.L_36:
        /*00dc*/ 	.word	index@(softmax_to_probs_f32)
        /*00e0*/ 	.word	0x00000000


	//----- nvinfo : EIATTR_MIN_STACK_SIZE
	.align		4
.L_37:
        /*00e4*/ 	.byte	0x04, 0x12
        /*00e6*/ 	.short	(.L_39 - .L_38)
	.align		4
.L_38:
        /*00e8*/ 	.word	index@(argmax_f32)
        /*00ec*/ 	.word	0x00000000


	//----- nvinfo : EIATTR_MIN_STACK_SIZE
	.align		4
.L_39:
        /*00f0*/ 	.byte	0x04, 0x12
        /*00f2*/ 	.short	(.L_41 - .L_40)
	.align		4
.L_40:
        /*00f4*/ 	.word	index@(top_k_top_p_sample)
        /*00f8*/ 	.word	0x00000000


	//----- nvinfo : EIATTR_MIN_STACK_SIZE
	.align		4
.L_41:
        /*00fc*/ 	.byte	0x04, 0x12
        /*00fe*/ 	.short	(.L_43 - .L_42)
	.align		4
.L_42:
        /*0100*/ 	.word	index@(softmax_to_probs)
        /*0104*/ 	.word	0x00000000


	//----- nvinfo : EIATTR_MIN_STACK_SIZE
	.align		4
.L_43:
        /*0108*/ 	.byte	0x04, 0x12
        /*010a*/ 	.short	(.L_45 - .L_44)
	.align		4
.L_44:
        /*010c*/ 	.word	index@(temperature_scale_bf16)
        /*0110*/ 	.word	0x00000000


	//----- nvinfo : EIATTR_MIN_STACK_SIZE
	.align		4
.L_45:
        /*0114*/ 	.byte	0x04, 0x12
        /*0116*/ 	.short	(.L_47 - .L_46)
	.align		4
.L_46:
        /*0118*/ 	.word	index@(argmax_bf16)
        /*011c*/ 	.word	0x00000000
.L_47:


//--------------------- .nv.compat                --------------------------
	.section	.nv.compat,"",@"SHT_CUDA_COMPAT_INFO"
	.align	4
        /*0000*/ 	.byte	0x02, 0x09, 0x00, 0x00, 0x02, 0x02, 0x01, 0x00, 0x02, 0x05, 0x05, 0x00, 0x03, 0x07, 0x01, 0x01
        /*0010*/ 	.byte	0x02, 0x03, 0x00, 0x00, 0x02, 0x06, 0x01, 0x00, 0x04, 0x0b, 0x08, 0x00, 0x01, 0x00, 0x00, 0x00
        /*0020*/ 	.byte	0x00, 0x00, 0x00, 0x00


//--------------------- .nv.info.temperature_scale_f32_per_seq --------------------------
	.section	.nv.info.temperature_scale_f32_per_seq,"",@"SHT_CUDA_INFO"
	.sectionflags	@""
	.align	4


	//----- nvinfo : EIATTR_CUDA_API_VERSION
	.align		4
        /*0000*/ 	.byte	0x04, 0x37
        /*0002*/ 	.short	(.L_49 - .L_48)
.L_48:
        /*0004*/ 	.word	0x00000082


	//----- nvinfo : EIATTR_KPARAM_INFO
	.align		4
.L_49:
        /*0008*/ 	.byte	0x04, 0x17
        /*000a*/ 	.short	(.L_51 - .L_50)
.L_50:
        /*000c*/ 	.word	0x00000000
        /*0010*/ 	.short	0x0002
        /*0012*/ 	.short	0x0010
        /*0014*/ 	.byte	0x00, 0xf0, 0x11, 0x00


	//----- nvinfo : EIATTR_KPARAM_INFO
	.align		4
.L_51:
        /*0018*/ 	.byte	0x04, 0x17
        /*001a*/ 	.short	(.L_53 - .L_52)
.L_52:
        /*001c*/ 	.word	0x00000000
        /*0020*/ 	.short	0x0001
        /*0022*/ 	.short	0x0008
        /*0024*/ 	.byte	0x00, 0xf5, 0x21, 0x00


	//----- nvinfo : EIATTR_KPARAM_INFO
	.align		4
.L_53:
        /*0028*/ 	.byte	0x04, 0x17
        /*002a*/ 	.short	(.L_55 - .L_54)
.L_54:
        /*002c*/ 	.word	0x00000000
        /*0030*/ 	.short	0x0000
        /*0032*/ 	.short	0x0000
        /*0034*/ 	.byte	0x00, 0xf5, 0x21, 0x00


	//----- nvinfo : EIATTR_SPARSE_MMA_MASK
	.align		4
.L_55:
        /*0038*/ 	.byte	0x03, 0x50
        /*003a*/ 	.short	0x0000


	//----- nvinfo : EIATTR_MAXREG_COUNT
	.align		4
        /*003c*/ 	.byte	0x03, 0x1b
        /*003e*/ 	.short	0x00ff


	//----- nvinfo : EIATTR_MERCURY_ISA_VERSION
	.align		4
        /*0040*/ 	.byte	0x03, 0x5f
        /*0042*/ 	.short	0x0101


	//----- nvinfo : EIATTR_VRC_CTA_INIT_COUNT
	.align		4
        /*0044*/ 	.byte	0x02, 0x4a
	.zero		1
	.zero		1


	//----- nvinfo : EIATTR_EXIT_INSTR_OFFSETS
	.align		4
        /*0048*/ 	.byte	0x04, 0x1c
        /*004a*/ 	.short	(.L_57 - .L_56)


	//   ....[0]....
.L_56:
        /*004c*/ 	.word	0x00000040


	//   ....[1]....
        /*0050*/ 	.word	0x00000290


	//   ....[2]....
        /*0054*/ 	.word	0x00000940


	//   ....[3]....
        /*0058*/ 	.word	0x00000a10


	//----- nvinfo : EIATTR_CRS_STACK_SIZE
	.align		4
.L_57:
        /*005c*/ 	.byte	0x04, 0x1e
        /*005e*/ 	.short	(.L_59 - .L_58)
.L_58:
        /*0060*/ 	.word	0x00000000


	//----- nvinfo : EIATTR_CBANK_PARAM_SIZE
	.align		4
.L_59:
        /*0064*/ 	.byte	0x03, 0x19
        /*0066*/ 	.short	0x0014


	//----- nvinfo : EIATTR_PARAM_CBANK
	.align		4
        /*0068*/ 	.byte	0x04, 0x0a
        /*006a*/ 	.short	(.L_61 - .L_60)
	.align		4
.L_60:
        /*006c*/ 	.word	index@(.nv.constant0.temperature_scale_f32_per_seq)
        /*0070*/ 	.short	0x0380
        /*0072*/ 	.short	0x0014


	//----- nvinfo : EIATTR_SW_WAR
	.align		4
.L_61:
        /*0074*/ 	.byte	0x04, 0x36
        /*0076*/ 	.short	(.L_63 - .L_62)
.L_62:
        /*0078*/ 	.word	0x00000008
.L_63:


//--------------------- .nv.info.top_k_top_p_sample_per_seq --------------------------
	.section	.nv.info.top_k_top_p_sample_per_seq,"",@"SHT_CUDA_INFO"
	.sectionflags	@""
	.align	4


	//----- nvinfo : EIATTR_CUDA_API_VERSION
	.align		4
        /*0000*/ 	.byte	0x04, 0x37
        /*0002*/ 	.short	(.L_65 - .L_64)
.L_64:
        /*0004*/ 	.word	0x00000082


	//----- nvinfo : EIATTR_KPARAM_INFO
	.align		4
.L_65:
        /*0008*/ 	.byte	0x04, 0x17
        /*000a*/ 	.short	(.L_67 - .L_66)
.L_66:
        /*000c*/ 	.word	0x00000000
        /*0010*/ 	.short	0x0005
        /*0012*/ 	.short	0x0028
        /*0014*/ 	.byte	0x00, 0xf0, 0x11, 0x00


	//----- nvinfo : EIATTR_KPARAM_INFO
	.align		4
.L_67:
        /*0018*/ 	.byte	0x04, 0x17
        /*001a*/ 	.short	(.L_69 - .L_68)
.L_68:
        /*001c*/ 	.word	0x00000000
        /*0020*/ 	.short	0x0004
        /*0022*/ 	.short	0x0020
        /*0024*/ 	.byte	0x00, 0xf5, 0x21, 0x00


	//----- nvinfo : EIATTR_KPARAM_INFO
	.align		4
.L_69:
        /*0028*/ 	.byte	0x04, 0x17
        /*002a*/ 	.short	(.L_71 - .L_70)
.L_70:
        /*002c*/ 	.word	0x00000000
        /*0030*/ 	.short	0x0003
        /*0032*/ 	.short	0x0018
        /*0034*/ 	.byte	0x00, 0xf5, 0x21, 0x00


	//----- nvinfo : EIATTR_KPARAM_INFO
	.align		4
.L_71:
        /*0038*/ 	.byte	0x04, 0x17
        /*003a*/ 	.short	(.L_73 - .L_72)
.L_72:
        /*003c*/ 	.word	0x00000000
        /*0040*/ 	.short	0x0002
        /*0042*/ 	.short	0x0010
        /*0044*/ 	.byte	0x00, 0xf5, 0x21, 0x00


	//----- nvinfo : EIATTR_KPARAM_INFO
	.align		4
.L_73:
        /*0048*/ 	.byte	0x04, 0x17
        /*004a*/ 	.short	(.L_75 - .L_74)
.L_74:
        /*004c*/ 	.word	0x00000000
        /*0050*/ 	.short	0x0001
        /*0052*/ 	.short	0x0008
        /*0054*/ 	.byte	0x00, 0xf5, 0x21, 0x00


	//----- nvinfo : EIATTR_KPARAM_INFO
	.align		4
.L_75:
        /*0058*/ 	.byte	0x04, 0x17
        /*005a*/ 	.short	(.L_77 - .L_76)
.L_76:
        /*005c*/ 	.word	0x00000000
        /*0060*/ 	.short	0x0000
        /*0062*/ 	.short	0x0000
        /*0064*/ 	.byte	0x00, 0xf5, 0x21, 0x00


	//----- nvinfo : EIATTR_SPARSE_MMA_MASK
	.align		4
.L_77:
        /*0068*/ 	.byte	0x03, 0x50
        /*006a*/ 	.short	0x0000


	//----- nvinfo : EIATTR_MAXREG_COUNT
	.align		4
        /*006c*/ 	.byte	0x03, 0x1b
        /*006e*/ 	.short	0x00ff


	//----- nvinfo : EIATTR_MERCURY_ISA_VERSION
	.align		4
        /*0070*/ 	.byte	0x03, 0x5f
        /*0072*/ 	.short	0x0101


	//----- nvinfo : EIATTR_VRC_CTA_INIT_COUNT
	.align		4
        /*0074*/ 	.byte	0x02, 0x4a
	.zero		1
	.zero		1


	//----- nvinfo : EIATTR_EXIT_INSTR_OFFSETS
	.align		4
        /*0078*/ 	.byte	0x04, 0x1c
        /*007a*/ 	.short	(.L_79 - .L_78)


	//   ....[0]....
.L_78:
        /*007c*/ 	.word	0x00002e10


	//----- nvinfo : EIATTR_CBANK_PARAM_SIZE
	.align		4
.L_79:
        /*0080*/ 	.byte	0x03, 0x19
        /*0082*/ 	.short	0x002c


	//----- nvinfo : EIATTR_PARAM_CBANK
	.align		4
        /*0084*/ 	.byte	0x04, 0x0a
        /*0086*/ 	.short	(.L_81 - .L_80)
	.align		4
.L_80:
        /*0088*/ 	.word	index@(.nv.constant0.top_k_top_p_sample_per_seq)
        /*008c*/ 	.short	0x0380
        /*008e*/ 	.short	0x002c


	//----- nvinfo : EIATTR_SW_WAR
	.align		4
.L_81:
        /*0090*/ 	.byte	0x04, 0x36
        /*0092*/ 	.short	(.L_83 - .L_82)
.L_82:
        /*0094*/ 	.word	0x00000008
.L_83:


//--------------------- .nv.info.softmax_to_probs_f32 --------------------------
	.section	.nv.info.softmax_to_probs_f32,"",@"SHT_CUDA_INFO"
	.sectionflags	@""
	.align	4


	//----- nvinfo : EIATTR_CUDA_API_VERSION
	.align		4
        /*0000*/ 	.byte	0x04, 0x37
        /*0002*/ 	.short	(.L_85 - .L_84)
.L_84:
        /*0004*/ 	.word	0x00000082


	//----- nvinfo : EIATTR_KPARAM_INFO
	.align		4
.L_85:
        /*0008*/ 	.byte	0x04, 0x17
        /*000a*/ 	.short	(.L_87 - .L_86)
.L_86:
        /*000c*/ 	.word	0x00000000
        /*0010*/ 	.short	0x0002
        /*0012*/ 	.short	0x0010
        /*0014*/ 	.byte	0x00, 0xf0, 0x11, 0x00


	//----- nvinfo : EIATTR_KPARAM_INFO
	.align		4
.L_87:
        /*0018*/ 	.byte	0x04, 0x17
        /*001a*/ 	.short	(.L_89 - .L_88)
.L_88:
        /*001c*/ 	.word	0x00000000
        /*0020*/ 	.short	0x0001
        /*0022*/ 	.short	0x0008
        /*0024*/ 	.byte	0x00, 0xf5, 0x21, 0x00


	//----- nvinfo : EIATTR_KPARAM_INFO
	.align		4
.L_89:
        /*0028*/ 	.byte	0x04, 0x17
        /*002a*/ 	.short	(.L_91 - .L_90)
.L_90:
        /*002c*/ 	.word	0x00000000
        /*0030*/ 	.short	0x0000
        /*0032*/ 	.short	0x0000
        /*0034*/ 	.byte	0x00, 0xf5, 0x21, 0x00


	//----- nvinfo : EIATTR_SPARSE_MMA_MASK
	.align		4
.L_91:
        /*0038*/ 	.byte	0x03, 0x50
        /*003a*/ 	.short	0x0000


	//----- nvinfo : EIATTR_MAXREG_COUNT
	.align		4
        /*003c*/ 	.byte	0x03, 0x1b
        /*003e*/ 	.short	0x00ff


	//----- nvinfo : EIATTR_NUM_BARRIERS
	.align		4
        /*0040*/ 	.byte	0x02, 0x4c
        /*0042*/ 	.byte	0x01
	.zero		1


	//----- nvinfo : EIATTR_MERCURY_ISA_VERSION
	.align		4
        /*0044*/ 	.byte	0x03, 0x5f
        /*0046*/ 	.short	0x0101


	//----- nvinfo : EIATTR_COOP_GROUP_MASK_REGIDS
	.align		4
        /*0048*/ 	.byte	0x04, 0x29
        /*004a*/ 	.short	(.L_93 - .L_92)


	//   ....[0]....
.L_92:
        /*004c*/ 	.word	0xffffffff


	//   ....[1]....
        /*0050*/ 	.word	0xffffffff


	//   ....[2]....
        /*0054*/ 	.word	0xffffffff


	//   ....[3]....
        /*0058*/ 	.word	0xffffffff


	//   ....[4]....
        /*005c*/ 	.word	0xffffffff


	//   ....[5]....
        /*0060*/ 	.word	0xffffffff


	//   ....[6]....
        /*0064*/ 	.word	0xffffffff


	//   ....[7]....
        /*0068*/ 	.word	0xffffffff


	//   ....[8]....
        /*006c*/ 	.word	0xffffffff


	//   ....[9]....
        /*0070*/ 	.word	0xffffffff


	//   ....[10]....
        /*0074*/ 	.word	0xffffffff


	//   ....[11]....
        /*0078*/ 	.word	0xffffffff


	//   ....[12]....
        /*007c*/ 	.word	0xffffffff


	//   ....[13]....
        /*0080*/ 	.word	0xffffffff


	//   ....[14]....
        /*0084*/ 	.word	0xffffffff


	//   ....[15]....
        /*0088*/ 	.word	0xffffffff


	//   ....[16]....
        /*008c*/ 	.word	0xffffffff


	//   ....[17]....
        /*0090*/ 	.word	0xffffffff


	//   ....[18]....
        /*0094*/ 	.word	0xffffffff


	//   ....[19]....
        /*0098*/ 	.word	0xffffffff


	//   ....[20]....
        /*009c*/ 	.word	0x0500000c


	//   ....[21]....
        /*00a0*/ 	.word	0x0500000c


	//   ....[22]....
        /*00a4*/ 	.word	0x0500000c


	//   ....[23]....
        /*00a8*/ 	.word	0x0500000c


	//   ....[24]....
        /*00ac*/ 	.word	0x0500000c


	//   ....[25]....
        /*00b0*/ 	.word	0x0500000c


	//   ....[26]....
        /*00b4*/ 	.word	0x0500000c


	//   ....[27]....
        /*00b8*/ 	.word	0x0500000c


	//   ....[28]....
        /*00bc*/ 	.word	0x0500000c


	//   ....[29]....
        /*00c0*/ 	.word	0x0500000c


	//----- nvinfo : EIATTR_COOP_GROUP_INSTR_OFFSETS
	.align		4
.L_93:
        /*00c4*/ 	.byte	0x04, 0x28
        /*00c6*/ 	.short	(.L_95 - .L_94)


	//   ....[0]....
.L_94:
        /*00c8*/ 	.word	0x00000770


	//   ....[1]....
        /*00cc*/ 	.word	0x000007f0


	//   ....[2]....
        /*00d0*/ 	.word	0x00000820


	//   ....[3]....
        /*00d4*/ 	.word	0x00000850


	//   ....[4]....
        /*00d8*/ 	.word	0x00000870


	//   ....[5]....
        /*00dc*/ 	.word	0x00000910


	//   ....[6]....
        /*00e0*/ 	.word	0x00000930


	//   ....[7]....
        /*00e4*/ 	.word	0x00000950


	//   ....[8]....
        /*00e8*/ 	.word	0x00000970


	//   ....[9]....
        /*00ec*/ 	.word	0x00000990


	//   ....[10]....
        /*00f0*/ 	.word	0x00001060


	//   ....[11]....
        /*00f4*/ 	.word	0x00001090


	//   ....[12]....
        /*00f8*/ 	.word	0x000010b0


	//   ....[13]....
        /*00fc*/ 	.word	0x000010d0


	//   ....[14]....
        /*0100*/ 	.word	0x000010f0


	//   ....[15]....
        /*0104*/ 	.word	0x00001190


	//   ....[16]....
        /*0108*/ 	.word	0x000011b0


	//   ....[17]....
        /*010c*/ 	.word	0x000011d0


	//   ....[18]....
        /*0110*/ 	.word	0x000011f0


	//   ....[19]....
        /*0114*/ 	.word	0x00001210


	//   ....[20]....
        /*0118*/ 	.word	0x00001ca0


	//   ....[21]....
        /*011c*/ 	.word	0x00001d10


	//   ....[22]....
        /*0120*/ 	.word	0x00001d80


	//   ....[23]....
        /*0124*/ 	.word	0x00001df0


	//   ....[24]....
        /*0128*/ 	.word	0x00001e60


	//   ....[25]....
        /*012c*/ 	.word	0x00001ee0


	//   ....[26]....
        /*0130*/ 	.word	0x00001f50


	//   ....[27]....
        /*0134*/ 	.word	0x00001fc0


	//   ....[28]....
        /*0138*/ 	.word	0x00002030


	//   ....[29]....
        /*013c*/ 	.word	0x000020a0


	//----- nvinfo : EIATTR_VRC_CTA_INIT_COUNT
	.align		4
.L_95:
        /*0140*/ 	.byte	0x02, 0x4a
	.zero		1
	.zero		1


	//----- nvinfo : EIATTR_EXIT_INSTR_OFFSETS
	.align		4
        /*0144*/ 	.byte	0x04, 0x1c
        /*0146*/ 	.short	(.L_97 - .L_96)


	//   ....[0]....
.L_96:
        /*0148*/ 	.word	0x000012a0


	//   ....[1]....
        /*014c*/ 	.word	0x000014d0


	//   ....[2]....
        /*0150*/ 	.word	0x00001b70


	//   ....[3]....
        /*0154*/ 	.word	0x00001c40


	//----- nvinfo : EIATTR_CRS_STACK_SIZE
	.align		4
.L_97:
        /*0158*/ 	.byte	0x04, 0x1e
        /*015a*/ 	.short	(.L_99 - .L_98)
.L_98:
        /*015c*/ 	.word	0x00000000


	//----- nvinfo : EIATTR_CBANK_PARAM_SIZE
	.align		4
.L_99:
        /*0160*/ 	.byte	0x03, 0x19
        /*0162*/ 	.short	0x0014


	//----- nvinfo : EIATTR_PARAM_CBANK
	.align		4
        /*0164*/ 	.byte	0x04, 0x0a
        /*0166*/ 	.short	(.L_101 - .L_100)
	.align		4
.L_100:
        /*0168*/ 	.word	index@(.nv.constant0.softmax_to_probs_f32)
        /*016c*/ 	.short	0x0380
        /*016e*/ 	.short	0x0014


	//----- nvinfo : EIATTR_SW_WAR
	.align		4
.L_101:
        /*0170*/ 	.byte	0x04, 0x36
        /*0172*/ 	.short	(.L_103 - .L_102)
.L_102:
        /*0174*/ 	.word	0x00000008
.L_103:


//--------------------- .nv.info.argmax_f32       --------------------------
	.section	.nv.info.argmax_f32,"",@"SHT_CUDA_INFO"
	.sectionflags	@""
	.align	4


	//----- nvinfo : EIATTR_CUDA_API_VERSION
	.align		4
        /*0000*/ 	.byte	0x04, 0x37
        /*0002*/ 	.short	(.L_105 - .L_104)
.L_104:
        /*0004*/ 	.word	0x00000082


	//----- nvinfo : EIATTR_KPARAM_INFO
	.align		4
.L_105:
        /*0008*/ 	.byte	0x04, 0x17
        /*000a*/ 	.short	(.L_107 - .L_106)
.L_106:
        /*000c*/ 	.word	0x00000000
        /*0010*/ 	.short	0x0002
        /*0012*/ 	.short	0x0010
        /*0014*/ 	.byte	0x00, 0xf0, 0x11, 0x00


	//----- nvinfo : EIATTR_KPARAM_INFO
	.align		4
.L_107:
        /*0018*/ 	.byte	0x04, 0x17
        /*001a*/ 	.short	(.L_109 - .L_108)
.L_108:
        /*001c*/ 	.word	0x00000000
        /*0020*/ 	.short	0x0001
        /*0022*/ 	.short	0x0008
        /*0024*/ 	.byte	0x00, 0xf5, 0x21, 0x00


	//----- nvinfo : EIATTR_KPARAM_INFO
	.align		4
.L_109:
        /*0028*/ 	.byte	0x04, 0x17
        /*002a*/ 	.short	(.L_111 - .L_110)
.L_110:
        /*002c*/ 	.word	0x00000000
        /*0030*/ 	.short	0x0000
        /*0032*/ 	.short	0x0000
        /*0034*/ 	.byte	0x00, 0xf5, 0x21, 0x00


	//----- nvinfo : EIATTR_SPARSE_MMA_MASK
	.align		4
.L_111:
        /*0038*/ 	.byte	0x03, 0x50
        /*003a*/ 	.short	0x0000


	//----- nvinfo : EIATTR_MAXREG_COUNT
	.align		4
        /*003c*/ 	.byte	0x03, 0x1b
        /*003e*/ 	.short	0x00ff


	//----- nvinfo : EIATTR_NUM_BARRIERS
	.align		4
        /*0040*/ 	.byte	0x02, 0x4c
        /*0042*/ 	.byte	0x01
	.zero		1


	//----- nvinfo : EIATTR_MERCURY_ISA_VERSION
	.align		4
        /*0044*/ 	.byte	0x03, 0x5f
        /*0046*/ 	.short	0x0101


	//----- nvinfo : EIATTR_COOP_GROUP_MASK_REGIDS
	.align		4
        /*0048*/ 	.byte	0x04, 0x29
        /*004a*/ 	.short	(.L_113 - .L_112)


	//   ....[0]....
.L_112:
        /*004c*/ 	.word	0xffffffff


	//   ....[1]....
        /*0050*/ 	.word	0xffffffff


	//   ....[2]....
        /*0054*/ 	.word	0xffffffff


	//   ....[3]....
        /*0058*/ 	.word	0xffffffff


	//   ....[4]....
        /*005c*/ 	.word	0xffffffff


	//   ....[5]....
        /*0060*/ 	.word	0xffffffff


	//   ....[6]....
        /*0064*/ 	.word	0xffffffff


	//   ....[7]....
        /*0068*/ 	.word	0xffffffff


	//   ....[8]....
        /*006c*/ 	.word	0xffffffff


	//   ....[9]....
        /*0070*/ 	.word	0xffffffff


	//   ....[10]....
        /*0074*/ 	.word	0xffffffff


	//   ....[11]....
        /*0078*/ 	.word	0xffffffff


	//   ....[12]....
        /*007c*/ 	.word	0xffffffff


	//   ....[13]....
        /*0080*/ 	.word	0xffffffff


	//   ....[14]....
        /*0084*/ 	.word	0xffffffff


	//   ....[15]....
        /*0088*/ 	.word	0xffffffff


	//   ....[16]....
        /*008c*/ 	.word	0xffffffff


	//   ....[17]....
        /*0090*/ 	.word	0xffffffff


	//   ....[18]....
        /*0094*/ 	.word	0xffffffff


	//   ....[19]....
        /*0098*/ 	.word	0xffffffff


	//----- nvinfo : EIATTR_COOP_GROUP_INSTR_OFFSETS
	.align		4
.L_113:
        /*009c*/ 	.byte	0x04, 0x28
        /*009e*/ 	.short	(.L_115 - .L_114)


	//   ....[0]....
.L_114:
        /*00a0*/ 	.word	0x00000c40


	//   ....[1]....
        /*00a4*/ 	.word	0x00000c70


	//   ....[2]....
        /*00a8*/ 	.word	0x00000cb0


	//   ....[3]....
        /*00ac*/ 	.word	0x00000cc0


	//   ....[4]....
        /*00b0*/ 	.word	0x00000d00


	//   ....[5]....
        /*00b4*/ 	.word	0x00000d10


	//   ....[6]....
        /*00b8*/ 	.word	0x00000d50


	//   ....[7]....
        /*00bc*/ 	.word	0x00000d60


	//   ....[8]....
        /*00c0*/ 	.word	0x00000db0


	//   ....[9]....
        /*00c4*/ 	.word	0x00000dc0


	//   ....[10]....
        /*00c8*/ 	.word	0x00000fc0


	//   ....[11]....
        /*00cc*/ 	.word	0x00000fe0


	//   ....[12]....
        /*00d0*/ 	.word	0x00001020


	//   ....[13]....
        /*00d4*/ 	.word	0x00001030


	//   ....[14]....
        /*00d8*/ 	.word	0x00001070


	//   ....[15]....
        /*00dc*/ 	.word	0x00001080


	//   ....[16]....
        /*00e0*/ 	.word	0x000010c0


	//   ....[17]....
        /*00e4*/ 	.word	0x000010d0


	//   ....[18]....
        /*00e8*/ 	.word	0x00001110


	//   ....[19]....
        /*00ec*/ 	.word	0x00001120


	//----- nvinfo : EIATTR_VRC_CTA_INIT_COUNT
	.align		4
.L_115:
        /*00f0*/ 	.byte	0x02, 0x4a
	.zero		1
	.zero		1


	//----- nvinfo : EIATTR_EXIT_INSTR_OFFSETS
	.align		4
        /*00f4*/ 	.byte	0x04, 0x1c
        /*00f6*/ 	.short	(.L_117 - .L_116)


	//   ....[0]....
.L_116:
        /*00f8*/ 	.word	0x00000ec0


	//   ....[1]....
        /*00fc*/ 	.word	0x00001130


	//   ....[2]....
        /*0100*/ 	.word	0x00001190


	//----- nvinfo : EIATTR_CRS_STACK_SIZE
	.align		4
.L_117:
        /*0104*/ 	.byte	0x04, 0x1e
        /*0106*/ 	.short	(.L_119 - .L_118)
.L_118:
        /*0108*/ 	.word	0x00000000


	//----- nvinfo : EIATTR_CBANK_PARAM_SIZE
	.align		4
.L_119:
        /*010c*/ 	.byte	0x03, 0x19
        /*010e*/ 	.short	0x0014


	//----- nvinfo : EIATTR_PARAM_CBANK
	.align		4
        /*0110*/ 	.byte	0x04, 0x0a
        /*0112*/ 	.short	(.L_121 - .L_120)
	.align		4
.L_120:
        /*0114*/ 	.word	index@(.nv.constant0.argmax_f32)
        /*0118*/ 	.short	0x0380
        /*011a*/ 	.short	0x0014


	//----- nvinfo : EIATTR_SW_WAR
	.align		4
.L_121:
        /*011c*/ 	.byte	0x04, 0x36
        /*011e*/ 	.short	(.L_123 - .L_122)
.L_122:
        /*0120*/ 	.word	0x00000008
.L_123:


//--------------------- .nv.info.top_k_top_p_sample --------------------------
	.section	.nv.info.top_k_top_p_sample,"",@"SHT_CUDA_INFO"
	.sectionflags	@""
	.align	4


	//----- nvinfo : EIATTR_CUDA_API_VERSION
	.align		4
        /*0000*/ 	.byte	0x04, 0x37
        /*0002*/ 	.short	(.L_125 - .L_124)
.L_124:
        /*0004*/ 	.word	0x00000082


	//----- nvinfo : EIATTR_KPARAM_INFO
	.align		4
.L_125:
        /*0008*/ 	.byte	0x04, 0x17
        /*000a*/ 	.short	(.L_127 - .L_126)
.L_126:
        /*000c*/ 	.word	0x00000000
        /*0010*/ 	.short	0x0005
        /*0012*/ 	.short	0x0020
        /*0014*/ 	.byte	0x00, 0xf0, 0x11, 0x00


	//----- nvinfo : EIATTR_KPARAM_INFO
	.align		4
.L_127:
        /*0018*/ 	.byte	0x04, 0x17
        /*001a*/ 	.short	(.L_129 - .L_128)
.L_128:
        /*001c*/ 	.word	0x00000000
        /*0020*/ 	.short	0x0004
        /*0022*/ 	.short	0x001c
        /*0024*/ 	.byte	0x00, 0xf0, 0x11, 0x00


	//----- nvinfo : EIATTR_KPARAM_INFO
	.align		4
.L_129:
        /*0028*/ 	.byte	0x04, 0x17
        /*002a*/ 	.short	(.L_131 - .L_130)
.L_130:
        /*002c*/ 	.word	0x00000000
        /*0030*/ 	.short	0x0003
        /*0032*/ 	.short	0x0018
        /*0034*/ 	.byte	0x00, 0xf0, 0x11, 0x00


	//----- nvinfo : EIATTR_KPARAM_INFO
	.align		4
.L_131:
        /*0038*/ 	.byte	0x04, 0x17
        /*003a*/ 	.short	(.L_133 - .L_132)
.L_132:
        /*003c*/ 	.word	0x00000000
        /*0040*/ 	.short	0x0002
        /*0042*/ 	.short	0x0010
        /*0044*/ 	.byte	0x00, 0xf5, 0x21, 0x00


	//----- nvinfo : EIATTR_KPARAM_INFO
	.align		4
.L_133:
        /*0048*/ 	.byte	0x04, 0x17
        /*004a*/ 	.short	(.L_135 - .L_134)
.L_134:
        /*004c*/ 	.word	0x00000000
        /*0050*/ 	.short	0x0001
        /*0052*/ 	.short	0x0008
        /*0054*/ 	.byte	0x00, 0xf5, 0x21, 0x00


	//----- nvinfo : EIATTR_KPARAM_INFO
	.align		4
.L_135:
        /*0058*/ 	.byte	0x04, 0x17
        /*005a*/ 	.short	(.L_137 - .L_136)
.L_136:
        /*005c*/ 	.word	0x00000000
        /*0060*/ 	.short	0x0000
        /*0062*/ 	.short	0x0000
        /*0064*/ 	.byte	0x00, 0xf5, 0x21, 0x00


	//----- nvinfo : EIATTR_SPARSE_MMA_MASK
	.align		4
.L_137:
        /*0068*/ 	.byte	0x03, 0x50
        /*006a*/ 	.short	0x0000


	//----- nvinfo : EIATTR_MAXREG_COUNT
	.align		4
        /*006c*/ 	.byte	0x03, 0x1b
        /*006e*/ 	.short	0x00ff


	//----- nvinfo : EIATTR_MERCURY_ISA_VERSION
	.align		4
        /*0070*/ 	.byte	0x03, 0x5f
        /*0072*/ 	.short	0x0101


	//----- nvinfo : EIATTR_VRC_CTA_INIT_COUNT
	.align		4
        /*0074*/ 	.byte	0x02, 0x4a
	.zero		1
	.zero		1


	//----- nvinfo : EIATTR_EXIT_INSTR_OFFSETS
	.align		4
        /*0078*/ 	.byte	0x04, 0x1c
        /*007a*/ 	.short	(.L_139 - .L_138)


	//   ....[0]....
.L_138:
        /*007c*/ 	.word	0x00002de0


	//----- nvinfo : EIATTR_CBANK_PARAM_SIZE
	.align		4
.L_139:
        /*0080*/ 	.byte	0x03, 0x19
        /*0082*/ 	.short	0x0024


	//----- nvinfo : EIATTR_PARAM_CBANK
	.align		4
        /*0084*/ 	.byte	0x04, 0x0a
        /*0086*/ 	.short	(.L_141 - .L_140)
	.align		4
.L_140:
        /*0088*/ 	.word	index@(.nv.constant0.top_k_top_p_sample)
        /*008c*/ 	.short	0x0380
        /*008e*/ 	.short	0x0024


	//----- nvinfo : EIATTR_SW_WAR
	.align		4
.L_141:
        /*0090*/ 	.byte	0x04, 0x36
        /*0092*/ 	.short	(.L_143 - .L_142)
.L_142:
        /*0094*/ 	.word	0x00000008
.L_143:


//--------------------- .nv.info.softmax_to_probs --------------------------
	.section	.nv.info.softmax_to_probs,"",@"SHT_CUDA_INFO"
	.sectionflags	@""
	.align	4


	//----- nvinfo : EIATTR_CUDA_API_VERSION
	.align		4
        /*0000*/ 	.byte	0x04, 0x37
        /*0002*/ 	.short	(.L_145 - .L_144)
.L_144:
        /*0004*/ 	.word	0x00000082


	//----- nvinfo : EIATTR_KPARAM_INFO
	.align		4
.L_145:
        /*0008*/ 	.byte	0x04, 0x17
        /*000a*/ 	.short	(.L_147 - .L_146)
.L_146:
        /*000c*/ 	.word	0x00000000
        /*0010*/ 	.short	0x0002
        /*0012*/ 	.short	0x0010
        /*0014*/ 	.byte	0x00, 0xf0, 0x11, 0x00


	//----- nvinfo : EIATTR_KPARAM_INFO
	.align		4
.L_147:
        /*0018*/ 	.byte	0x04, 0x17
        /*001a*/ 	.short	(.L_149 - .L_148)
.L_148:
        /*001c*/ 	.word	0x00000000
        /*0020*/ 	.short	0x0001
        /*0022*/ 	.short	0x0008
        /*0024*/ 	.byte	0x00, 0xf5, 0x21, 0x00


	//----- nvinfo : EIATTR_KPARAM_INFO
	.align		4
.L_149:
        /*0028*/ 	.byte	0x04, 0x17
        /*002a*/ 	.short	(.L_151 - .L_150)
.L_150:
        /*002c*/ 	.word	0x00000000
        /*0030*/ 	.short	0x0000
        /*0032*/ 	.short	0x0000
        /*0034*/ 	.byte	0x00, 0xf5, 0x21, 0x00


	//----- nvinfo : EIATTR_SPARSE_MMA_MASK
	.align		4
.L_151:
        /*0038*/ 	.byte	0x03, 0x50
        /*003a*/ 	.short	0x0000


	//----- nvinfo : EIATTR_MAXREG_COUNT
	.align		4
        /*003c*/ 	.byte	0x03, 0x1b
        /*003e*/ 	.short	0x00ff


	//----- nvinfo : EIATTR_NUM_BARRIERS
	.align		4
        /*0040*/ 	.byte	0x02, 0x4c
        /*0042*/ 	.byte	0x01
	.zero		1


	//----- nvinfo : EIATTR_MERCURY_ISA_VERSION
	.align		4
        /*0044*/ 	.byte	0x03, 0x5f
        /*0046*/ 	.short	0x0101


	//----- nvinfo : EIATTR_COOP_GROUP_MASK_REGIDS
	.align		4
        /*0048*/ 	.byte	0x04, 0x29
        /*004a*/ 	.short	(.L_153 - .L_152)


	//   ....[0]....
.L_152:
        /*004c*/ 	.word	0xffffffff


	//   ....[1]....
        /*0050*/ 	.word	0xffffffff


	//   ....[2]....
        /*0054*/ 	.word	0xffffffff


	//   ....[3]....
        /*0058*/ 	.word	0xffffffff


	//   ....[4]....
        /*005c*/ 	.word	0xffffffff


	//   ....[5]....
        /*0060*/ 	.word	0xffffffff


	//   ....[6]....
        /*0064*/ 	.word	0xffffffff


	//   ....[7]....
        /*0068*/ 	.word	0xffffffff


	//   ....[8]....
        /*006c*/ 	.word	0xffffffff


	//   ....[9]....
        /*0070*/ 	.word	0xffffffff


	//   ....[10]....
        /*0074*/ 	.word	0xffffffff


	//   ....[11]....
        /*0078*/ 	.word	0xffffffff


	//   ....[12]....
        /*007c*/ 	.word	0xffffffff


	//   ....[13]....
        /*0080*/ 	.word	0xffffffff


	//   ....[14]....
        /*0084*/ 	.word	0xffffffff


	//   ....[15]....
        /*0088*/ 	.word	0xffffffff


	//   ....[16]....
        /*008c*/ 	.word	0xffffffff


	//   ....[17]....
        /*0090*/ 	.word	0xffffffff


	//   ....[18]....
        /*0094*/ 	.word	0xffffffff


	//   ....[19]....
        /*0098*/ 	.word	0xffffffff


	//   ....[20]....
        /*009c*/ 	.word	0x0500000c


	//   ....[21]....
        /*00a0*/ 	.word	0x0500000c


	//   ....[22]....
        /*00a4*/ 	.word	0x0500000c


	//   ....[23]....
        /*00a8*/ 	.word	0x0500000c


	//   ....[24]....
        /*00ac*/ 	.word	0x0500000c


	//   ....[25]....
        /*00b0*/ 	.word	0x0500000c


	//   ....[26]....
        /*00b4*/ 	.word	0x0500000c


	//   ....[27]....
        /*00b8*/ 	.word	0x0500000c


	//   ....[28]....
        /*00bc*/ 	.word	0x0500000c


	//   ....[29]....
        /*00c0*/ 	.word	0x0500000c


	//----- nvinfo : EIATTR_COOP_GROUP_INSTR_OFFSETS
	.align		4
.L_153:
        /*00c4*/ 	.byte	0x04, 0x28
        /*00c6*/ 	.short	(.L_155 - .L_154)


	//   ....[0]....
.L_154:
        /*00c8*/ 	.word	0x00000920


	//   ....[1]....
        /*00cc*/ 	.word	0x000009a0


	//   ....[2]....
        /*00d0*/ 	.word	0x000009d0


	//   ....[3]....
        /*00d4*/ 	.word	0x00000a00


	//   ....[4]....
        /*00d8*/ 	.word	0x00000a20


	//   ....[5]....
        /*00dc*/ 	.word	0x00000ac0


	//   ....[6]....
        /*00e0*/ 	.word	0x00000ae0


	//   ....[7]....
        /*00e4*/ 	.word	0x00000b00


	//   ....[8]....
        /*00e8*/ 	.word	0x00000b20


	//   ....[9]....
        /*00ec*/ 	.word	0x00000b40


	//   ....[10]....
        /*00f0*/ 	.word	0x000012a0


	//   ....[11]....
        /*00f4*/ 	.word	0x000012d0


	//   ....[12]....
        /*00f8*/ 	.word	0x000012f0


	//   ....[13]....
        /*00fc*/ 	.word	0x00001310


	//   ....[14]....
        /*0100*/ 	.word	0x00001330


	//   ....[15]....
        /*0104*/ 	.word	0x000013d0


	//   ....[16]....
        /*0108*/ 	.word	0x000013f0


	//   ....[17]....
        /*010c*/ 	.word	0x00001410


	//   ....[18]....
        /*0110*/ 	.word	0x00001430


	//   ....[19]....
        /*0114*/ 	.word	0x00001450


	//   ....[20]....
        /*0118*/ 	.word	0x00001ee0


	//   ....[21]....
        /*011c*/ 	.word	0x00001f50


	//   ....[22]....
        /*0120*/ 	.word	0x00001fc0


	//   ....[23]....
        /*0124*/ 	.word	0x00002030


	//   ....[24]....
        /*0128*/ 	.word	0x000020a0


	//   ....[25]....
        /*012c*/ 	.word	0x00002120


	//   ....[26]....
        /*0130*/ 	.word	0x00002190


	//   ....[27]....
        /*0134*/ 	.word	0x00002200


	//   ....[28]....
        /*0138*/ 	.word	0x00002270


	//   ....[29]....
        /*013c*/ 	.word	0x000022e0


	//----- nvinfo : EIATTR_VRC_CTA_INIT_COUNT
	.align		4
.L_155:
        /*0140*/ 	.byte	0x02, 0x4a
	.zero		1
	.zero		1


	//----- nvinfo : EIATTR_EXIT_INSTR_OFFSETS
	.align		4
        /*0144*/ 	.byte	0x04, 0x1c
        /*0146*/ 	.short	(.L_157 - .L_156)


	//   ....[0]....
.L_156:
        /*0148*/ 	.word	0x000014e0


	//   ....[1]....
        /*014c*/ 	.word	0x00001710


	//   ....[2]....
        /*0150*/ 	.word	0x00001db0


	//   ....[3]....
        /*0154*/ 	.word	0x00001e80


	//----- nvinfo : EIATTR_CRS_STACK_SIZE
	.align		4
.L_157:
        /*0158*/ 	.byte	0x04, 0x1e
        /*015a*/ 	.short	(.L_159 - .L_158)
.L_158:
        /*015c*/ 	.word	0x00000000


	//----- nvinfo : EIATTR_CBANK_PARAM_SIZE
	.align		4
.L_159:
        /*0160*/ 	.byte	0x03, 0x19
        /*0162*/ 	.short	0x0014


	//----- nvinfo : EIATTR_PARAM_CBANK
	.align		4
        /*0164*/ 	.byte	0x04, 0x0a
        /*0166*/ 	.short	(.L_161 - .L_160)
	.align		4
.L_160:
        /*0168*/ 	.word	index@(.nv.constant0.softmax_to_probs)
        /*016c*/ 	.short	0x0380
        /*016e*/ 	.short	0x0014


	//----- nvinfo : EIATTR_SW_WAR
	.align		4
.L_161:
        /*0170*/ 	.byte	0x04, 0x36
        /*0172*/ 	.short	(.L_163 - .L_162)
.L_162:
        /*0174*/ 	.word	0x00000008
.L_163:


//--------------------- .nv.info.temperature_scale_bf16 --------------------------
	.section	.nv.info.temperature_scale_bf16,"",@"SHT_CUDA_INFO"
	.sectionflags	@""
	.align	4


	//----- nvinfo : EIATTR_CUDA_API_VERSION
	.align		4
        /*0000*/ 	.byte	0x04, 0x37
        /*0002*/ 	.short	(.L_165 - .L_164)
.L_164:
        /*0004*/ 	.word	0x00000082


	//----- nvinfo : EIATTR_KPARAM_INFO
	.align		4
.L_165:
        /*0008*/ 	.byte	0x04, 0x17
        /*000a*/ 	.short	(.L_167 - .L_166)
.L_166:
        /*000c*/ 	.word	0x00000000
        /*0010*/ 	.short	0x0002
        /*0012*/ 	.short	0x000c
        /*0014*/ 	.byte	0x00, 0xf0, 0x11, 0x00


	//----- nvinfo : EIATTR_KPARAM_INFO
	.align		4
.L_167:
        /*0018*/ 	.byte	0x04, 0x17
        /*001a*/ 	.short	(.L_169 - .L_168)
.L_168:
        /*001c*/ 	.word	0x00000000
        /*0020*/ 	.short	0x0001
        /*0022*/ 	.short	0x0008
        /*0024*/ 	.byte	0x00, 0xf0, 0x11, 0x00


	//----- nvinfo : EIATTR_KPARAM_INFO
	.align		4
.L_169:
        /*0028*/ 	.byte	0x04, 0x17
        /*002a*/ 	.short	(.L_171 - .L_170)
.L_170:
        /*002c*/ 	.word	0x00000000
        /*0030*/ 	.short	0x0000
        /*0032*/ 	.short	0x0000
        /*0034*/ 	.byte	0x00, 0xf5, 0x21, 0x00


	//----- nvinfo : EIATTR_SPARSE_MMA_MASK
	.align		4
.L_171:
        /*0038*/ 	.byte	0x03, 0x50
        /*003a*/ 	.short	0x0000


	//----- nvinfo : EIATTR_MAXREG_COUNT
	.align		4
        /*003c*/ 	.byte	0x03, 0x1b
        /*003e*/ 	.short	0x00ff


	//----- nvinfo : EIATTR_MERCURY_ISA_VERSION
	.align		4
        /*0040*/ 	.byte	0x03, 0x5f
        /*0042*/ 	.short	0x0101


	//----- nvinfo : EIATTR_VRC_CTA_INIT_COUNT
	.align		4
        /*0044*/ 	.byte	0x02, 0x4a
	.zero		1
	.zero		1


	//----- nvinfo : EIATTR_EXIT_INSTR_OFFSETS
	.align		4
        /*0048*/ 	.byte	0x04, 0x1c
        /*004a*/ 	.short	(.L_173 - .L_172)


	//   ....[0]....
.L_172:
        /*004c*/ 	.word	0x00000040


	//   ....[1]....
        /*0050*/ 	.word	0x00000290


	//   ....[2]....
        /*0054*/ 	.word	0x00000c80


	//   ....[3]....
        /*0058*/ 	.word	0x00000de0


	//----- nvinfo : EIATTR_CRS_STACK_SIZE
	.align		4
.L_173:
        /*005c*/ 	.byte	0x04, 0x1e
        /*005e*/ 	.short	(.L_175 - .L_174)
.L_174:
        /*0060*/ 	.word	0x00000000


	//----- nvinfo : EIATTR_CBANK_PARAM_SIZE
	.align		4
.L_175:
        /*0064*/ 	.byte	0x03, 0x19
        /*0066*/ 	.short	0x0010


	//----- nvinfo : EIATTR_PARAM_CBANK
	.align		4
        /*0068*/ 	.byte	0x04, 0x0a
        /*006a*/ 	.short	(.L_177 - .L_176)
	.align		4
.L_176:
        /*006c*/ 	.word	index@(.nv.constant0.temperature_scale_bf16)
        /*0070*/ 	.short	0x0380
        /*0072*/ 	.short	0x0010


	//----- nvinfo : EIATTR_SW_WAR
	.align		4
.L_177:
        /*0074*/ 	.byte	0x04, 0x36
        /*0076*/ 	.short	(.L_179 - .L_178)
.L_178:
        /*0078*/ 	.word	0x00000008
.L_179:


//--------------------- .nv.info.argmax_bf16      --------------------------
	.section	.nv.info.argmax_bf16,"",@"SHT_CUDA_INFO"
	.sectionflags	@""
	.align	4


	//----- nvinfo : EIATTR_CUDA_API_VERSION
	.align		4
        /*0000*/ 	.byte	0x04, 0x37
        /*0002*/ 	.short	(.L_181 - .L_180)
.L_180:
        /*0004*/ 	.word	0x00000082


	//----- nvinfo : EIATTR_KPARAM_INFO
	.align		4
.L_181:
        /*0008*/ 	.byte	0x04, 0x17
        /*000a*/ 	.short	(.L_183 - .L_182)
.L_182:
        /*000c*/ 	.word	0x00000000
        /*0010*/ 	.short	0x0002
        /*0012*/ 	.short	0x0010
        /*0014*/ 	.byte	0x00, 0xf0, 0x11, 0x00


	//----- nvinfo : EIATTR_KPARAM_INFO
	.align		4
.L_183:
        /*0018*/ 	.byte	0x04, 0x17
        /*001a*/ 	.short	(.L_185 - .L_184)
.L_184:
        /*001c*/ 	.word	0x00000000
        /*0020*/ 	.short	0x0001
        /*0022*/ 	.short	0x0008
        /*0024*/ 	.byte	0x00, 0xf5, 0x21, 0x00


	//----- nvinfo : EIATTR_KPARAM_INFO
	.align		4
.L_185:
        /*0028*/ 	.byte	0x04, 0x17
        /*002a*/ 	.short	(.L_187 - .L_186)
.L_186:
        /*002c*/ 	.word	0x00000000
        /*0030*/ 	.short	0x0000
        /*0032*/ 	.short	0x0000
        /*0034*/ 	.byte	0x00, 0xf5, 0x21, 0x00


	//----- nvinfo : EIATTR_SPARSE_MMA_MASK
	.align		4
.L_187:
        /*0038*/ 	.byte	0x03, 0x50
        /*003a*/ 	.short	0x0000


	//----- nvinfo : EIATTR_MAXREG_COUNT
	.align		4
        /*003c*/ 	.byte	0x03, 0x1b
        /*003e*/ 	.short	0x00ff


	//----- nvinfo : EIATTR_NUM_BARRIERS
	.align		4
        /*0040*/ 	.byte	0x02, 0x4c
        /*0042*/ 	.byte	0x01
	.zero		1


	//----- nvinfo : EIATTR_MERCURY_ISA_VERSION
	.align		4
        /*0044*/ 	.byte	0x03, 0x5f
        /*0046*/ 	.short	0x0101


	//----- nvinfo : EIATTR_COOP_GROUP_MASK_REGIDS
	.align		4
        /*0048*/ 	.byte	0x04, 0x29
        /*004a*/ 	.short	(.L_189 - .L_188)


	//   ....[0]....
.L_188:
        /*004c*/ 	.word	0xffffffff


	//   ....[1]....
        /*0050*/ 	.word	0xffffffff


	//   ....[2]....
        /*0054*/ 	.word	0xffffffff


	//   ....[3]....
        /*0058*/ 	.word	0xffffffff


	//   ....[4]....
        /*005c*/ 	.word	0xffffffff


	//   ....[5]....
        /*0060*/ 	.word	0xffffffff


	//   ....[6]....
        /*0064*/ 	.word	0xffffffff


	//   ....[7]....
        /*0068*/ 	.word	0xffffffff


	//   ....[8]....
        /*006c*/ 	.word	0xffffffff


	//   ....[9]....
        /*0070*/ 	.word	0xffffffff


	//   ....[10]....
        /*0074*/ 	.word	0xffffffff


	//   ....[11]....
        /*0078*/ 	.word	0xffffffff


	//   ....[12]....
        /*007c*/ 	.word	0xffffffff


	//   ....[13]....
        /*0080*/ 	.word	0xffffffff


	//   ....[14]....
        /*0084*/ 	.word	0xffffffff


	//   ....[15]....
        /*0088*/ 	.word	0xffffffff


	//   ....[16]....
        /*008c*/ 	.word	0xffffffff


	//   ....[17]....
        /*0090*/ 	.word	0xffffffff


	//   ....[18]....
        /*0094*/ 	.word	0xffffffff


	//   ....[19]....
        /*0098*/ 	.word	0xffffffff


	//----- nvinfo : EIATTR_COOP_GROUP_INSTR_OFFSETS
	.align		4
.L_189:
        /*009c*/ 	.byte	0x04, 0x28
        /*009e*/ 	.short	(.L_191 - .L_190)


	//   ....[0]....
.L_190:
        /*00a0*/ 	.word	0x00000e10


	//   ....[1]....
        /*00a4*/ 	.word	0x00000e40


	//   ....[2]....
        /*00a8*/ 	.word	0x00000e80


	//   ....[3]....
        /*00ac*/ 	.word	0x00000e90


	//   ....[4]....
        /*00b0*/ 	.word	0x00000ed0


	//   ....[5]....
        /*00b4*/ 	.word	0x00000ee0


	//   ....[6]....
        /*00b8*/ 	.word	0x00000f20


	//   ....[7]....
        /*00bc*/ 	.word	0x00000f30


	//   ....[8]....
        /*00c0*/ 	.word	0x00000f80


	//   ....[9]....
        /*00c4*/ 	.word	0x00000f90


	//   ....[10]....
        /*00c8*/ 	.word	0x00001190


	//   ....[11]....
        /*00cc*/ 	.word	0x000011b0


	//   ....[12]....
        /*00d0*/ 	.word	0x000011f0


	//   ....[13]....
        /*00d4*/ 	.word	0x00001200


	//   ....[14]....
        /*00d8*/ 	.word	0x00001240


	//   ....[15]....
        /*00dc*/ 	.word	0x00001250


	//   ....[16]....
        /*00e0*/ 	.word	0x00001290


	//   ....[17]....
        /*00e4*/ 	.word	0x000012a0


	//   ....[18]....
        /*00e8*/ 	.word	0x000012e0


	//   ....[19]....
        /*00ec*/ 	.word	0x000012f0


	//----- nvinfo : EIATTR_VRC_CTA_INIT_COUNT
	.align		4
.L_191:
        /*00f0*/ 	.byte	0x02, 0x4a
	.zero		1
	.zero		1


	//----- nvinfo : EIATTR_EXIT_INSTR_OFFSETS
	.align		4
        /*00f4*/ 	.byte	0x04, 0x1c
        /*00f6*/ 	.short	(.L_193 - .L_192)


	//   ....[0]....
.L_192:
        /*00f8*/ 	.word	0x00001090


	//   ....[1]....
        /*00fc*/ 	.word	0x00001300


	//   ....[2]....
        /*0100*/ 	.word	0x00001360


	//----- nvinfo : EIATTR_CRS_STACK_SIZE
	.align		4
.L_193:
        /*0104*/ 	.byte	0x04, 0x1e
        /*0106*/ 	.short	(.L_195 - .L_194)
.L_194:
        /*0108*/ 	.word	0x00000000


	//----- nvinfo : EIATTR_CBANK_PARAM_SIZE
	.align		4
.L_195:
        /*010c*/ 	.byte	0x03, 0x19
        /*010e*/ 	.short	0x0014


	//----- nvinfo : EIATTR_PARAM_CBANK
	.align		4
        /*0110*/ 	.byte	0x04, 0x0a
        /*0112*/ 	.short	(.L_197 - .L_196)
	.align		4
.L_196:
        /*0114*/ 	.word	index@(.nv.constant0.argmax_bf16)
        /*0118*/ 	.short	0x0380
        /*011a*/ 	.short	0x0014


	//----- nvinfo : EIATTR_SW_WAR
	.align		4
.L_197:
        /*011c*/ 	.byte	0x04, 0x36
        /*011e*/ 	.short	(.L_199 - .L_198)
.L_198:
        /*0120*/ 	.word	0x00000008
.L_199:


//--------------------- .nv.callgraph             --------------------------
	.section	.nv.callgraph,"",@"SHT_CUDA_CALLGRAPH"
	.align	4
	.sectionentsize	8
	.align		4
        /*0000*/ 	.word	0x00000000
	.align		4
        /*0004*/ 	.word	0xffffffff
	.align		4
        /*0008*/ 	.word	0x00000000
	.align		4
        /*000c*/ 	.word	0xfffffffe
	.align		4
        /*0010*/ 	.word	0x00000000
	.align		4
        /*0014*/ 	.word	0xfffffffd
	.align		4
        /*0018*/ 	.word	0x00000000
	.align		4
        /*001c*/ 	.word	0xfffffffc


//--------------------- .text.temperature_scale_f32_per_seq --------------------------
	.section	.text.temperature_scale_f32_per_seq,"ax",@progbits
	.align	128
        .global         temperature_scale_f32_per_seq
        .type           temperature_scale_f32_per_seq,@function
        .size           temperature_scale_f32_per_seq,(.L_x_196 - temperature_scale_f32_per_seq)
        .other          temperature_scale_f32_per_seq,@"STO_CUDA_ENTRY STV_DEFAULT"
temperature_scale_f32_per_seq:
.text.temperature_scale_f32_per_seq:
[----:B------:R-:W-:Y:S01]  /*0000*/  LDC R1, c[0x0][0x37c] ;  /* 0x0000df00ff017b82 */ /* 0x000fe20000000800 */
[----:B------:R-:W0:Y:S07]  /*0010*/  S2R R4, SR_TID.X ;  /* 0x0000000000047919 */ /* 0x000e2e0000002100 */
[----:B------:R-:W0:Y:S02]  /*0020*/  LDC R5, c[0x0][0x390] ;  /* 0x0000e400ff057b82 */ /* 0x000e240000000800 */
[----:B0-----:R-:W-:-:S13]  /*0030*/  ISETP.GE.AND P0, PT, R4, R5, PT ;  /* 0x000000050400720c */ /* 0x001fda0003f06270 */
[----:B------:R-:W-:Y:S05]  /*0040*/  @P0 EXIT ;  /* 0x000000000000094d */ /* 0x000fea0003800000 */
[----:B------:R-:W0:Y:S01]  /*0050*/  S2R R7, SR_CTAID.X ;  /* 0x0000000000077919 */ /* 0x000e220000002500 */
[----:B------:R-:W0:Y:S01]  /*0060*/  LDC.64 R2, c[0x0][0x388] ;  /* 0x0000e200ff027b82 */ /* 0x000e220000000a00 */
[----:B------:R-:W1:Y:S01]  /*0070*/  LDCU.64 UR4, c[0x0][0x358] ;  /* 0x00006b00ff0477ac */ /* 0x000e620008000a00 */
[----:B------:R-:W-:-:S04]  /*0080*/  LOP3.LUT R0, RZ, R4, RZ, 0x33, !PT ;  /* 0x00000004ff007212 */ /* 0x000fc800078e33ff */
[----:B------:R-:W-:-:S04]  /*0090*/  IADD3 R6, PT, PT, R0, R5, RZ ;  /* 0x0000000500067210 */ /* 0x000fc80007ffe0ff */
[C---:B------:R-:W-:Y:S01]  /*00a0*/  LOP3.LUT R0, R6.reuse, 0x300, RZ, 0xc0, !PT ;  /* 0x0000030006007812 */ /* 0x040fe200078ec0ff */
[----:B------:R-:W-:Y:S01]  /*00b0*/  BSSY.RECONVERGENT B0, `(.L_x_0) ;  /* 0x000001d000007945 */ /* 0x000fe20003800200 */
[----:B------:R-:W-:Y:S02]  /*00c0*/  ISETP.GE.U32.AND P0, PT, R6, 0x300, PT ;  /* 0x000003000600780c */ /* 0x000fe40003f06070 */
[----:B------:R-:W-:Y:S01]  /*00d0*/  ISETP.NE.AND P1, PT, R0, 0x300, PT ;  /* 0x000003000000780c */ /* 0x000fe20003f25270 */
[----:B0-----:R-:W-:-:S04]  /*00e0*/  IMAD.WIDE.U32 R2, R7, 0x4, R2 ;  /* 0x0000000407027825 */ /* 0x001fc800078e0002 */
[----:B------:R-:W-:Y:S01]  /*00f0*/  IMAD R7, R7, R5, RZ ;  /* 0x0000000507077224 */ /* 0x000fe200078e02ff */
[----:B-1----:R0:W5:Y:S04]  /*0100*/  LDG.E.CONSTANT R0, desc[UR4][R2.64] ;  /* 0x0000000402007981 */ /* 0x002168000c1e9900 */
[----:B------:R-:W-:-:S03]  /*0110*/  SHF.R.S32.HI R8, RZ, 0x1f, R7 ;  /* 0x0000001fff087819 */ /* 0x000fc60000011407 */
[----:B------:R-:W-:Y:S05]  /*0120*/  @!P1 BRA `(.L_x_1) ;  /* 0x0000000000549947 */ /* 0x000fea0003800000 */
[----:B------:R-:W1:Y:S01]  /*0130*/  LDCU.64 UR6, c[0x0][0x380] ;  /* 0x00007000ff0677ac */ /* 0x000e620008000a00 */
[----:B0-----:R-:W-:Y:S02]  /*0140*/  LEA.HI R2, R6, 0x1, RZ, 0x18 ;  /* 0x0000000106027811 */ /* 0x001fe400078fc0ff */
[----:B------:R-:W-:-:S03]  /*0150*/  IADD3 R11, P1, PT, R7, R4, RZ ;  /* 0x00000004070b7210 */ /* 0x000fc60007f3e0ff */
[C---:B------:R-:W-:Y:S01]  /*0160*/  IMAD.SHL.U32 R3, R2.reuse, 0x100, RZ ;  /* 0x0000010002037824 */ /* 0x040fe200078e00ff */
[----:B------:R-:W-:Y:S02]  /*0170*/  IADD3.X R6, PT, PT, RZ, R8, RZ, P1, !PT ;  /* 0x00000008ff067210 */ /* 0x000fe40000ffe4ff */
[----:B------:R-:W-:Y:S02]  /*0180*/  LOP3.LUT R2, R2, 0x3, RZ, 0xc0, !PT ;  /* 0x0000000302027812 */ /* 0x000fe400078ec0ff */
[----:B------:R-:W-:-:S04]  /*0190*/  LOP3.LUT R3, R3, 0x300, RZ, 0xc0, !PT ;  /* 0x0000030003037812 */ /* 0x000fc800078ec0ff */
[----:B------:R-:W-:Y:S02]  /*01a0*/  IADD3 R4, PT, PT, R4, R3, RZ ;  /* 0x0000000304047210 */ /* 0x000fe40007ffe0ff */
[----:B-1----:R-:W-:-:S04]  /*01b0*/  LEA R10, P1, R11, UR6, 0x2 ;  /* 0x000000060b0a7c11 */ /* 0x002fc8000f8210ff */
[----:B------:R-:W-:Y:S01]  /*01c0*/  LEA.HI.X R11, R11, UR7, R6, 0x2, P1 ;  /* 0x000000070b0b7c11 */ /* 0x000fe200088f1406 */
[----:B------:R-:W-:-:S08]  /*01d0*/  IMAD.MOV R6, RZ, RZ, -R2 ;  /* 0x000000ffff067224 */ /* 0x000fd000078e0a02 */
.L_x_2:
[----:B-1----:R-:W-:Y:S01]  /*01e0*/  IMAD.MOV.U32 R2, RZ, RZ, R10 ;  /* 0x000000ffff027224 */ /* 0x002fe200078e000a */
[----:B------:R-:W-:-:S05]  /*01f0*/  MOV R3, R11 ;  /* 0x0000000b00037202 */ /* 0x000fca0000000f00 */
[----:B------:R-:W2:Y:S01]  /*0200*/  LDG.E R9, desc[UR4][R2.64] ;  /* 0x0000000402097981 */ /* 0x000ea2000c1e1900 */
[----:B------:R-:W-:Y:S01]  /*0210*/  VIADD R6, R6, 0x1 ;  /* 0x0000000106067836 */ /* 0x000fe20000000000 */
[----:B------:R-:W-:-:S04]  /*0220*/  IADD3 R10, P2, PT, R2, 0x400, RZ ;  /* 0x00000400020a7810 */ /* 0x000fc80007f5e0ff */
[----:B------:R-:W-:Y:S02]  /*0230*/  ISETP.NE.AND P1, PT, R6, RZ, PT ;  /* 0x000000ff0600720c */ /* 0x000fe40003f25270 */
[----:B------:R-:W-:Y:S01]  /*0240*/  IADD3.X R11, PT, PT, RZ, R3, RZ, P2, !PT ;  /* 0x00000003ff0b7210 */ /* 0x000fe200017fe4ff */
[----:B--2--5:R-:W-:-:S05]  /*0250*/  FMUL R9, R0, R9 ;  /* 0x0000000900097220 */ /* 0x024fca0000400000 */
[----:B------:R1:W-:Y:S05]  /*0260*/  STG.E desc[UR4][R2.64], R9 ;  /* 0x0000000902007986 */ /* 0x0003ea000c101904 */
[----:B------:R-:W-:Y:S05]  /*0270*/  @P1 BRA `(.L_x_2) ;  /* 0xfffffffc00d81947 */ /* 0x000fea000383ffff */
.L_x_1:
[----:B------:R-:W-:Y:S05]  /*0280*/  BSYNC.RECONVERGENT B0 ;  /* 0x0000000000007941 */ /* 0x000fea0003800200 */
.L_x_0:
[----:B------:R-:W-:Y:S05]  /*0290*/  @!P0 EXIT ;  /* 0x000000000000894d */ /* 0x000fea0003800000 */
[----:B------:R-:W2:Y:S01]  /*02a0*/  LDCU.64 UR6, c[0x0][0x380] ;  /* 0x00007000ff0677ac */ /* 0x000ea20008000a00 */
[----:B01----:R-:W-:Y:S01]  /*02b0*/  IADD3 R3, PT, PT, -R4, R5, RZ ;  /* 0x0000000504037210 */ /* 0x003fe20007ffe1ff */
[----:B------:R-:W-:Y:S01]  /*02c0*/  BSSY.RECONVERGENT B0, `(.L_x_3) ;  /* 0x0000043000007945 */ /* 0x000fe20003800200 */
[----:B------:R-:W-:Y:S02]  /*02d0*/  IADD3 R7, P0, PT, R7, R4, RZ ;  /* 0x0000000407077210 */ /* 0x000fe40007f1e0ff */
[----:B------:R-:W-:-:S03]  /*02e0*/  ISETP.GT.AND P1, PT, R3, 0xc00, PT ;  /* 0x00000c000300780c */ /* 0x000fc60003f24270 */
[----:B------:R-:W-:Y:S01]  /*02f0*/  IMAD.X R8, RZ, RZ, R8, P0 ;  /* 0x000000ffff087224 */ /* 0x000fe200000e0608 */
[----:B--2---:R-:W-:-:S04]  /*0300*/  LEA R2, P0, R7, UR6, 0x2 ;  /* 0x0000000607027c11 */ /* 0x004fc8000f8010ff */
[----:B------:R-:W-:Y:S02]  /*0310*/  LEA.HI.X R8, R7, UR7, R8, 0x2, P0 ;  /* 0x0000000707087c11 */ /* 0x000fe400080f1408 */
[----:B------:R-:W-:-:S05]  /*0320*/  IADD3 R2, P0, PT, R2, 0x800, RZ ;  /* 0x0000080002027810 */ /* 0x000fca0007f1e0ff */
[----:B------:R-:W-:Y:S01]  /*0330*/  IMAD.X R3, RZ, RZ, R8, P0 ;  /* 0x000000ffff037224 */ /* 0x000fe200000e0608 */
[----:B------:R-:W-:Y:S01]  /*0340*/  PLOP3.LUT P0, PT, PT, PT, PT, 0x80, 0x8 ;  /* 0x000000000008781c */ /* 0x000fe20003f0f070 */
[----:B------:R-:W-:-:S12]  /*0350*/  @!P1 BRA `(.L_x_4) ;  /* 0x0000000000e49947 */ /* 0x000fd80003800000 */
[----:B------:R-:W-:Y:S02]  /*0360*/  PLOP3.LUT P0, PT, PT, PT, PT, 0x8, 0x80 ;  /* 0x000000000080781c */ /* 0x000fe40003f0e170 */
[----:B------:R-:W-:-:S11]  /*0370*/  IADD3 R7, PT, PT, R5, -0xc00, RZ ;  /* 0xfffff40005077810 */ /* 0x000fd60007ffe0ff */
.L_x_5:
[----:B------:R-:W2:Y:S04]  /*0380*/  LDG.E R6, desc[UR4][R2.64+0x400] ;  /* 0x0004000402067981 */ /* 0x000ea8000c1e1900 */
[----:B------:R-:W3:Y:S04]  /*0390*/  LDG.E R25, desc[UR4][R2.64+-0x800] ;  /* 0xfff8000402197981 */ /* 0x000ee8000c1e1900 */
[----:B------:R-:W4:Y:S04]  /*03a0*/  LDG.E R19, desc[UR4][R2.64+0x2000] ;  /* 0x0020000402137981 */ /* 0x000f28000c1e1900 */
        /* <DEDUP_REMOVED lines=12> */
[----:B------:R-:W4:Y:S01]  /*0470*/  LDG.E R11, desc[UR4][R2.64+0x3400] ;  /* 0x00340004020b7981 */ /* 0x000f22000c1e1900 */
[----:B------:R-:W-:-:S05]  /*0480*/  VIADD R4, R4, 0x1000 ;  /* 0x0000100004047836 */ /* 0x000fca0000000000 */
[----:B------:R-:W-:Y:S01]  /*0490*/  ISETP.GE.AND P1, PT, R4, R7, PT ;  /* 0x000000070400720c */ /* 0x000fe20003f26270 */
[C---:B--2--5:R-:W-:Y:S01]  /*04a0*/  FMUL R6, R0.reuse, R6 ;  /* 0x0000000600067220 */ /* 0x064fe20000400000 */
[----:B---3--:R-:W-:-:S04]  /*04b0*/  FMUL R25, R0, R25 ;  /* 0x0000001900197220 */ /* 0x008fc80000400000 */
[----:B------:R0:W-:Y:S01]  /*04c0*/  STG.E desc[UR4][R2.64+0x400], R6 ;  /* 0x0004000602007986 */ /* 0x0001e2000c101904 */
[----:B----4-:R-:W-:-:S03]  /*04d0*/  FMUL R19, R0, R19 ;  /* 0x0000001300137220 */ /* 0x010fc60000400000 */
[----:B------:R-:W-:Y:S01]  /*04e0*/  STG.E desc[UR4][R2.64+-0x800], R25 ;  /* 0xfff8001902007986 */ /* 0x000fe2000c101904 */
[----:B------:R-:W-:-:S03]  /*04f0*/  FMUL R27, R0, R27 ;  /* 0x0000001b001b7220 */ /* 0x000fc60000400000 */
[----:B------:R1:W-:Y:S01]  /*0500*/  STG.E desc[UR4][R2.64+0x2000], R19 ;  /* 0x0020001302007986 */ /* 0x0003e2000c101904 */
[----:B0-----:R-:W-:Y:S01]  /*0510*/  IADD3 R6, P2, PT, R2, 0x4000, RZ ;  /* 0x0000400002067810 */ /* 0x001fe20007f5e0ff */
[C---:B------:R-:W-:Y:S01]  /*0520*/  FMUL R29, R0.reuse, R29 ;  /* 0x0000001d001d7220 */ /* 0x040fe20000400000 */
[C---:B------:R-:W-:Y:S01]  /*0530*/  FMUL R8, R0.reuse, R8 ;  /* 0x0000000800087220 */ /* 0x040fe20000400000 */
[C---:B------:R-:W-:Y:S01]  /*0540*/  FMUL R10, R0.reuse, R10 ;  /* 0x0000000a000a7220 */ /* 0x040fe20000400000 */
[----:B-1----:R-:W-:Y:S01]  /*0550*/  IADD3.X R19, PT, PT, RZ, R3, RZ, P2, !PT ;  /* 0x00000003ff137210 */ /* 0x002fe200017fe4ff */
[C---:B------:R-:W-:Y:S01]  /*0560*/  FMUL R25, R0.reuse, R12 ;  /* 0x0000000c00197220 */ /* 0x040fe20000400000 */
[C---:B------:R-:W-:Y:S01]  /*0570*/  FMUL R14, R0.reuse, R14 ;  /* 0x0000000e000e7220 */ /* 0x040fe20000400000 */
[C---:B------:R-:W-:Y:S01]  /*0580*/  FMUL R23, R0.reuse, R23 ;  /* 0x0000001700177220 */ /* 0x040fe20000400000 */
[C---:B------:R-:W-:Y:S01]  /*0590*/  FMUL R21, R0.reuse, R21 ;  /* 0x0000001500157220 */ /* 0x040fe20000400000 */
[C---:B------:R-:W-:Y:S01]  /*05a0*/  FMUL R17, R0.reuse, R17 ;  /* 0x0000001100117220 */ /* 0x040fe20000400000 */
[C---:B------:R-:W-:Y:S01]  /*05b0*/  FMUL R9, R0.reuse, R9 ;  /* 0x0000000900097220 */ /* 0x040fe20000400000 */
[C---:B------:R-:W-:Y:S01]  /*05c0*/  FMUL R15, R0.reuse, R15 ;  /* 0x0000000f000f7220 */ /* 0x040fe20000400000 */
[C---:B------:R-:W-:Y:S01]  /*05d0*/  FMUL R13, R0.reuse, R13 ;  /* 0x0000000d000d7220 */ /* 0x040fe20000400000 */
[----:B------:R-:W-:Y:S01]  /*05e0*/  FMUL R11, R0, R11 ;  /* 0x0000000b000b7220 */ /* 0x000fe20000400000 */
[----:B------:R-:W-:Y:S04]  /*05f0*/  STG.E desc[UR4][R2.64+-0x400], R27 ;  /* 0xfffc001b02007986 */ /* 0x000fe8000c101904 */
        /* <DEDUP_REMOVED lines=11> */
[----:B------:R0:W-:Y:S02]  /*06b0*/  STG.E desc[UR4][R2.64+0x3400], R11 ;  /* 0x0034000b02007986 */ /* 0x0001e4000c101904 */
[----:B0-----:R-:W-:Y:S01]  /*06c0*/  MOV R2, R6 ;  /* 0x0000000600027202 */ /* 0x001fe20000000f00 */
[----:B------:R-:W-:Y:S01]  /*06d0*/  IMAD.MOV.U32 R3, RZ, RZ, R19 ;  /* 0x000000ffff037224 */ /* 0x000fe200078e0013 */
[----:B------:R-:W-:Y:S06]  /*06e0*/  @!P1 BRA `(.L_x_5) ;  /* 0xfffffffc00249947 */ /* 0x000fec000383ffff */
.L_x_4:
[----:B------:R-:W-:Y:S05]  /*06f0*/  BSYNC.RECONVERGENT B0 ;  /* 0x0000000000007941 */ /* 0x000fea0003800200 */
.L_x_3:
[----:B------:R-:W-:Y:S01]  /*0700*/  IADD3 R6, PT, PT, -R4, R5, RZ ;  /* 0x0000000504067210 */ /* 0x000fe20007ffe1ff */
[----:B------:R-:W-:Y:S03]  /*0710*/  BSSY.RECONVERGENT B0, `(.L_x_6) ;  /* 0x0000021000007945 */ /* 0x000fe60003800200 */
[----:B------:R-:W-:-:S13]  /*0720*/  ISETP.GT.AND P1, PT, R6, 0x400, PT ;  /* 0x000004000600780c */ /* 0x000fda0003f24270 */
[----:B------:R-:W-:Y:S05]  /*0730*/  @!P1 BRA `(.L_x_7) ;  /* 0x0000000000789947 */ /* 0x000fea0003800000 */
[----:B------:R-:W2:Y:S04]  /*0740*/  LDG.E R7, desc[UR4][R2.64+-0x800] ;  /* 0xfff8000402077981 */ /* 0x000ea8000c1e1900 */
[----:B------:R-:W3:Y:S04]  /*0750*/  LDG.E R9, desc[UR4][R2.64+-0x400] ;  /* 0xfffc000402097981 */ /* 0x000ee8000c1e1900 */
[----:B------:R-:W4:Y:S04]  /*0760*/  LDG.E R11, desc[UR4][R2.64] ;  /* 0x00000004020b7981 */ /* 0x000f28000c1e1900 */
[----:B------:R-:W4:Y:S04]  /*0770*/  LDG.E R13, desc[UR4][R2.64+0x400] ;  /* 0x00040004020d7981 */ /* 0x000f28000c1e1900 */
[----:B------:R-:W4:Y:S04]  /*0780*/  LDG.E R15, desc[UR4][R2.64+0x800] ;  /* 0x00080004020f7981 */ /* 0x000f28000c1e1900 */
[----:B------:R-:W4:Y:S04]  /*0790*/  LDG.E R17, desc[UR4][R2.64+0xc00] ;  /* 0x000c000402117981 */ /* 0x000f28000c1e1900 */
[----:B------:R-:W4:Y:S04]  /*07a0*/  LDG.E R19, desc[UR4][R2.64+0x1000] ;  /* 0x0010000402137981 */ /* 0x000f28000c1e1900 */
[----:B------:R-:W4:Y:S01]  /*07b0*/  LDG.E R21, desc[UR4][R2.64+0x1400] ;  /* 0x0014000402157981 */ /* 0x000f22000c1e1900 */
[----:B------:R-:W-:Y:S01]  /*07c0*/  IADD3 R6, P1, PT, R2, 0x2000, RZ ;  /* 0x0000200002067810 */ /* 0x000fe20007f3e0ff */
[----:B------:R-:W-:Y:S01]  /*07d0*/  VIADD R4, R4, 0x800 ;  /* 0x0000080004047836 */ /* 0x000fe20000000000 */
[----:B------:R-:W-:Y:S01]  /*07e0*/  PLOP3.LUT P0, PT, PT, PT, PT, 0x8, 0x80 ;  /* 0x000000000080781c */ /* 0x000fe20003f0e170 */
[C---:B--2--5:R-:W-:Y:S01]  /*07f0*/  FMUL R7, R0.reuse, R7 ;  /* 0x0000000700077220 */ /* 0x064fe20000400000 */
[----:B---3--:R-:W-:-:S04]  /*0800*/  FMUL R9, R0, R9 ;  /* 0x0000000900097220 */ /* 0x008fc80000400000 */
[----:B------:R0:W-:Y:S01]  /*0810*/  STG.E desc[UR4][R2.64+-0x800], R7 ;  /* 0xfff8000702007986 */ /* 0x0001e2000c101904 */
[----:B----4-:R-:W-:-:S03]  /*0820*/  FMUL R11, R0, R11 ;  /* 0x0000000b000b7220 */ /* 0x010fc60000400000 */
[----:B------:R-:W-:Y:S01]  /*0830*/  STG.E desc[UR4][R2.64+-0x400], R9 ;  /* 0xfffc000902007986 */ /* 0x000fe2000c101904 */
[----:B------:R-:W-:-:S03]  /*0840*/  FMUL R13, R0, R13 ;  /* 0x0000000d000d7220 */ /* 0x000fc60000400000 */
[----:B------:R-:W-:Y:S01]  /*0850*/  STG.E desc[UR4][R2.64], R11 ;  /* 0x0000000b02007986 */ /* 0x000fe2000c101904 */
[C---:B------:R-:W-:Y:S01]  /*0860*/  FMUL R15, R0.reuse, R15 ;  /* 0x0000000f000f7220 */ /* 0x040fe20000400000 */
[----:B0-----:R-:W-:Y:S02]  /*0870*/  IADD3.X R7, PT, PT, RZ, R3, RZ, P1, !PT ;  /* 0x00000003ff077210 */ /* 0x001fe40000ffe4ff */
[----:B------:R-:W-:Y:S01]  /*0880*/  STG.E desc[UR4][R2.64+0x400], R13 ;  /* 0x0004000d02007986 */ /* 0x000fe2000c101904 */
[----:B------:R-:W-:-:S03]  /*0890*/  FMUL R17, R0, R17 ;  /* 0x0000001100117220 */ /* 0x000fc60000400000 */
[----:B------:R-:W-:Y:S01]  /*08a0*/  STG.E desc[UR4][R2.64+0x800], R15 ;  /* 0x0008000f02007986 */ /* 0x000fe2000c101904 */
[----:B------:R-:W-:-:S03]  /*08b0*/  FMUL R19, R0, R19 ;  /* 0x0000001300137220 */ /* 0x000fc60000400000 */
[----:B------:R-:W-:Y:S01]  /*08c0*/  STG.E desc[UR4][R2.64+0xc00], R17 ;  /* 0x000c001102007986 */ /* 0x000fe2000c101904 */
[----:B------:R-:W-:-:S03]  /*08d0*/  FMUL R21, R0, R21 ;  /* 0x0000001500157220 */ /* 0x000fc60000400000 */
[----:B------:R-:W-:Y:S04]  /*08e0*/  STG.E desc[UR4][R2.64+0x1000], R19 ;  /* 0x0010001302007986 */ /* 0x000fe8000c101904 */
[----:B------:R0:W-:Y:S02]  /*08f0*/  STG.E desc[UR4][R2.64+0x1400], R21 ;  /* 0x0014001502007986 */ /* 0x0001e4000c101904 */
[----:B0-----:R-:W-:Y:S02]  /*0900*/  MOV R2, R6 ;  /* 0x0000000600027202 */ /* 0x001fe40000000f00 */
[----:B------:R-:W-:-:S07]  /*0910*/  MOV R3, R7 ;  /* 0x0000000700037202 */ /* 0x000fce0000000f00 */
.L_x_7:
[----:B------:R-:W-:Y:S05]  /*0920*/  BSYNC.RECONVERGENT B0 ;  /* 0x0000000000007941 */ /* 0x000fea0003800200 */
.L_x_6:
[----:B------:R-:W-:-:S13]  /*0930*/  ISETP.LT.OR P0, PT, R4, R5, P0 ;  /* 0x000000050400720c */ /* 0x000fda0000701670 */
[----:B------:R-:W-:Y:S05]  /*0940*/  @!P0 EXIT ;  /* 0x000000000000894d */ /* 0x000fea0003800000 */
[----:B------:R-:W2:Y:S04]  /*0950*/  LDG.E R5, desc[UR4][R2.64+-0x800] ;  /* 0xfff8000402057981 */ /* 0x000ea8000c1e1900 */
[----:B------:R-:W3:Y:S04]  /*0960*/  LDG.E R7, desc[UR4][R2.64+-0x400] ;  /* 0xfffc000402077981 */ /* 0x000ee8000c1e1900 */
[----:B------:R-:W4:Y:S04]  /*0970*/  LDG.E R9, desc[UR4][R2.64] ;  /* 0x0000000402097981 */ /* 0x000f28000c1e1900 */
[----:B------:R-:W4:Y:S01]  /*0980*/  LDG.E R11, desc[UR4][R2.64+0x400] ;  /* 0x00040004020b7981 */ /* 0x000f22000c1e1900 */
[C---:B--2--5:R-:W-:Y:S01]  /*0990*/  FMUL R5, R0.reuse, R5 ;  /* 0x0000000500057220 */ /* 0x064fe20000400000 */
[----:B---3--:R-:W-:-:S04]  /*09a0*/  FMUL R7, R0, R7 ;  /* 0x0000000700077220 */ /* 0x008fc80000400000 */
[----:B------:R-:W-:Y:S01]  /*09b0*/  STG.E desc[UR4][R2.64+-0x800], R5 ;  /* 0xfff8000502007986 */ /* 0x000fe2000c101904 */
[----:B----4-:R-:W-:-:S03]  /*09c0*/  FMUL R9, R0, R9 ;  /* 0x0000000900097220 */ /* 0x010fc60000400000 */
[----:B------:R-:W-:Y:S01]  /*09d0*/  STG.E desc[UR4][R2.64+-0x400], R7 ;  /* 0xfffc000702007986 */ /* 0x000fe2000c101904 */
[----:B------:R-:W-:-:S03]  /*09e0*/  FMUL R11, R0, R11 ;  /* 0x0000000b000b7220 */ /* 0x000fc60000400000 */
[----:B------:R-:W-:Y:S04]  /*09f0*/  STG.E desc[UR4][R2.64], R9 ;  /* 0x0000000902007986 */ /* 0x000fe8000c101904 */
[----:B------:R-:W-:Y:S01]  /*0a00*/  STG.E desc[UR4][R2.64+0x400], R11 ;  /* 0x0004000b02007986 */ /* 0x000fe2000c101904 */
[----:B------:R-:W-:Y:S05]  /*0a10*/  EXIT ;  /* 0x000000000000794d */ /* 0x000fea0003800000 */
.L_x_8:
[----:B------:R-:W-:-:S00]  /*0a20*/  BRA `(.L_x_8) ;  /* 0xfffffffc00fc7947 */ /* 0x000fc0000383ffff */
[----:B------:R-:W-:-:S00]  /*0a30*/  NOP ;  /* 0x0000000000007918 */ /* 0x000fc00000000000 */
        /* <DEDUP_REMOVED lines=12> */
.L_x_196:


//--------------------- .text.top_k_top_p_sample_per_seq --------------------------
	.section	.text.top_k_top_p_sample_per_seq,"ax",@progbits
	.align	128
        .global         top_k_top_p_sample_per_seq
        .type           top_k_top_p_sample_per_seq,@function
        .size           top_k_top_p_sample_per_seq,(.L_x_197 - top_k_top_p_sample_per_seq)
        .other          top_k_top_p_sample_per_seq,@"STO_CUDA_ENTRY STV_DEFAULT"
top_k_top_p_sample_per_seq:
.text.top_k_top_p_sample_per_seq:
[----:B------:R-:W-:Y:S01]  /*0000*/  LDC R1, c[0x0][0x37c] ;  /* 0x0000df00ff017b82 */ /* 0x000fe20000000800 */
[----:B------:R-:W0:Y:S07]  /*0010*/  S2R R8, SR_CTAID.X ;  /* 0x0000000000087919 */ /* 0x000e2e0000002500 */
[----:B------:R-:W0:Y:S01]  /*0020*/  LDC.64 R2, c[0x0][0x398] ;  /* 0x0000e600ff027b82 */ /* 0x000e220000000a00 */
[----:B------:R-:W1:Y:S01]  /*0030*/  LDCU.64 UR6, c[0x0][0x358] ;  /* 0x00006b00ff0677ac */ /* 0x000e620008000a00 */
[----:B------:R-:W2:Y:S06]  /*0040*/  LDCU UR4, c[0x0][0x3a8] ;  /* 0x00007500ff0477ac */ /* 0x000eac0008000800 */
[----:B------:R-:W3:Y:S08]  /*0050*/  LDC.64 R12, c[0x0][0x3a0] ;  /* 0x0000e800ff0c7b82 */ /* 0x000ef00000000a00 */
[----:B------:R-:W4:Y:S08]  /*0060*/  LDC.64 R10, c[0x0][0x390] ;  /* 0x0000e400ff0a7b82 */ /* 0x000f300000000a00 */
[----:B------:R-:W4:Y:S01]  /*0070*/  LDC.64 R14, c[0x0][0x388] ;  /* 0x0000e200ff0e7b82 */ /* 0x000f220000000a00 */
[----:B0-----:R-:W-:-:S05]  /*0080*/  IMAD.WIDE.U32 R2, R8, 0x4, R2 ;  /* 0x0000000408027825 */ /* 0x001fca00078e0002 */
[----:B-1----:R0:W4:Y:S01]  /*0090*/  LDG.E.CONSTANT R6, desc[UR6][R2.64] ;  /* 0x0000000602067981 */ /* 0x002122000c1e9900 */
[----:B--2---:R-:W-:Y:S02]  /*00a0*/  IMAD.U32 R7, RZ, RZ, UR4 ;  /* 0x00000004ff077e24 */ /* 0x004fe4000f8e00ff */
[----:B---3--:R-:W-:-:S04]  /*00b0*/  IMAD.WIDE.U32 R12, R8, 0x4, R12 ;  /* 0x00000004080c7825 */ /* 0x008fc800078e000c */
[CC--:B------:R-:W-:Y:S02]  /*00c0*/  IMAD R4, R8.reuse, R7.reuse, RZ ;  /* 0x0000000708047224 */ /* 0x0c0fe400078e02ff */
[----:B----4-:R-:W-:Y:S01]  /*00d0*/  IMAD.WIDE.U32 R10, R8, 0x4, R10 ;  /* 0x00000004080a7825 */ /* 0x010fe200078e000a */
[----:B------:R1:W5:Y:S03]  /*00e0*/  LDG.E.CONSTANT R13, desc[UR6][R12.64] ;  /* 0x000000060c0d7981 */ /* 0x000366000c1e9900 */
[----:B------:R-:W-:Y:S01]  /*00f0*/  IMAD.WIDE R4, R4, 0x4, RZ ;  /* 0x0000000404047825 */ /* 0x000fe200078e02ff */
[----:B------:R1:W5:Y:S02]  /*0100*/  LDG.E.CONSTANT R0, desc[UR6][R10.64] ;  /* 0x000000060a007981 */ /* 0x000364000c1e9900 */
[----:B0-----:R-:W-:Y:S01]  /*0110*/  IADD3 R2, P1, PT, R4, R14, RZ ;  /* 0x0000000e04027210 */ /* 0x001fe20007f3e0ff */
[----:B------:R-:W-:Y:S01]  /*0120*/  IMAD.MOV.U32 R9, RZ, RZ, RZ ;  /* 0x000000ffff097224 */ /* 0x000fe200078e00ff */
[----:B------:R-:W-:-:S02]  /*0130*/  ISETP.GE.AND P0, PT, R6, R7, PT ;  /* 0x000000070600720c */ /* 0x000fc40003f06270 */
[----:B------:R-:W-:-:S04]  /*0140*/  VIMNMX R3, PT, PT, R6, R7, PT ;  /* 0x0000000706037248 */ /* 0x000fc80003fe0100 */
[----:B------:R-:W-:Y:S01]  /*0150*/  ISETP.LT.OR P0, PT, R3, 0x1, P0 ;  /* 0x000000010300780c */ /* 0x000fe20000701670 */
[----:B------:R-:W-:-:S12]  /*0160*/  IMAD.X R3, R5, 0x1, R15, P1 ;  /* 0x0000000105037824 */ /* 0x000fd800008e060f */
[----:B-1----:R-:W-:Y:S05]  /*0170*/  @P0 BRA `(.L_x_9) ;  /* 0x0000000800a80947 */ /* 0x002fea0003800000 */
[C---:B------:R-:W-:Y:S01]  /*0180*/  LOP3.LUT R20, R7.reuse, 0xf, RZ, 0xc0, !PT ;  /* 0x0000000f07147812 */ /* 0x040fe200078ec0ff */
[----:B------:R-:W-:Y:S01]  /*0190*/  IMAD.MOV.U32 R15, RZ, RZ, 0x7f7fffff ;  /* 0x7f7fffffff0f7424 */ /* 0x000fe200078e00ff */
[C---:B------:R-:W-:Y:S01]  /*01a0*/  LOP3.LUT R22, R7.reuse, 0x7, RZ, 0xc0, !PT ;  /* 0x0000000707167812 */ /* 0x040fe200078ec0ff */
[----:B------:R-:W-:Y:S01]  /*01b0*/  UMOV UR4, URZ ;  /* 0x000000ff00047c82 */ /* 0x000fe20008000000 */
[C---:B------:R-:W-:Y:S01]  /*01c0*/  LOP3.LUT R12, R7.reuse, 0x7ffffff0, RZ, 0xc0, !PT ;  /* 0x7ffffff0070c7812 */ /* 0x040fe200078ec0ff */
[----:B------:R-:W-:Y:S01]  /*01d0*/  VIADD R9, R20, 0xffffffff ;  /* 0xffffffff14097836 */ /* 0x000fe20000000000 */
[----:B------:R-:W-:Y:S01]  /*01e0*/  LOP3.LUT R14, R7, 0x3, RZ, 0xc0, !PT ;  /* 0x00000003070e7812 */ /* 0x000fe200078ec0ff */
[----:B------:R-:W-:-:S03]  /*01f0*/  VIADD R10, R22, 0xffffffff ;  /* 0xffffffff160a7836 */ /* 0x000fc60000000000 */
[----:B------:R-:W-:Y:S01]  /*0200*/  ISETP.GE.U32.AND P0, PT, R9, 0x7, PT ;  /* 0x000000070900780c */ /* 0x000fe20003f06070 */
[----:B------:R-:W-:Y:S01]  /*0210*/  IMAD.MOV.U32 R9, RZ, RZ, RZ ;  /* 0x000000ffff097224 */ /* 0x000fe200078e00ff */
[----:B------:R-:W-:-:S13]  /*0220*/  ISETP.GE.U32.AND P1, PT, R10, 0x3, PT ;  /* 0x000000030a00780c */ /* 0x000fda0003f26070 */
.L_x_15:
[----:B------:R-:W0:Y:S01]  /*0230*/  LDC R7, c[0x0][0x3a8] ;  /* 0x0000ea00ff077b82 */ /* 0x000e220000000800 */
[----:B------:R-:W-:Y:S02]  /*0240*/  IMAD.MOV.U32 R16, RZ, RZ, -0x800001 ;  /* 0xff7fffffff107424 */ /* 0x000fe400078e00ff */
[----:B------:R-:W-:Y:S01]  /*0250*/  IMAD.MOV.U32 R17, RZ, RZ, RZ ;  /* 0x000000ffff117224 */ /* 0x000fe200078e00ff */
[----:B0-----:R-:W-:-:S13]  /*0260*/  ISETP.GE.U32.AND P2, PT, R7, 0x10, PT ;  /* 0x000000100700780c */ /* 0x001fda0003f46070 */
[----:B------:R-:W-:Y:S05]  /*0270*/  @!P2 BRA `(.L_x_10) ;  /* 0x00000004001ca947 */ /* 0x000fea0003800000 */
[----:B------:R-:W-:Y:S02]  /*0280*/  IMAD.MOV.U32 R16, RZ, RZ, -0x800001 ;  /* 0xff7fffffff107424 */ /* 0x000fe400078e00ff */
[----:B------:R-:W-:-:S07]  /*0290*/  IMAD.MOV.U32 R17, RZ, RZ, RZ ;  /* 0x000000ffff117224 */ /* 0x000fce00078e00ff */
.L_x_11:
[----:B------:R-:W-:-:S05]  /*02a0*/  IMAD.WIDE.U32 R10, R17, 0x4, R2 ;  /* 0x00000004110a7825 */ /* 0x000fca00078e0002 */
[----:B------:R-:W2:Y:S04]  /*02b0*/  LDG.E.CONSTANT R25, desc[UR6][R10.64] ;  /* 0x000000060a197981 */ /* 0x000ea8000c1e9900 */
[----:B------:R-:W3:Y:S04]  /*02c0*/  LDG.E.CONSTANT R27, desc[UR6][R10.64+0x4] ;  /* 0x000004060a1b7981 */ /* 0x000ee8000c1e9900 */
[----:B------:R-:W4:Y:S04]  /*02d0*/  LDG.E.CONSTANT R29, desc[UR6][R10.64+0x8] ;  /* 0x000008060a1d7981 */ /* 0x000f28000c1e9900 */
[----:B------:R-:W4:Y:S04]  /*02e0*/  LDG.E.CONSTANT R23, desc[UR6][R10.64+0xc] ;  /* 0x00000c060a177981 */ /* 0x000f28000c1e9900 */
[----:B------:R-:W4:Y:S04]  /*02f0*/  LDG.E.CONSTANT R19, desc[UR6][R10.64+0x10] ;  /* 0x000010060a137981 */ /* 0x000f28000c1e9900 */
[----:B------:R-:W4:Y:S04]  /*0300*/  LDG.E.CONSTANT R18, desc[UR6][R10.64+0x14] ;  /* 0x000014060a127981 */ /* 0x000f28000c1e9900 */
[----:B------:R-:W4:Y:S04]  /*0310*/  LDG.E.CONSTANT R21, desc[UR6][R10.64+0x18] ;  /* 0x000018060a157981 */ /* 0x000f28000c1e9900 */
[----:B------:R-:W4:Y:S01]  /*0320*/  LDG.E.CONSTANT R24, desc[UR6][R10.64+0x3c] ;  /* 0x00003c060a187981 */ /* 0x000f22000c1e9900 */
[----:B--2---:R-:W-:-:S02]  /*0330*/  FSETP.GEU.AND P3, PT, R25, R15, PT ;  /* 0x0000000f1900720b */ /* 0x004fc40003f6e000 */
[----:B------:R-:W-:-:S11]  /*0340*/  FSETP.GT.AND P2, PT, R25, R16, PT ;  /* 0x000000101900720b */ /* 0x000fd60003f44000 */
[----:B------:R-:W-:Y:S02]  /*0350*/  @!P3 FSEL R16, R25, R16, P2 ;  /* 0x000000101910b208 */ /* 0x000fe40001000000 */
[----:B------:R-:W2:Y:S01]  /*0360*/  LDG.E.CONSTANT R25, desc[UR6][R10.64+0x1c] ;  /* 0x00001c060a197981 */ /* 0x000ea2000c1e9900 */
[-C--:B---3--:R-:W-:Y:S02]  /*0370*/  FSETP.GEU.AND P4, PT, R27, R15.reuse, PT ;  /* 0x0000000f1b00720b */ /* 0x088fe40003f8e000 */
[----:B----4-:R-:W-:Y:S02]  /*0380*/  FSETP.GEU.AND P3, PT, R29, R15, PT ;  /* 0x0000000f1d00720b */ /* 0x010fe40003f6e000 */
[----:B------:R-:W-:-:S09]  /*0390*/  FSETP.GT.AND P2, PT, R27, R16, PT ;  /* 0x000000101b00720b */ /* 0x000fd20003f44000 */
[----:B------:R-:W-:Y:S02]  /*03a0*/  @!P4 FSEL R16, R27, R16, P2 ;  /* 0x000000101b10c208 */ /* 0x000fe40001000000 */
[----:B------:R-:W3:Y:S01]  /*03b0*/  LDG.E.CONSTANT R27, desc[UR6][R10.64+0x20] ;  /* 0x000020060a1b7981 */ /* 0x000ee2000c1e9900 */
[----:B------:R-:W-:Y:S02]  /*03c0*/  FSETP.GEU.AND P2, PT, R23, R15, PT ;  /* 0x0000000f1700720b */ /* 0x000fe40003f4e000 */
[----:B------:R-:W-:-:S04]  /*03d0*/  FSETP.GT.AND P4, PT, R29, R16, PT ;  /* 0x000000101d00720b */ /* 0x000fc80003f84000 */
[----:B------:R-:W-:Y:S02]  /*03e0*/  @!P3 FSEL R16, R29, R16, P4 ;  /* 0x000000101d10b208 */ /* 0x000fe40002000000 */
[----:B------:R-:W4:Y:S01]  /*03f0*/  LDG.E.CONSTANT R29, desc[UR6][R10.64+0x24] ;  /* 0x000024060a1d7981 */ /* 0x000f22000c1e9900 */
        /* <DEDUP_REMOVED lines=11> */
[----:B------:R-:W4:Y:S02]  /*04b0*/  LDG.E.CONSTANT R18, desc[UR6][R10.64+0x30] ;  /* 0x000030060a127981 */ /* 0x000f24000c1e9900 */
[----:B------:R-:W-:-:S04]  /*04c0*/  FSETP.GT.AND P2, PT, R21, R16, PT ;  /* 0x000000101500720b */ /* 0x000fc80003f44000 */
[----:B------:R-:W-:Y:S02]  /*04d0*/  @!P3 FSEL R16, R21, R16, P2 ;  /* 0x000000101510b208 */ /* 0x000fe40001000000 */
[----:B------:R-:W4:Y:S01]  /*04e0*/  LDG.E.CONSTANT R21, desc[UR6][R10.64+0x34] ;  /* 0x000034060a157981 */ /* 0x000f22000c1e9900 */
[C---:B--2---:R-:W-:Y:S02]  /*04f0*/  FSETP.GEU.AND P4, PT, R25.reuse, R15, PT ;  /* 0x0000000f1900720b */ /* 0x044fe40003f8e000 */
[----:B------:R-:W-:-:S11]  /*0500*/  FSETP.GT.AND P2, PT, R25, R16, PT ;  /* 0x000000101900720b */ /* 0x000fd60003f44000 */
[----:B------:R-:W-:Y:S02]  /*0510*/  @!P4 FSEL R16, R25, R16, P2 ;  /* 0x000000101910c208 */ /* 0x000fe40001000000 */
[----:B------:R-:W2:Y:S01]  /*0520*/  LDG.E.CONSTANT R25, desc[UR6][R10.64+0x38] ;  /* 0x000038060a197981 */ /* 0x000ea2000c1e9900 */
[CC--:B---3--:R-:W-:Y:S02]  /*0530*/  FSETP.GEU.AND P4, PT, R27.reuse, R15.reuse, PT ;  /* 0x0000000f1b00720b */ /* 0x0c8fe40003f8e000 */
[----:B------:R-:W-:Y:S02]  /*0540*/  FSETP.GT.AND P2, PT, R27, R16, PT ;  /* 0x000000101b00720b */ /* 0x000fe40003f44000 */
[----:B----4-:R-:W-:-:S09]  /*0550*/  FSETP.GEU.AND P3, PT, R29, R15, PT ;  /* 0x0000000f1d00720b */ /* 0x010fd20003f6e000 */
[----:B------:R-:W-:-:S04]  /*0560*/  @!P4 FSEL R16, R27, R16, P2 ;  /* 0x000000101b10c208 */ /* 0x000fc80001000000 */
[-C--:B------:R-:W-:Y:S02]  /*0570*/  FSETP.GT.AND P4, PT, R29, R16.reuse, PT ;  /* 0x000000101d00720b */ /* 0x080fe40003f84000 */
[----:B------:R-:W-:Y:S02]  /*0580*/  FSETP.GEU.AND P2, PT, R23, R15, PT ;  /* 0x0000000f1700720b */ /* 0x000fe40003f4e000 */
[----:B------:R-:W-:-:S04]  /*0590*/  @!P3 FSEL R16, R29, R16, P4 ;  /* 0x000000101d10b208 */ /* 0x000fc80002000000 */
[----:B------:R-:W-:Y:S02]  /*05a0*/  FSETP.GT.AND P4, PT, R23, R16, PT ;  /* 0x000000101700720b */ /* 0x000fe40003f84000 */
[----:B------:R-:W-:-:S05]  /*05b0*/  FSETP.GEU.AND P3, PT, R19, R15, PT ;  /* 0x0000000f1300720b */ /* 0x000fca0003f6e000 */
[----:B------:R-:W-:Y:S02]  /*05c0*/  @!P2 FSEL R16, R23, R16, P4 ;  /* 0x000000101710a208 */ /* 0x000fe40002000000 */
[----:B------:R-:W-:Y:S02]  /*05d0*/  FSETP.GEU.AND P2, PT, R18, R15, PT ;  /* 0x0000000f1200720b */ /* 0x000fe40003f4e000 */
[----:B------:R-:W-:-:S04]  /*05e0*/  FSETP.GT.AND P4, PT, R19, R16, PT ;  /* 0x000000101300720b */ /* 0x000fc80003f84000 */
[----:B------:R-:W-:Y:S02]  /*05f0*/  @!P3 FSEL R16, R19, R16, P4 ;  /* 0x000000101310b208 */ /* 0x000fe40002000000 */
[----:B------:R-:W-:Y:S02]  /*0600*/  FSETP.GEU.AND P3, PT, R21, R15, PT ;  /* 0x0000000f1500720b */ /* 0x000fe40003f6e000 */
[----:B------:R-:W-:-:S04]  /*0610*/  FSETP.GT.AND P4, PT, R18, R16, PT ;  /* 0x000000101200720b */ /* 0x000fc80003f84000 */
[----:B------:R-:W-:-:S04]  /*0620*/  @!P2 FSEL R16, R18, R16, P4 ;  /* 0x000000101210a208 */ /* 0x000fc80002000000 */
[----:B------:R-:W-:-:S04]  /*0630*/  FSETP.GT.AND P4, PT, R21, R16, PT ;  /* 0x000000101500720b */ /* 0x000fc80003f84000 */
[----:B------:R-:W-:Y:S01]  /*0640*/  @!P3 FSEL R16, R21, R16, P4 ;  /* 0x000000101510b208 */ /* 0x000fe20002000000 */
[----:B------:R-:W-:Y:S01]  /*0650*/  VIADD R17, R17, 0x10 ;  /* 0x0000001011117836 */ /* 0x000fe20000000000 */
[-C--:B------:R-:W-:Y:S02]  /*0660*/  FSETP.GEU.AND P3, PT, R24, R15.reuse, PT ;  /* 0x0000000f1800720b */ /* 0x080fe40003f6e000 */
[C---:B--2---:R-:W-:Y:S02]  /*0670*/  FSETP.GEU.AND P2, PT, R25.reuse, R15, PT ;  /* 0x0000000f1900720b */ /* 0x044fe40003f4e000 */
[----:B------:R-:W-:-:S11]  /*0680*/  FSETP.GT.AND P4, PT, R25, R16, PT ;  /* 0x000000101900720b */ /* 0x000fd60003f84000 */
[----:B------:R-:W-:Y:S02]  /*0690*/  @!P2 FSEL R16, R25, R16, P4 ;  /* 0x000000101910a208 */ /* 0x000fe40002000000 */
[----:B------:R-:W-:Y:S02]  /*06a0*/  ISETP.NE.AND P4, PT, R17, R12, PT ;  /* 0x0000000c1100720c */ /* 0x000fe40003f85270 */
[----:B------:R-:W-:-:S04]  /*06b0*/  FSETP.GT.AND P2, PT, R24, R16, PT ;  /* 0x000000101800720b */ /* 0x000fc80003f44000 */
[----:B------:R-:W-:-:S07]  /*06c0*/  @!P3 FSEL R16, R24, R16, P2 ;  /* 0x000000101810b208 */ /* 0x000fce0001000000 */
[----:B------:R-:W-:Y:S05]  /*06d0*/  @P4 BRA `(.L_x_11) ;  /* 0xfffffff800f04947 */ /* 0x000fea000383ffff */
[----:B------:R-:W-:-:S07]  /*06e0*/  IMAD.MOV.U32 R17, RZ, RZ, R12 ;  /* 0x000000ffff117224 */ /* 0x000fce00078e000c */
.L_x_10:
[----:B------:R-:W-:-:S13]  /*06f0*/  ISETP.NE.AND P2, PT, R20, RZ, PT ;  /* 0x000000ff1400720c */ /* 0x000fda0003f45270 */
[----:B------:R-:W-:Y:S05]  /*0700*/  @!P2 BRA `(.L_x_12) ;  /* 0x000000040028a947 */ /* 0x000fea0003800000 */
[----:B------:R-:W-:Y:S01]  /*0710*/  ISETP.NE.AND P2, PT, R22, RZ, PT ;  /* 0x000000ff1600720c */ /* 0x000fe20003f45270 */
[----:B------:R-:W-:-:S12]  /*0720*/  @!P0 BRA `(.L_x_13) ;  /* 0x0000000000888947 */ /* 0x000fd80003800000 */
        /* <DEDUP_REMOVED lines=9> */
[----:B------:R-:W-:Y:S01]  /*07c0*/  VIADD R17, R17, 0x8 ;  /* 0x0000000811117836 */ /* 0x000fe20000000000 */
[----:B--2---:R-:W-:-:S02]  /*07d0*/  FSETP.GEU.AND P5, PT, R19, R15, PT ;  /* 0x0000000f1300720b */ /* 0x004fc40003fae000 */
[----:B------:R-:W-:Y:S02]  /*07e0*/  FSETP.GT.AND P3, PT, R19, R16, PT ;  /* 0x000000101300720b */ /* 0x000fe40003f64000 */
[----:B---3--:R-:W-:-:S09]  /*07f0*/  FSETP.GEU.AND P4, PT, R21, R15, PT ;  /* 0x0000000f1500720b */ /* 0x008fd20003f8e000 */
[----:B------:R-:W-:Y:S02]  /*0800*/  @!P5 FSEL R16, R19, R16, P3 ;  /* 0x000000101310d208 */ /* 0x000fe40001800000 */
[----:B----4-:R-:W-:Y:S02]  /*0810*/  FSETP.GEU.AND P3, PT, R23, R15, PT ;  /* 0x0000000f1700720b */ /* 0x010fe40003f6e000 */
[----:B------:R-:W-:-:S04]  /*0820*/  FSETP.GT.AND P5, PT, R21, R16, PT ;  /* 0x000000101500720b */ /* 0x000fc80003fa4000 */
[----:B------:R-:W-:Y:S02]  /*0830*/  @!P4 FSEL R16, R21, R16, P5 ;  /* 0x000000101510c208 */ /* 0x000fe40002800000 */
[----:B------:R-:W-:Y:S02]  /*0840*/  FSETP.GEU.AND P4, PT, R25, R15, PT ;  /* 0x0000000f1900720b */ /* 0x000fe40003f8e000 */
        /* <DEDUP_REMOVED lines=15> */
[----:B------:R-:W-:-:S09]  /*0940*/  @!P4 FSEL R16, R24, R16, P3 ;  /* 0x000000101810c208 */ /* 0x000fd20001800000 */
.L_x_13:
[----:B------:R-:W-:Y:S05]  /*0950*/  @!P2 BRA `(.L_x_12) ;  /* 0x000000000094a947 */ /* 0x000fea0003800000 */
[----:B------:R-:W-:Y:S01]  /*0960*/  ISETP.NE.AND P2, PT, R14, RZ, PT ;  /* 0x000000ff0e00720c */ /* 0x000fe20003f45270 */
[----:B------:R-:W-:-:S12]  /*0970*/  @!P1 BRA `(.L_x_14) ;  /* 0x0000000000489947 */ /* 0x000fd80003800000 */
[----:B------:R-:W-:-:S05]  /*0980*/  IMAD.WIDE.U32 R10, R17, 0x4, R2 ;  /* 0x00000004110a7825 */ /* 0x000fca00078e0002 */
[----:B------:R-:W2:Y:S04]  /*0990*/  LDG.E.CONSTANT R19, desc[UR6][R10.64] ;  /* 0x000000060a137981 */ /* 0x000ea8000c1e9900 */
[----:B------:R-:W3:Y:S04]  /*09a0*/  LDG.E.CONSTANT R21, desc[UR6][R10.64+0x4] ;  /* 0x000004060a157981 */ /* 0x000ee8000c1e9900 */
        /* <DEDUP_REMOVED lines=12> */
[----:B------:R-:W-:-:S04]  /*0a70*/  @!P4 FSEL R16, R23, R16, P5 ;  /* 0x000000101710c208 */ /* 0x000fc80002800000 */
[----:B------:R-:W-:-:S04]  /*0a80*/  FSETP.GT.AND P4, PT, R25, R16, PT ;  /* 0x000000101900720b */ /* 0x000fc80003f84000 */
[----:B------:R-:W-:-:S09]  /*0a90*/  @!P3 FSEL R16, R25, R16, P4 ;  /* 0x000000101910b208 */ /* 0x000fd20002000000 */
.L_x_14:
[----:B------:R-:W-:Y:S05]  /*0aa0*/  @!P2 BRA `(.L_x_12) ;  /* 0x000000000040a947 */ /* 0x000fea0003800000 */
[----:B------:R-:W-:-:S05]  /*0ab0*/  IMAD.WIDE.U32 R10, R17, 0x4, R2 ;  /* 0x00000004110a7825 */ /* 0x000fca00078e0002 */
[----:B------:R-:W2:Y:S01]  /*0ac0*/  LDG.E.CONSTANT R17, desc[UR6][R10.64] ;  /* 0x000000060a117981 */ /* 0x000ea2000c1e9900 */
[----:B------:R-:W-:Y:S02]  /*0ad0*/  ISETP.NE.AND P4, PT, R14, 0x1, PT ;  /* 0x000000010e00780c */ /* 0x000fe40003f85270 */
[C---:B--2---:R-:W-:Y:S02]  /*0ae0*/  FSETP.GEU.AND P3, PT, R17.reuse, R15, PT ;  /* 0x0000000f1100720b */ /* 0x044fe40003f6e000 */
[----:B------:R-:W-:-:S11]  /*0af0*/  FSETP.GT.AND P2, PT, R17, R16, PT ;  /* 0x000000101100720b */ /* 0x000fd60003f44000 */
[----:B------:R-:W-:Y:S01]  /*0b00*/  @!P3 FSEL R16, R17, R16, P2 ;  /* 0x000000101110b208 */ /* 0x000fe20001000000 */
[----:B------:R-:W-:Y:S06]  /*0b10*/  @!P4 BRA `(.L_x_12) ;  /* 0x000000000024c947 */ /* 0x000fec0003800000 */
[----:B------:R-:W-:Y:S01]  /*0b20*/  ISETP.NE.AND P2, PT, R14, 0x2, PT ;  /* 0x000000020e00780c */ /* 0x000fe20003f45270 */
[----:B------:R-:W2:-:S12]  /*0b30*/  LDG.E.CONSTANT R17, desc[UR6][R10.64+0x4] ;  /* 0x000004060a117981 */ /* 0x000e98000c1e9900 */
[----:B------:R-:W3:Y:S01]  /*0b40*/  @P2 LDG.E.CONSTANT R19, desc[UR6][R10.64+0x8] ;  /* 0x000008060a132981 */ /* 0x000ee2000c1e9900 */
[CC--:B--2---:R-:W-:Y:S02]  /*0b50*/  FSETP.GEU.AND P5, PT, R17.reuse, R15.reuse, PT ;  /* 0x0000000f1100720b */ /* 0x0c4fe40003fae000 */
[----:B------:R-:W-:Y:S02]  /*0b60*/  FSETP.GT.AND P4, PT, R17, R16, PT ;  /* 0x000000101100720b */ /* 0x000fe40003f84000 */
[----:B---3--:R-:W-:-:S09]  /*0b70*/  FSETP.GEU.OR P3, PT, R19, R15, !P2 ;  /* 0x0000000f1300720b */ /* 0x008fd2000576e400 */
[----:B------:R-:W-:-:S04]  /*0b80*/  @!P5 FSEL R16, R17, R16, P4 ;  /* 0x000000101110d208 */ /* 0x000fc80002000000 */
[----:B------:R-:W-:-:S04]  /*0b90*/  @P2 FSETP.GT.AND P4, PT, R19, R16, PT ;  /* 0x000000101300220b */ /* 0x000fc80003f84000 */
[----:B------:R-:W-:-:S09]  /*0ba0*/  @!P3 FSEL R16, R19, R16, P4 ;  /* 0x000000101310b208 */ /* 0x000fd20002000000 */
.L_x_12:
[----:B------:R-:W-:-:S13]  /*0bb0*/  FSETP.GTU.AND P2, PT, R16, -3.40282346638528859812e+38, PT ;  /* 0xff7fffff1000780b */ /* 0x000fda0003f4c000 */
[----:B------:R-:W-:Y:S05]  /*0bc0*/  @!P2 BRA `(.L_x_9) ;  /* 0x000000000014a947 */ /* 0x000fea0003800000 */
[----:B------:R-:W-:Y:S01]  /*0bd0*/  UIADD3 UR4, UPT, UPT, UR4, 0x1, URZ ;  /* 0x0000000104047890 */ /* 0x000fe2000fffe0ff */
[--C-:B------:R-:W-:Y:S02]  /*0be0*/  IMAD.MOV.U32 R9, RZ, RZ, R16.reuse ;  /* 0x000000ffff097224 */ /* 0x100fe400078e0010 */
[----:B------:R-:W-:-:S03]  /*0bf0*/  IMAD.MOV.U32 R15, RZ, RZ, R16 ;  /* 0x000000ffff0f7224 */ /* 0x000fc600078e0010 */
[----:B------:R-:W-:-:S13]  /*0c00*/  ISETP.NE.AND P2, PT, R6, UR4, PT ;  /* 0x0000000406007c0c */ /* 0x000fda000bf45270 */
[----:B------:R-:W-:Y:S05]  /*0c10*/  @P2 BRA `(.L_x_15) ;  /* 0xfffffff400842947 */ /* 0x000fea000383ffff */
.L_x_9:
[----:B------:R-:W-:Y:S01]  /*0c20*/  ISETP.GE.AND P0, PT, R7, 0x1, PT ;  /* 0x000000010700780c */ /* 0x000fe20003f06270 */
[----:B------:R-:W-:-:S12]  /*0c30*/  IMAD.MOV.U32 R6, RZ, RZ, RZ ;  /* 0x000000ffff067224 */ /* 0x000fd800078e00ff */
[----:B------:R-:W-:Y:S05]  /*0c40*/  @!P0 BRA `(.L_x_16) ;  /* 0x0000000400e48947 */ /* 0x000fea0003800000 */
[C---:B------:R-:W-:Y:S01]  /*0c50*/  ISETP.GE.U32.AND P2, PT, R7.reuse, 0x10, PT ;  /* 0x000000100700780c */ /* 0x040fe20003f46070 */
[----:B------:R-:W-:Y:S01]  /*0c60*/  IMAD.MOV.U32 R6, RZ, RZ, RZ ;  /* 0x000000ffff067224 */ /* 0x000fe200078e00ff */
[----:B------:R-:W-:Y:S01]  /*0c70*/  LOP3.LUT R25, R7, 0xf, RZ, 0xc0, !PT ;  /* 0x0000000f07197812 */ /* 0x000fe200078ec0ff */
[----:B------:R-:W-:-:S03]  /*0c80*/  IMAD.MOV.U32 R15, RZ, RZ, RZ ;  /* 0x000000ffff0f7224 */ /* 0x000fc600078e00ff */
[----:B------:R-:W-:-:S07]  /*0c90*/  ISETP.NE.AND P1, PT, R25, RZ, PT ;  /* 0x000000ff1900720c */ /* 0x000fce0003f25270 */
[----:B------:R-:W-:Y:S06]  /*0ca0*/  @!P2 BRA `(.L_x_17) ;  /* 0x0000000000dca947 */ /* 0x000fec0003800000 */
[----:B------:R-:W-:Y:S01]  /*0cb0*/  LOP3.LUT R15, R7, 0x7ffffff0, RZ, 0xc0, !PT ;  /* 0x7ffffff0070f7812 */ /* 0x000fe200078ec0ff */
[----:B------:R-:W-:Y:S02]  /*0cc0*/  IMAD.MOV.U32 R6, RZ, RZ, RZ ;  /* 0x000000ffff067224 */ /* 0x000fe400078e00ff */
[----:B------:R-:W-:-:S07]  /*0cd0*/  IMAD.MOV.U32 R14, RZ, RZ, RZ ;  /* 0x000000ffff0e7224 */ /* 0x000fce00078e00ff */
.L_x_18:
        /* <DEDUP_REMOVED lines=12> */
[----:B------:R-:W4:Y:S01]  /*0da0*/  LDG.E.CONSTANT R27, desc[UR6][R10.64+0x3c] ;  /* 0x00003c060a1b7981 */ /* 0x000f22000c1e9900 */
[----:B--2---:R-:W-:-:S02]  /*0db0*/  FSETP.GE.AND P2, PT, R19, R9, PT ;  /* 0x000000091300720b */ /* 0x004fc40003f46000 */
[-C--:B---3--:R-:W-:Y:S02]  /*0dc0*/  FSETP.GE.AND P3, PT, R22, R9.reuse, PT ;  /* 0x000000091600720b */ /* 0x088fe40003f66000 */
[----:B----4-:R-:W-:-:S09]  /*0dd0*/  FSETP.GE.AND P4, PT, R23, R9, PT ;  /* 0x000000091700720b */ /* 0x010fd20003f86000 */
[----:B------:R-:W-:Y:S01]  /*0de0*/  @P2 FADD R6, R19, R6 ;  /* 0x0000000613062221 */ /* 0x000fe20000000000 */
[----:B------:R-:W-:Y:S01]  /*0df0*/  FSETP.GE.AND P2, PT, R24, R9, PT ;  /* 0x000000091800720b */ /* 0x000fe20003f46000 */
[----:B------:R-:W2:Y:S02]  /*0e00*/  LDG.E.CONSTANT R19, desc[UR6][R10.64+0x28] ;  /* 0x000028060a137981 */ /* 0x000ea4000c1e9900 */
[----:B------:R-:W-:Y:S02]  /*0e10*/  @P3 FADD R6, R6, R22 ;  /* 0x0000001606063221 */ /* 0x000fe40000000000 */
[----:B------:R-:W3:Y:S02]  /*0e20*/  LDG.E.CONSTANT R22, desc[UR6][R10.64+0x2c] ;  /* 0x00002c060a167981 */ /* 0x000ee4000c1e9900 */
[----:B------:R-:W-:Y:S02]  /*0e30*/  @P4 FADD R6, R6, R23 ;  /* 0x0000001706064221 */ /* 0x000fe40000000000 */
[----:B------:R-:W4:Y:S04]  /*0e40*/  LDG.E.CONSTANT R23, desc[UR6][R10.64+0x30] ;  /* 0x000030060a177981 */ /* 0x000f28000c1e9900 */
[----:B------:R-:W-:-:S02]  /*0e50*/  @P2 FADD R6, R6, R24 ;  /* 0x0000001806062221 */ /* 0x000fc40000000000 */
[----:B------:R-:W4:Y:S01]  /*0e60*/  LDG.E.CONSTANT R24, desc[UR6][R10.64+0x34] ;  /* 0x000034060a187981 */ /* 0x000f22000c1e9900 */
[-C--:B------:R-:W-:Y:S02]  /*0e70*/  FSETP.GE.AND P2, PT, R12, R9.reuse, PT ;  /* 0x000000090c00720b */ /* 0x080fe40003f46000 */
[-C--:B------:R-:W-:Y:S02]  /*0e80*/  FSETP.GE.AND P4, PT, R20, R9.reuse, PT ;  /* 0x000000091400720b */ /* 0x080fe40003f86000 */
[-C--:B------:R-:W-:Y:S02]  /*0e90*/  FSETP.GE.AND P3, PT, R18, R9.reuse, PT ;  /* 0x000000091200720b */ /* 0x080fe40003f66000 */
[----:B------:R-:W-:-:S07]  /*0ea0*/  FSETP.GE.AND P5, PT, R17, R9, PT ;  /* 0x000000091100720b */ /* 0x000fce0003fa6000 */
[----:B------:R-:W-:Y:S01]  /*0eb0*/  @P2 FADD R6, R6, R12 ;  /* 0x0000000c06062221 */ /* 0x000fe20000000000 */
[----:B------:R-:W-:-:S03]  /*0ec0*/  FSETP.GE.AND P2, PT, R16, R9, PT ;  /* 0x000000091000720b */ /* 0x000fc60003f46000 */
[----:B------:R-:W-:Y:S01]  /*0ed0*/  @P4 FADD R6, R6, R20 ;  /* 0x0000001406064221 */ /* 0x000fe20000000000 */
[----:B------:R-:W-:-:S03]  /*0ee0*/  FSETP.GE.AND P4, PT, R21, R9, PT ;  /* 0x000000091500720b */ /* 0x000fc60003f86000 */
[----:B------:R-:W-:-:S06]  /*0ef0*/  @P3 FADD R6, R6, R18 ;  /* 0x0000001206063221 */ /* 0x000fcc0000000000 */
[----:B------:R-:W-:-:S04]  /*0f00*/  @P2 FADD R6, R6, R16 ;  /* 0x0000001006062221 */ /* 0x000fc80000000000 */
[----:B------:R-:W-:-:S04]  /*0f10*/  @P5 FADD R6, R6, R17 ;  /* 0x0000001106065221 */ /* 0x000fc80000000000 */
[----:B------:R-:W-:Y:S01]  /*0f20*/  @P4 FADD R6, R6, R21 ;  /* 0x0000001506064221 */ /* 0x000fe20000000000 */
[----:B------:R-:W-:Y:S01]  /*0f30*/  VIADD R14, R14, 0x10 ;  /* 0x000000100e0e7836 */ /* 0x000fe20000000000 */
[-C--:B--2---:R-:W-:Y:S02]  /*0f40*/  FSETP.GE.AND P3, PT, R19, R9.reuse, PT ;  /* 0x000000091300720b */ /* 0x084fe40003f66000 */
[-C--:B---3--:R-:W-:Y:S02]  /*0f50*/  FSETP.GE.AND P2, PT, R22, R9.reuse, PT ;  /* 0x000000091600720b */ /* 0x088fe40003f46000 */
[----:B----4-:R-:W-:-:S09]  /*0f60*/  FSETP.GE.AND P5, PT, R23, R9, PT ;  /* 0x000000091700720b */ /* 0x010fd20003fa6000 */
[----:B------:R-:W-:Y:S01]  /*0f70*/  @P3 FADD R6, R6, R19 ;  /* 0x0000001306063221 */ /* 0x000fe20000000000 */
[-C--:B------:R-:W-:Y:S02]  /*0f80*/  FSETP.GE.AND P4, PT, R24, R9.reuse, PT ;  /* 0x000000091800720b */ /* 0x080fe40003f86000 */
[----:B------:R-:W-:Y:S01]  /*0f90*/  FSETP.GE.AND P3, PT, R26, R9, PT ;  /* 0x000000091a00720b */ /* 0x000fe20003f66000 */
[----:B------:R-:W-:-:S04]  /*0fa0*/  @P2 FADD R6, R6, R22 ;  /* 0x0000001606062221 */ /* 0x000fc80000000000 */
[----:B------:R-:W-:-:S06]  /*0fb0*/  @P5 FADD R6, R6, R23 ;  /* 0x0000001706065221 */ /* 0x000fcc0000000000 */
[----:B------:R-:W-:Y:S01]  /*0fc0*/  @P4 FADD R6, R6, R24 ;  /* 0x0000001806064221 */ /* 0x000fe20000000000 */
[----:B------:R-:W-:-:S03]  /*0fd0*/  FSETP.GE.AND P2, PT, R27, R9, PT ;  /* 0x000000091b00720b */ /* 0x000fc60003f46000 */
[----:B------:R-:W-:Y:S01]  /*0fe0*/  @P3 FADD R6, R6, R26 ;  /* 0x0000001a06063221 */ /* 0x000fe20000000000 */
[----:B------:R-:W-:-:S09]  /*0ff0*/  ISETP.NE.AND P3, PT, R14, R15, PT ;  /* 0x0000000f0e00720c */ /* 0x000fd20003f65270 */
[----:B------:R-:W-:-:S04]  /*1000*/  @P2 FADD R6, R6, R27 ;  /* 0x0000001b06062221 */ /* 0x000fc80000000000 */
[----:B------:R-:W-:Y:S05]  /*1010*/  @P3 BRA `(.L_x_18) ;  /* 0xfffffffc00303947 */ /* 0x000fea000383ffff */
.L_x_17:
[----:B------:R-:W-:Y:S05]  /*1020*/  @!P1 BRA `(.L_x_16) ;  /* 0x0000000000ec9947 */ /* 0x000fea0003800000 */
[----:B------:R-:W-:Y:S02]  /*1030*/  ISETP.GE.U32.AND P2, PT, R25, 0x8, PT ;  /* 0x000000081900780c */ /* 0x000fe40003f46070 */
[----:B------:R-:W-:-:S04]  /*1040*/  LOP3.LUT R22, R7, 0x7, RZ, 0xc0, !PT ;  /* 0x0000000707167812 */ /* 0x000fc800078ec0ff */
[----:B------:R-:W-:-:S07]  /*1050*/  ISETP.NE.AND P1, PT, R22, RZ, PT ;  /* 0x000000ff1600720c */ /* 0x000fce0003f25270 */
[----:B------:R-:W-:Y:S06]  /*1060*/  @!P2 BRA `(.L_x_19) ;  /* 0x000000000068a947 */ /* 0x000fec0003800000 */
        /* <DEDUP_REMOVED lines=10> */
[----:B--2---:R-:W-:-:S02]  /*1110*/  FSETP.GE.AND P4, PT, R12, R9, PT ;  /* 0x000000090c00720b */ /* 0x004fc40003f86000 */
[-C--:B---3--:R-:W-:Y:S02]  /*1120*/  FSETP.GE.AND P5, PT, R14, R9.reuse, PT ;  /* 0x000000090e00720b */ /* 0x088fe40003fa6000 */
[-C--:B----4-:R-:W-:Y:S02]  /*1130*/  FSETP.GE.AND P2, PT, R16, R9.reuse, PT ;  /* 0x000000091000720b */ /* 0x090fe40003f46000 */
[----:B------:R-:W-:-:S07]  /*1140*/  FSETP.GE.AND P3, PT, R17, R9, PT ;  /* 0x000000091100720b */ /* 0x000fce0003f66000 */
[----:B------:R-:W-:Y:S01]  /*1150*/  @P4 FADD R6, R6, R12 ;  /* 0x0000000c06064221 */ /* 0x000fe20000000000 */
[----:B------:R-:W-:-:S03]  /*1160*/  FSETP.GE.AND P4, PT, R18, R9, PT ;  /* 0x000000091200720b */ /* 0x000fc60003f86000 */
[----:B------:R-:W-:Y:S01]  /*1170*/  @P5 FADD R6, R6, R14 ;  /* 0x0000000e06065221 */ /* 0x000fe20000000000 */
[----:B------:R-:W-:-:S03]  /*1180*/  FSETP.GE.AND P5, PT, R19, R9, PT ;  /* 0x000000091300720b */ /* 0x000fc60003fa6000 */
[----:B------:R-:W-:Y:S01]  /*1190*/  @P2 FADD R6, R6, R16 ;  /* 0x0000001006062221 */ /* 0x000fe20000000000 */
[----:B------:R-:W-:-:S03]  /*11a0*/  FSETP.GE.AND P2, PT, R20, R9, PT ;  /* 0x000000091400720b */ /* 0x000fc60003f46000 */
[----:B------:R-:W-:Y:S01]  /*11b0*/  @P3 FADD R6, R6, R17 ;  /* 0x0000001106063221 */ /* 0x000fe20000000000 */
[----:B------:R-:W-:-:S03]  /*11c0*/  FSETP.GE.AND P3, PT, R21, R9, PT ;  /* 0x000000091500720b */ /* 0x000fc60003f66000 */
[----:B------:R-:W-:-:S04]  /*11d0*/  @P4 FADD R6, R6, R18 ;  /* 0x0000001206064221 */ /* 0x000fc80000000000 */
[----:B------:R-:W-:-:S04]  /*11e0*/  @P5 FADD R6, R6, R19 ;  /* 0x0000001306065221 */ /* 0x000fc80000000000 */
[----:B------:R-:W-:-:S04]  /*11f0*/  @P2 FADD R6, R6, R20 ;  /* 0x0000001406062221 */ /* 0x000fc80000000000 */
[----:B------:R-:W-:-:S07]  /*1200*/  @P3 FADD R6, R6, R21 ;  /* 0x0000001506063221 */ /* 0x000fce0000000000 */
.L_x_19:
        /* <DEDUP_REMOVED lines=9> */
[----:B------:R-:W4:Y:S01]  /*12a0*/  LDG.E.CONSTANT R17, desc[UR6][R10.64+0xc] ;  /* 0x00000c060a117981 */ /* 0x000f22000c1e9900 */
[----:B------:R-:W-:Y:S01]  /*12b0*/  VIADD R15, R15, 0x4 ;  /* 0x000000040f0f7836 */ /* 0x000fe20000000000 */
[----:B--2---:R-:W-:-:S02]  /*12c0*/  FSETP.GE.AND P2, PT, R12, R9, PT ;  /* 0x000000090c00720b */ /* 0x004fc40003f46000 */
[-C--:B---3--:R-:W-:Y:S02]  /*12d0*/  FSETP.GE.AND P3, PT, R14, R9.reuse, PT ;  /* 0x000000090e00720b */ /* 0x088fe40003f66000 */
[-C--:B----4-:R-:W-:Y:S02]  /*12e0*/  FSETP.GE.AND P4, PT, R16, R9.reuse, PT ;  /* 0x000000091000720b */ /* 0x090fe40003f86000 */
[----:B------:R-:W-:-:S07]  /*12f0*/  FSETP.GE.AND P5, PT, R17, R9, PT ;  /* 0x000000091100720b */ /* 0x000fce0003fa6000 */
[----:B------:R-:W-:-:S04]  /*1300*/  @P2 FADD R6, R6, R12 ;  /* 0x0000000c06062221 */ /* 0x000fc80000000000 */
[----:B------:R-:W-:-:S04]  /*1310*/  @P3 FADD R6, R6, R14 ;  /* 0x0000000e06063221 */ /* 0x000fc80000000000 */
[----:B------:R-:W-:-:S04]  /*1320*/  @P4 FADD R6, R6, R16 ;  /* 0x0000001006064221 */ /* 0x000fc80000000000 */
[----:B------:R-:W-:-:S07]  /*1330*/  @P5 FADD R6, R6, R17 ;  /* 0x0000001106065221 */ /* 0x000fce0000000000 */
.L_x_20:
[----:B------:R-:W-:Y:S05]  /*1340*/  @!P1 BRA `(.L_x_16) ;  /* 0x0000000000249947 */ /* 0x000fea0003800000 */
[----:B------:R-:W-:-:S05]  /*1350*/  UMOV UR4, URZ ;  /* 0x000000ff00047c82 */ /* 0x000fca0008000000 */
.L_x_21:
[----:B------:R-:W-:-:S06]  /*1360*/  IMAD.WIDE.U32 R10, R15, 0x4, R2 ;  /* 0x000000040f0a7825 */ /* 0x000fcc00078e0002 */
[----:B------:R-:W2:Y:S01]  /*1370*/  LDG.E.CONSTANT R10, desc[UR6][R10.64] ;  /* 0x000000060a0a7981 */ /* 0x000ea2000c1e9900 */
[----:B------:R-:W-:Y:S01]  /*1380*/  UIADD3 UR4, UPT, UPT, UR4, 0x1, URZ ;  /* 0x0000000104047890 */ /* 0x000fe2000fffe0ff */
[----:B------:R-:W-:-:S05]  /*1390*/  VIADD R15, R15, 0x1 ;  /* 0x000000010f0f7836 */ /* 0x000fca0000000000 */
[----:B------:R-:W-:Y:S02]  /*13a0*/  ISETP.NE.AND P2, PT, R18, UR4, PT ;  /* 0x0000000412007c0c */ /* 0x000fe4000bf45270 */
[----:B--2---:R-:W-:-:S13]  /*13b0*/  FSETP.GE.AND P1, PT, R10, R9, PT ;  /* 0x000000090a00720b */ /* 0x004fda0003f26000 */
[----:B------:R-:W-:Y:S01]  /*13c0*/  @P1 FADD R6, R10, R6 ;  /* 0x000000060a061221 */ /* 0x000fe20000000000 */
[----:B------:R-:W-:Y:S06]  /*13d0*/  @P2 BRA `(.L_x_21) ;  /* 0xfffffffc00e02947 */ /* 0x000fec000383ffff */
.L_x_16:
[----:B-----5:R-:W-:-:S04]  /*13e0*/  FSETP.GT.AND P1, PT, R13, RZ, PT ;  /* 0x000000ff0d00720b */ /* 0x020fc80003f24000 */
[----:B------:R-:W-:-:S13]  /*13f0*/  FSETP.GEU.OR P1, PT, R13, 1, !P1 ;  /* 0x3f8000000d00780b */ /* 0x000fda0004f2e400 */
[----:B------:R-:W-:Y:S05]  /*1400*/  @P1 BRA `(.L_x_22) ;  /* 0x0000001800281947 */ /* 0x000fea0003800000 */
[----:B------:R-:W-:Y:S01]  /*1410*/  FMUL R13, R13, R6 ;  /* 0x000000060d0d7220 */ /* 0x000fe20000400000 */
[----:B------:R-:W-:-:S04]  /*1420*/  IMAD.MOV.U32 R18, RZ, RZ, RZ ;  /* 0x000000ffff127224 */ /* 0x000fc800078e00ff */
[----:B------:R-:W-:-:S13]  /*1430*/  FSETP.LEU.OR P0, PT, R13, RZ, !P0 ;  /* 0x000000ff0d00720b */ /* 0x000fda000470b400 */
[----:B------:R-:W-:Y:S05]  /*1440*/  @P0 BRA `(.L_x_23) ;  /* 0x0000000c00f00947 */ /* 0x000fea0003800000 */
[----:B------:R-:W0:Y:S01]  /*1450*/  LDCU.64 UR4, c[0x0][0x388] ;  /* 0x00007100ff0477ac */ /* 0x000e220008000a00 */
[C---:B------:R-:W-:Y:S01]  /*1460*/  LOP3.LUT R19, R7.reuse, 0x7, RZ, 0xc0, !PT ;  /* 0x0000000707137812 */ /* 0x040fe200078ec0ff */
[----:B------:R-:W-:Y:S01]  /*1470*/  IMAD.MOV.U32 R18, RZ, RZ, RZ ;  /* 0x000000ffff127224 */ /* 0x000fe200078e00ff */
[C---:B------:R-:W-:Y:S01]  /*1480*/  LOP3.LUT R20, R7.reuse, 0xf, RZ, 0xc0, !PT ;  /* 0x0000000f07147812 */ /* 0x040fe200078ec0ff */
[----:B------:R-:W-:Y:S01]  /*1490*/  IMAD.MOV.U32 R21, RZ, RZ, 0x7f7fffff ;  /* 0x7f7fffffff157424 */ /* 0x000fe200078e00ff */
[----:B------:R-:W-:Y:S01]  /*14a0*/  LOP3.LUT R17, R7, 0x3, RZ, 0xc0, !PT ;  /* 0x0000000307117812 */ /* 0x000fe200078ec0ff */
[----:B------:R-:W-:Y:S02]  /*14b0*/  VIADD R10, R19, 0xffffffff ;  /* 0xffffffff130a7836 */ /* 0x000fe40000000000 */
[----:B------:R-:W-:Y:S02]  /*14c0*/  VIADD R6, R20, 0xffffffff ;  /* 0xffffffff14067836 */ /* 0x000fe40000000000 */
[----:B------:R-:W-:Y:S01]  /*14d0*/  IMAD.MOV.U32 R16, RZ, RZ, RZ ;  /* 0x000000ffff107224 */ /* 0x000fe200078e00ff */
[----:B------:R-:W-:-:S02]  /*14e0*/  ISETP.GE.U32.AND P2, PT, R10, 0x3, PT ;  /* 0x000000030a00780c */ /* 0x000fc40003f46070 */
[----:B------:R-:W-:Y:S02]  /*14f0*/  LOP3.LUT R10, R7, 0x7ffffff0, RZ, 0xc0, !PT ;  /* 0x7ffffff0070a7812 */ /* 0x000fe400078ec0ff */
[----:B------:R-:W-:Y:S02]  /*1500*/  ISETP.GE.U32.AND P1, PT, R6, 0x7, PT ;  /* 0x000000070600780c */ /* 0x000fe40003f26070 */
[----:B0-----:R-:W-:Y:S01]  /*1510*/  IADD3 R12, P3, PT, R4, UR4, RZ ;  /* 0x00000004040c7c10 */ /* 0x001fe2000ff7e0ff */
[----:B------:R-:W-:-:S03]  /*1520*/  IMAD.MOV R15, RZ, RZ, -R10 ;  /* 0x000000ffff0f7224 */ /* 0x000fc600078e0a0a */
[----:B------:R-:W-:-:S04]  /*1530*/  IADD3 R12, P0, PT, R12, 0x20, RZ ;  /* 0x000000200c0c7810 */ /* 0x000fc80007f1e0ff */
[----:B------:R-:W-:-:S09]  /*1540*/  IADD3.X R11, PT, PT, RZ, UR5, R5, P0, P3 ;  /* 0x00000005ff0b7c10 */ /* 0x000fd200087e6405 */
.L_x_32:
[----:B0-----:R-:W0:Y:S01]  /*1550*/  LDCU UR4, c[0x0][0x3a8] ;  /* 0x00007500ff0477ac */ /* 0x001e220008000800 */
[----:B------:R-:W-:Y:S02]  /*1560*/  IMAD.MOV.U32 R14, RZ, RZ, -0x800001 ;  /* 0xff7fffffff0e7424 */ /* 0x000fe400078e00ff */
[----:B------:R-:W-:Y:S01]  /*1570*/  IMAD.MOV.U32 R23, RZ, RZ, RZ ;  /* 0x000000ffff177224 */ /* 0x000fe200078e00ff */
[----:B0-----:R-:W-:-:S09]  /*1580*/  UISETP.GE.U32.AND UP0, UPT, UR4, 0x10, UPT ;  /* 0x000000100400788c */ /* 0x001fd2000bf06070 */
[----:B------:R-:W-:Y:S05]  /*1590*/  BRA.U !UP0, `(.L_x_24) ;  /* 0x0000000508a87547 */ /* 0x000fea000b800000 */
[----:B------:R-:W-:Y:S02]  /*15a0*/  IMAD.MOV.U32 R14, RZ, RZ, -0x800001 ;  /* 0xff7fffffff0e7424 */ /* 0x000fe400078e00ff */
[----:B------:R-:W-:Y:S02]  /*15b0*/  IMAD.MOV.U32 R6, RZ, RZ, R12 ;  /* 0x000000ffff067224 */ /* 0x000fe400078e000c */
[----:B------:R-:W-:Y:S02]  /*15c0*/  IMAD.MOV.U32 R7, RZ, RZ, R11 ;  /* 0x000000ffff077224 */ /* 0x000fe400078e000b */
[----:B------:R-:W-:-:S07]  /*15d0*/  IMAD.MOV.U32 R22, RZ, RZ, R15 ;  /* 0x000000ffff167224 */ /* 0x000fce00078e000f */
.L_x_25:
[----:B------:R-:W2:Y:S04]  /*15e0*/  LDG.E.CONSTANT R25, desc[UR6][R6.64+-0x20] ;  /* 0xffffe00606197981 */ /* 0x000ea8000c1e9900 */
[----:B------:R-:W3:Y:S04]  /*15f0*/  LDG.E.CONSTANT R26, desc[UR6][R6.64+-0x1c] ;  /* 0xffffe406061a7981 */ /* 0x000ee8000c1e9900 */
[----:B------:R-:W4:Y:S04]  /*1600*/  LDG.E.CONSTANT R24, desc[UR6][R6.64+-0x18] ;  /* 0xffffe80606187981 */ /* 0x000f28000c1e9900 */
[----:B------:R-:W5:Y:S01]  /*1610*/  LDG.E.CONSTANT R23, desc[UR6][R6.64+-0x14] ;  /* 0xffffec0606177981 */ /* 0x000f62000c1e9900 */
[----:B--2---:R-:W-:-:S02]  /*1620*/  FSETP.GE.AND P0, PT, R25, R9, PT ;  /* 0x000000091900720b */ /* 0x004fc40003f06000 */
[CC--:B------:R-:W-:Y:S02]  /*1630*/  FSETP.GT.AND P3, PT, R25.reuse, R14.reuse, PT ;  /* 0x0000000e1900720b */ /* 0x0c0fe40003f64000 */
[C---:B------:R-:W-:Y:S02]  /*1640*/  FSETP.GEU.AND P4, PT, R25.reuse, R21, PT ;  /* 0x000000151900720b */ /* 0x040fe40003f8e000 */
[----:B------:R-:W-:-:S07]  /*1650*/  FSEL R25, R25, R14, P3 ;  /* 0x0000000e19197208 */ /* 0x000fce0001800000 */
[----:B------:R-:W-:Y:S02]  /*1660*/  @P0 FSEL R14, R25, R14, !P4 ;  /* 0x0000000e190e0208 */ /* 0x000fe40006000000 */
[----:B------:R-:W2:Y:S01]  /*1670*/  LDG.E.CONSTANT R25, desc[UR6][R6.64+-0x10] ;  /* 0xfffff00606197981 */ /* 0x000ea2000c1e9900 */
[C---:B---3--:R-:W-:Y:S02]  /*1680*/  FSETP.GE.AND P0, PT, R26.reuse, R9, PT ;  /* 0x000000091a00720b */ /* 0x048fe40003f06000 */
[CC--:B------:R-:W-:Y:S02]  /*1690*/  FSETP.GT.AND P3, PT, R26.reuse, R14.reuse, PT ;  /* 0x0000000e1a00720b */ /* 0x0c0fe40003f64000 */
[C---:B------:R-:W-:Y:S02]  /*16a0*/  FSETP.GEU.AND P4, PT, R26.reuse, R21, PT ;  /* 0x000000151a00720b */ /* 0x040fe40003f8e000 */
[-C--:B------:R-:W-:Y:S02]  /*16b0*/  FSEL R27, R26, R14.reuse, P3 ;  /* 0x0000000e1a1b7208 */ /* 0x080fe40001800000 */
[----:B------:R-:W3:Y:S05]  /*16c0*/  LDG.E.CONSTANT R26, desc[UR6][R6.64+-0xc] ;  /* 0xfffff406061a7981 */ /* 0x000eea000c1e9900 */
[----:B------:R-:W-:-:S04]  /*16d0*/  @P0 FSEL R14, R27, R14, !P4 ;  /* 0x0000000e1b0e0208 */ /* 0x000fc80006000000 */
[CC--:B----4-:R-:W-:Y:S02]  /*16e0*/  FSETP.GT.AND P3, PT, R24.reuse, R14.reuse, PT ;  /* 0x0000000e1800720b */ /* 0x0d0fe40003f64000 */
[C---:B------:R-:W-:Y:S02]  /*16f0*/  FSETP.GE.AND P0, PT, R24.reuse, R9, PT ;  /* 0x000000091800720b */ /* 0x040fe40003f06000 */
[C---:B------:R-:W-:Y:S02]  /*1700*/  FSETP.GEU.AND P4, PT, R24.reuse, R21, PT ;  /* 0x000000151800720b */ /* 0x040fe40003f8e000 */
[-C--:B------:R-:W-:Y:S02]  /*1710*/  FSEL R27, R24, R14.reuse, P3 ;  /* 0x0000000e181b7208 */ /* 0x080fe40001800000 */
[----:B------:R-:W4:Y:S07]  /*1720*/  LDG.E.CONSTANT R24, desc[UR6][R6.64+-0x8] ;  /* 0xfffff80606187981 */ /* 0x000f2e000c1e9900 */
[----:B------:R-:W-:-:S02]  /*1730*/  @P0 FSEL R14, R27, R14, !P4 ;  /* 0x0000000e1b0e0208 */ /* 0x000fc40006000000 */
[C---:B-----5:R-:W-:Y:S02]  /*1740*/  FSETP.GE.AND P0, PT, R23.reuse, R9, PT ;  /* 0x000000091700720b */ /* 0x060fe40003f06000 */
[CC--:B------:R-:W-:Y:S02]  /*1750*/  FSETP.GT.AND P3, PT, R23.reuse, R14.reuse, PT ;  /* 0x0000000e1700720b */ /* 0x0c0fe40003f64000 */
[C---:B------:R-:W-:Y:S02]  /*1760*/  FSETP.GEU.AND P4, PT, R23.reuse, R21, PT ;  /* 0x000000151700720b */ /* 0x040fe40003f8e000 */
[----:B------:R-:W-:-:S07]  /*1770*/  FSEL R23, R23, R14, P3 ;  /* 0x0000000e17177208 */ /* 0x000fce0001800000 */
[----:B------:R-:W-:Y:S02]  /*1780*/  @P0 FSEL R14, R23, R14, !P4 ;  /* 0x0000000e170e0208 */ /* 0x000fe40006000000 */
[----:B------:R-:W5:Y:S01]  /*1790*/  LDG.E.CONSTANT R23, desc[UR6][R6.64+-0x4] ;  /* 0xfffffc0606177981 */ /* 0x000f62000c1e9900 */
[C---:B--2---:R-:W-:Y:S02]  /*17a0*/  FSETP.GE.AND P0, PT, R25.reuse, R9, PT ;  /* 0x000000091900720b */ /* 0x044fe40003f06000 */
        /* <DEDUP_REMOVED lines=41> */
[----:B------:R0:W4:Y:S01]  /*1a40*/  LDG.E.CONSTANT R27, desc[UR6][R6.64+0x1c] ;  /* 0x00001c06061b7981 */ /* 0x000122000c1e9900 */
[C---:B-----5:R-:W-:Y:S02]  /*1a50*/  FSETP.GE.AND P0, PT, R23.reuse, R9, PT ;  /* 0x000000091700720b */ /* 0x060fe40003f06000 */
[CC--:B------:R-:W-:Y:S02]  /*1a60*/  FSETP.GT.AND P3, PT, R23.reuse, R14.reuse, PT ;  /* 0x0000000e1700720b */ /* 0x0c0fe40003f64000 */
[C---:B------:R-:W-:Y:S02]  /*1a70*/  FSETP.GEU.AND P4, PT, R23.reuse, R21, PT ;  /* 0x000000151700720b */ /* 0x040fe40003f8e000 */
[----:B------:R-:W-:-:S07]  /*1a80*/  FSEL R23, R23, R14, P3 ;  /* 0x0000000e17177208 */ /* 0x000fce0001800000 */
[----:B------:R-:W-:Y:S01]  /*1a90*/  @P0 FSEL R14, R23, R14, !P4 ;  /* 0x0000000e170e0208 */ /* 0x000fe20006000000 */
[----:B------:R-:W-:Y:S01]  /*1aa0*/  VIADD R22, R22, 0x10 ;  /* 0x0000001016167836 */ /* 0x000fe20000000000 */
[----:B0-----:R-:W-:-:S05]  /*1ab0*/  IADD3 R6, P5, PT, R6, 0x40, RZ ;  /* 0x0000004006067810 */ /* 0x001fca0007fbe0ff */
[----:B------:R-:W-:Y:S01]  /*1ac0*/  IMAD.X R7, RZ, RZ, R7, P5 ;  /* 0x000000ffff077224 */ /* 0x000fe200028e0607 */
[C---:B--2---:R-:W-:Y:S02]  /*1ad0*/  FSETP.GE.AND P0, PT, R25.reuse, R9, PT ;  /* 0x000000091900720b */ /* 0x044fe40003f06000 */
[CC--:B------:R-:W-:Y:S02]  /*1ae0*/  FSETP.GT.AND P3, PT, R25.reuse, R14.reuse, PT ;  /* 0x0000000e1900720b */ /* 0x0c0fe40003f64000 */
[C---:B------:R-:W-:Y:S02]  /*1af0*/  FSETP.GEU.AND P4, PT, R25.reuse, R21, PT ;  /* 0x000000151900720b */ /* 0x040fe40003f8e000 */
[----:B------:R-:W-:-:S07]  /*1b00*/  FSEL R25, R25, R14, P3 ;  /* 0x0000000e19197208 */ /* 0x000fce0001800000 */
[----:B------:R-:W-:Y:S02]  /*1b10*/  @P0 FSEL R14, R25, R14, !P4 ;  /* 0x0000000e190e0208 */ /* 0x000fe40006000000 */
[C---:B---3--:R-:W-:Y:S02]  /*1b20*/  FSETP.GE.AND P0, PT, R26.reuse, R9, PT ;  /* 0x000000091a00720b */ /* 0x048fe40003f06000 */
[CC--:B------:R-:W-:Y:S02]  /*1b30*/  FSETP.GT.AND P3, PT, R26.reuse, R14.reuse, PT ;  /* 0x0000000e1a00720b */ /* 0x0c0fe40003f64000 */
[C---:B------:R-:W-:Y:S02]  /*1b40*/  FSETP.GEU.AND P4, PT, R26.reuse, R21, PT ;  /* 0x000000151a00720b */ /* 0x040fe40003f8e000 */
[----:B------:R-:W-:Y:S02]  /*1b50*/  FSEL R23, R26, R14, P3 ;  /* 0x0000000e1a177208 */ /* 0x000fe40001800000 */
[----:B----4-:R-:W-:-:S05]  /*1b60*/  FSETP.GE.AND P3, PT, R24, R9, PT ;  /* 0x000000091800720b */ /* 0x010fca0003f66000 */
[----:B------:R-:W-:-:S04]  /*1b70*/  @P0 FSEL R14, R23, R14, !P4 ;  /* 0x0000000e170e0208 */ /* 0x000fc80006000000 */
[CC--:B------:R-:W-:Y:S02]  /*1b80*/  FSETP.GT.AND P0, PT, R24.reuse, R14.reuse, PT ;  /* 0x0000000e1800720b */ /* 0x0c0fe40003f04000 */
[C---:B------:R-:W-:Y:S02]  /*1b90*/  FSETP.GEU.AND P4, PT, R24.reuse, R21, PT ;  /* 0x000000151800720b */ /* 0x040fe40003f8e000 */
[----:B------:R-:W-:-:S04]  /*1ba0*/  FSEL R23, R24, R14, P0 ;  /* 0x0000000e18177208 */ /* 0x000fc80000000000 */
[----:B------:R-:W-:-:S04]  /*1bb0*/  @P3 FSEL R14, R23, R14, !P4 ;  /* 0x0000000e170e3208 */ /* 0x000fc80006000000 */
[CC--:B------:R-:W-:Y:S02]  /*1bc0*/  FSETP.GT.AND P4, PT, R27.reuse, R14.reuse, PT ;  /* 0x0000000e1b00720b */ /* 0x0c0fe40003f84000 */
[C---:B------:R-:W-:Y:S02]  /*1bd0*/  FSETP.GE.AND P0, PT, R27.reuse, R9, PT ;  /* 0x000000091b00720b */ /* 0x040fe40003f06000 */
[C---:B------:R-:W-:Y:S02]  /*1be0*/  FSETP.GEU.AND P3, PT, R27.reuse, R21, PT ;  /* 0x000000151b00720b */ /* 0x040fe40003f6e000 */
[----:B------:R-:W-:Y:S02]  /*1bf0*/  FSEL R27, R27, R14, P4 ;  /* 0x0000000e1b1b7208 */ /* 0x000fe40002000000 */
[----:B------:R-:W-:-:S07]  /*1c00*/  ISETP.NE.AND P4, PT, R22, RZ, PT ;  /* 0x000000ff1600720c */ /* 0x000fce0003f85270 */
[----:B------:R-:W-:-:S06]  /*1c10*/  @P0 FSEL R14, R27, R14, !P3 ;  /* 0x0000000e1b0e0208 */ /* 0x000fcc0005800000 */
[----:B------:R-:W-:Y:S05]  /*1c20*/  @P4 BRA `(.L_x_25) ;  /* 0xfffffff8006c4947 */ /* 0x000fea000383ffff */
[----:B------:R-:W-:-:S07]  /*1c30*/  IMAD.MOV.U32 R23, RZ, RZ, R10 ;  /* 0x000000ffff177224 */ /* 0x000fce00078e000a */
.L_x_24:
        /* <DEDUP_REMOVED lines=8> */
[----:B------:R-:W5:Y:S04]  /*1cc0*/  LDG.E.CONSTANT R22, desc[UR6][R6.64+0xc] ;  /* 0x00000c0606167981 */ /* 0x000f68000c1e9900 */
        /* <DEDUP_REMOVED lines=17> */
[----:B------:R0:W4:Y:S07]  /*1de0*/  LDG.E.CONSTANT R24, desc[UR6][R6.64+0x18] ;  /* 0x0000180606187981 */ /* 0x00012e000c1e9900 */
[----:B------:R-:W-:-:S02]  /*1df0*/  @P3 FSEL R14, R27, R14, !P5 ;  /* 0x0000000e1b0e3208 */ /* 0x000fc40006800000 */
[C---:B-----5:R-:W-:Y:S02]  /*1e00*/  FSETP.GE.AND P3, PT, R22.reuse, R9, PT ;  /* 0x000000091600720b */ /* 0x060fe40003f66000 */
[CC--:B------:R-:W-:Y:S02]  /*1e10*/  FSETP.GT.AND P4, PT, R22.reuse, R14.reuse, PT ;  /* 0x0000000e1600720b */ /* 0x0c0fe40003f84000 */
[C---:B------:R-:W-:Y:S02]  /*1e20*/  FSETP.GEU.AND P5, PT, R22.reuse, R21, PT ;  /* 0x000000151600720b */ /* 0x040fe40003fae000 */
[----:B------:R-:W-:-:S07]  /*1e30*/  FSEL R27, R22, R14, P4 ;  /* 0x0000000e161b7208 */ /* 0x000fce0002000000 */
[----:B------:R-:W-:Y:S01]  /*1e40*/  @P3 FSEL R14, R27, R14, !P5 ;  /* 0x0000000e1b0e3208 */ /* 0x000fe20006800000 */
[----:B------:R-:W-:Y:S01]  /*1e50*/  VIADD R23, R23, 0x8 ;  /* 0x0000000817177836 */ /* 0x000fe20000000000 */
[C---:B--2---:R-:W-:Y:S02]  /*1e60*/  FSETP.GE.AND P4, PT, R25.reuse, R9, PT ;  /* 0x000000091900720b */ /* 0x044fe40003f86000 */
[CC--:B------:R-:W-:Y:S02]  /*1e70*/  FSETP.GT.AND P3, PT, R25.reuse, R14.reuse, PT ;  /* 0x0000000e1900720b */ /* 0x0c0fe40003f64000 */
[C---:B------:R-:W-:Y:S02]  /*1e80*/  FSETP.GEU.AND P5, PT, R25.reuse, R21, PT ;  /* 0x000000151900720b */ /* 0x040fe40003fae000 */
[----:B------:R-:W-:Y:S02]  /*1e90*/  FSEL R25, R25, R14, P3 ;  /* 0x0000000e19197208 */ /* 0x000fe40001800000 */
[----:B---3--:R-:W-:-:S05]  /*1ea0*/  FSETP.GE.AND P3, PT, R26, R9, PT ;  /* 0x000000091a00720b */ /* 0x008fca0003f66000 */
[----:B------:R-:W-:-:S04]  /*1eb0*/  @P4 FSEL R14, R25, R14, !P5 ;  /* 0x0000000e190e4208 */ /* 0x000fc80006800000 */
[CC--:B------:R-:W-:Y:S02]  /*1ec0*/  FSETP.GT.AND P4, PT, R26.reuse, R14.reuse, PT ;  /* 0x0000000e1a00720b */ /* 0x0c0fe40003f84000 */
[C---:B------:R-:W-:Y:S02]  /*1ed0*/  FSETP.GEU.AND P5, PT, R26.reuse, R21, PT ;  /* 0x000000151a00720b */ /* 0x040fe40003fae000 */
[----:B0-----:R-:W-:-:S04]  /*1ee0*/  FSEL R7, R26, R14, P4 ;  /* 0x0000000e1a077208 */ /* 0x001fc80002000000 */
[----:B------:R-:W-:Y:S02]  /*1ef0*/  @P3 FSEL R14, R7, R14, !P5 ;  /* 0x0000000e070e3208 */ /* 0x000fe40006800000 */
[C---:B----4-:R-:W-:Y:S02]  /*1f00*/  FSETP.GE.AND P4, PT, R24.reuse, R9, PT ;  /* 0x000000091800720b */ /* 0x050fe40003f86000 */
[CC--:B------:R-:W-:Y:S02]  /*1f10*/  FSETP.GT.AND P5, PT, R24.reuse, R14.reuse, PT ;  /* 0x0000000e1800720b */ /* 0x0c0fe40003fa4000 */
[C---:B------:R-:W-:Y:S02]  /*1f20*/  FSETP.GEU.AND P3, PT, R24.reuse, R21, PT ;  /* 0x000000151800720b */ /* 0x040fe40003f6e000 */
[----:B------:R-:W-:Y:S02]  /*1f30*/  FSEL R7, R24, R14, P5 ;  /* 0x0000000e18077208 */ /* 0x000fe40002800000 */
[----:B------:R-:W-:-:S05]  /*1f40*/  FSETP.GE.AND P5, PT, R28, R9, PT ;  /* 0x000000091c00720b */ /* 0x000fca0003fa6000 */
[----:B------:R-:W-:-:S04]  /*1f50*/  @P4 FSEL R14, R7, R14, !P3 ;  /* 0x0000000e070e4208 */ /* 0x000fc80005800000 */
[CC--:B------:R-:W-:Y:S02]  /*1f60*/  FSETP.GT.AND P3, PT, R28.reuse, R14.reuse, PT ;  /* 0x0000000e1c00720b */ /* 0x0c0fe40003f64000 */
[C---:B------:R-:W-:Y:S02]  /*1f70*/  FSETP.GEU.AND P4, PT, R28.reuse, R21, PT ;  /* 0x000000151c00720b */ /* 0x040fe40003f8e000 */
[----:B------:R-:W-:-:S04]  /*1f80*/  FSEL R7, R28, R14, P3 ;  /* 0x0000000e1c077208 */ /* 0x000fc80001800000 */
[----:B------:R-:W-:-:S07]  /*1f90*/  @P5 FSEL R14, R7, R14, !P4 ;  /* 0x0000000e070e5208 */ /* 0x000fce0006000000 */
.L_x_27:
[----:B------:R-:W-:Y:S05]  /*1fa0*/  @!P0 BRA `(.L_x_26) ;  /* 0x0000000000cc8947 */ /* 0x000fea0003800000 */
[----:B------:R-:W-:Y:S01]  /*1fb0*/  ISETP.NE.AND P0, PT, R17, RZ, PT ;  /* 0x000000ff1100720c */ /* 0x000fe20003f05270 */
[----:B------:R-:W-:-:S12]  /*1fc0*/  @!P2 BRA `(.L_x_28) ;  /* 0x000000000068a947 */ /* 0x000fd80003800000 */
[----:B------:R-:W-:-:S05]  /*1fd0*/  IMAD.WIDE.U32 R6, R23, 0x4, R2 ;  /* 0x0000000417067825 */ /* 0x000fca00078e0002 */
[----:B------:R-:W2:Y:S04]  /*1fe0*/  LDG.E.CONSTANT R22, desc[UR6][R6.64] ;  /* 0x0000000606167981 */ /* 0x000ea8000c1e9900 */
[----:B------:R-:W3:Y:S04]  /*1ff0*/  LDG.E.CONSTANT R24, desc[UR6][R6.64+0x4] ;  /* 0x0000040606187981 */ /* 0x000ee8000c1e9900 */
[----:B------:R-:W4:Y:S04]  /*2000*/  LDG.E.CONSTANT R26, desc[UR6][R6.64+0x8] ;  /* 0x00000806061a7981 */ /* 0x000f28000c1e9900 */
[----:B------:R0:W5:Y:S01]  /*2010*/  LDG.E.CONSTANT R27, desc[UR6][R6.64+0xc] ;  /* 0x00000c06061b7981 */ /* 0x000162000c1e9900 */
[----:B------:R-:W-:Y:S01]  /*2020*/  VIADD R23, R23, 0x4 ;  /* 0x0000000417177836 */ /* 0x000fe20000000000 */
[----:B--2---:R-:W-:-:S02]  /*2030*/  FSETP.GE.AND P4, PT, R22, R9, PT ;  /* 0x000000091600720b */ /* 0x004fc40003f86000 */
[CC--:B------:R-:W-:Y:S02]  /*2040*/  FSETP.GT.AND P3, PT, R22.reuse, R14.reuse, PT ;  /* 0x0000000e1600720b */ /* 0x0c0fe40003f64000 */
[C---:B------:R-:W-:Y:S02]  /*2050*/  FSETP.GEU.AND P5, PT, R22.reuse, R21, PT ;  /* 0x000000151600720b */ /* 0x040fe40003fae000 */
[----:B------:R-:W-:Y:S02]  /*2060*/  FSEL R25, R22, R14, P3 ;  /* 0x0000000e16197208 */ /* 0x000fe40001800000 */
[----:B---3--:R-:W-:-:S05]  /*2070*/  FSETP.GE.AND P3, PT, R24, R9, PT ;  /* 0x000000091800720b */ /* 0x008fca0003f66000 */
[----:B------:R-:W-:Y:S02]  /*2080*/  @P4 FSEL R14, R25, R14, !P5 ;  /* 0x0000000e190e4208 */ /* 0x000fe40006800000 */
[C---:B------:R-:W-:Y:S02]  /*2090*/  FSETP.GEU.AND P5, PT, R24.reuse, R21, PT ;  /* 0x000000151800720b */ /* 0x040fe40003fae000 */
[----:B------:R-:W-:-:S04]  /*20a0*/  FSETP.GT.AND P4, PT, R24, R14, PT ;  /* 0x0000000e1800720b */ /* 0x000fc80003f84000 */
[-C--:B------:R-:W-:Y:S02]  /*20b0*/  FSEL R25, R24, R14.reuse, P4 ;  /* 0x0000000e18197208 */ /* 0x080fe40002000000 */
[C---:B----4-:R-:W-:Y:S02]  /*20c0*/  FSETP.GE.AND P4, PT, R26.reuse, R9, PT ;  /* 0x000000091a00720b */ /* 0x050fe40003f86000 */
[----:B------:R-:W-:Y:S02]  /*20d0*/  @P3 FSEL R14, R25, R14, !P5 ;  /* 0x0000000e190e3208 */ /* 0x000fe40006800000 */
[C---:B------:R-:W-:Y:S02]  /*20e0*/  FSETP.GEU.AND P3, PT, R26.reuse, R21, PT ;  /* 0x000000151a00720b */ /* 0x040fe40003f6e000 */
[----:B------:R-:W-:-:S04]  /*20f0*/  FSETP.GT.AND P5, PT, R26, R14, PT ;  /* 0x0000000e1a00720b */ /* 0x000fc80003fa4000 */
[-C--:B0-----:R-:W-:Y:S02]  /*2100*/  FSEL R7, R26, R14.reuse, P5 ;  /* 0x0000000e1a077208 */ /* 0x081fe40002800000 */
[----:B-----5:R-:W-:Y:S02]  /*2110*/  FSETP.GE.AND P5, PT, R27, R9, PT ;  /* 0x000000091b00720b */ /* 0x020fe40003fa6000 */
[----:B------:R-:W-:Y:S02]  /*2120*/  @P4 FSEL R14, R7, R14, !P3 ;  /* 0x0000000e070e4208 */ /* 0x000fe40005800000 */
[C---:B------:R-:W-:Y:S02]  /*2130*/  FSETP.GEU.AND P3, PT, R27.reuse, R21, PT ;  /* 0x000000151b00720b */ /* 0x040fe40003f6e000 */
[----:B------:R-:W-:-:S04]  /*2140*/  FSETP.GT.AND P4, PT, R27, R14, PT ;  /* 0x0000000e1b00720b */ /* 0x000fc80003f84000 */
[----:B------:R-:W-:-:S04]  /*2150*/  FSEL R27, R27, R14, P4 ;  /* 0x0000000e1b1b7208 */ /* 0x000fc80002000000 */
[----:B------:R-:W-:-:S07]  /*2160*/  @P5 FSEL R14, R27, R14, !P3 ;  /* 0x0000000e1b0e5208 */ /* 0x000fce0005800000 */
.L_x_28:
[----:B------:R-:W-:Y:S05]  /*2170*/  @!P0 BRA `(.L_x_26) ;  /* 0x0000000000588947 */ /* 0x000fea0003800000 */
[----:B------:R-:W-:-:S05]  /*2180*/  IMAD.WIDE.U32 R6, R23, 0x4, R2 ;  /* 0x0000000417067825 */ /* 0x000fca00078e0002 */
[----:B------:R-:W2:Y:S01]  /*2190*/  LDG.E.CONSTANT R22, desc[UR6][R6.64] ;  /* 0x0000000606167981 */ /* 0x000ea2000c1e9900 */
[----:B------:R-:W-:Y:S02]  /*21a0*/  ISETP.NE.AND P5, PT, R17, 0x1, PT ;  /* 0x000000011100780c */ /* 0x000fe40003fa5270 */
[C---:B--2---:R-:W-:Y:S02]  /*21b0*/  FSETP.GE.AND P0, PT, R22.reuse, R9, PT ;  /* 0x000000091600720b */ /* 0x044fe40003f06000 */
[CC--:B------:R-:W-:Y:S02]  /*21c0*/  FSETP.GT.AND P3, PT, R22.reuse, R14.reuse, PT ;  /* 0x0000000e1600720b */ /* 0x0c0fe40003f64000 */
[C---:B------:R-:W-:Y:S02]  /*21d0*/  FSETP.GEU.AND P4, PT, R22.reuse, R21, PT ;  /* 0x000000151600720b */ /* 0x040fe40003f8e000 */
[----:B------:R-:W-:-:S07]  /*21e0*/  FSEL R23, R22, R14, P3 ;  /* 0x0000000e16177208 */ /* 0x000fce0001800000 */
[----:B------:R-:W-:Y:S01]  /*21f0*/  @P0 FSEL R14, R23, R14, !P4 ;  /* 0x0000000e170e0208 */ /* 0x000fe20006000000 */
[----:B------:R-:W-:Y:S06]  /*2200*/  @!P5 BRA `(.L_x_26) ;  /* 0x000000000034d947 */ /* 0x000fec0003800000 */
[----:B------:R-:W-:Y:S01]  /*2210*/  ISETP.NE.AND P0, PT, R17, 0x2, PT ;  /* 0x000000021100780c */ /* 0x000fe20003f05270 */
[----:B------:R-:W2:-:S12]  /*2220*/  LDG.E.CONSTANT R22, desc[UR6][R6.64+0x4] ;  /* 0x0000040606167981 */ /* 0x000e98000c1e9900 */
[----:B------:R-:W3:Y:S01]  /*2230*/  @P0 LDG.E.CONSTANT R24, desc[UR6][R6.64+0x8] ;  /* 0x0000080606180981 */ /* 0x000ee2000c1e9900 */
[C---:B--2---:R-:W-:Y:S02]  /*2240*/  FSETP.GE.AND P3, PT, R22.reuse, R9, PT ;  /* 0x000000091600720b */ /* 0x044fe40003f66000 */
[CC--:B------:R-:W-:Y:S02]  /*2250*/  FSETP.GT.AND P5, PT, R22.reuse, R14.reuse, PT ;  /* 0x0000000e1600720b */ /* 0x0c0fe40003fa4000 */
[C---:B------:R-:W-:Y:S02]  /*2260*/  FSETP.GEU.AND P4, PT, R22.reuse, R21, PT ;  /* 0x000000151600720b */ /* 0x040fe40003f8e000 */
[----:B------:R-:W-:Y:S02]  /*2270*/  FSEL R23, R22, R14, P5 ;  /* 0x0000000e16177208 */ /* 0x000fe40002800000 */
[----:B---3--:R-:W-:-:S05]  /*2280*/  FSETP.GE.AND P5, PT, R24, R9, P0 ;  /* 0x000000091800720b */ /* 0x008fca00007a6000 */
[----:B------:R-:W-:Y:S02]  /*2290*/  @P3 FSEL R14, R23, R14, !P4 ;  /* 0x0000000e170e3208 */ /* 0x000fe40006000000 */
[C---:B------:R-:W-:Y:S02]  /*22a0*/  @P0 FSETP.GEU.AND P4, PT, R24.reuse, R21, PT ;  /* 0x000000151800020b */ /* 0x040fe40003f8e000 */
[----:B------:R-:W-:-:S04]  /*22b0*/  @P0 FSETP.GT.AND P3, PT, R24, R14, PT ;  /* 0x0000000e1800020b */ /* 0x000fc80003f64000 */
[----:B------:R-:W-:-:S04]  /*22c0*/  @P0 FSEL R21, R24, R14, P3 ;  /* 0x0000000e18150208 */ /* 0x000fc80001800000 */
[----:B------:R-:W-:-:S07]  /*22d0*/  @P5 FSEL R14, R21, R14, !P4 ;  /* 0x0000000e150e5208 */ /* 0x000fce0006000000 */
.L_x_26:
[----:B------:R-:W-:-:S13]  /*22e0*/  FSETP.GTU.AND P0, PT, R14, -3.40282346638528859812e+38, PT ;  /* 0xff7fffff0e00780b */ /* 0x000fda0003f0c000 */
[----:B------:R-:W-:Y:S05]  /*22f0*/  @!P0 BRA `(.L_x_23) ;  /* 0x0000000000448947 */ /* 0x000fea0003800000 */
[----:B------:R-:W-:Y:S01]  /*2300*/  IMAD.MOV.U32 R21, RZ, RZ, RZ ;  /* 0x000000ffff157224 */ /* 0x000fe200078e00ff */
[----:B------:R-:W0:Y:S06]  /*2310*/  LDCU UR4, c[0x0][0x3a8] ;  /* 0x00007500ff0477ac */ /* 0x000e2c0008000800 */
.L_x_31:
[----:B------:R-:W-:-:S06]  /*2320*/  IMAD.WIDE.U32 R6, R21, 0x4, R2 ;  /* 0x0000000415067825 */ /* 0x000fcc00078e0002 */
[----:B------:R-:W2:Y:S02]  /*2330*/  LDG.E.CONSTANT R6, desc[UR6][R6.64] ;  /* 0x0000000606067981 */ /* 0x000ea4000c1e9900 */
[----:B--2---:R-:W-:-:S04]  /*2340*/  FSETP.GE.AND P0, PT, R6, R9, PT ;  /* 0x000000090600720b */ /* 0x004fc80003f06000 */
[----:B------:R-:W-:-:S13]  /*2350*/  FSETP.NEU.OR P0, PT, R6, R14, !P0 ;  /* 0x0000000e0600720b */ /* 0x000fda000470d400 */
[----:B------:R-:W-:Y:S05]  /*2360*/  @P0 BRA `(.L_x_29) ;  /* 0x00000000000c0947 */ /* 0x000fea0003800000 */
[----:B------:R-:W-:-:S05]  /*2370*/  FADD R16, R16, R14 ;  /* 0x0000000e10107221 */ /* 0x000fca0000000000 */
[----:B------:R-:W-:-:S13]  /*2380*/  FSETP.GE.AND P0, PT, R16, R13, PT ;  /* 0x0000000d1000720b */ /* 0x000fda0003f06000 */
[----:B------:R-:W-:Y:S05]  /*2390*/  @P0 BRA `(.L_x_30) ;  /* 0x00000000000c0947 */ /* 0x000fea0003800000 */
.L_x_29:
[----:B------:R-:W-:-:S05]  /*23a0*/  VIADD R21, R21, 0x1 ;  /* 0x0000000115157836 */ /* 0x000fca0000000000 */
[----:B0-----:R-:W-:-:S13]  /*23b0*/  ISETP.NE.AND P0, PT, R21, UR4, PT ;  /* 0x0000000415007c0c */ /* 0x001fda000bf05270 */
[----:B------:R-:W-:Y:S05]  /*23c0*/  @P0 BRA `(.L_x_31) ;  /* 0xfffffffc00d40947 */ /* 0x000fea000383ffff */
.L_x_30:
[----:B------:R-:W-:Y:S01]  /*23d0*/  FSETP.GEU.AND P0, PT, R16, R13, PT ;  /* 0x0000000d1000720b */ /* 0x000fe20003f0e000 */
[--C-:B------:R-:W-:Y:S02]  /*23e0*/  IMAD.MOV.U32 R21, RZ, RZ, R14.reuse ;  /* 0x000000ffff157224 */ /* 0x100fe400078e000e */
[----:B------:R-:W-:-:S10]  /*23f0*/  IMAD.MOV.U32 R18, RZ, RZ, R14 ;  /* 0x000000ffff127224 */ /* 0x000fd400078e000e */
[----:B------:R-:W-:Y:S05]  /*2400*/  @!P0 BRA `(.L_x_32) ;  /* 0xfffffff000508947 */ /* 0x000fea000383ffff */
.L_x_23:
[----:B------:R-:W1:Y:S01]  /*2410*/  LDC R7, c[0x0][0x3a8] ;  /* 0x0000ea00ff077b82 */ /* 0x000e620000000800 */
[----:B------:R-:W-:Y:S01]  /*2420*/  FSETP.GT.AND P1, PT, R18, R9, PT ;  /* 0x000000091200720b */ /* 0x000fe20003f24000 */
[----:B------:R-:W-:-:S03]  /*2430*/  IMAD.MOV.U32 R6, RZ, RZ, RZ ;  /* 0x000000ffff067224 */ /* 0x000fc600078e00ff */
[----:B------:R-:W-:Y:S02]  /*2440*/  FSEL R9, R18, R9, P1 ;  /* 0x0000000912097208 */ /* 0x000fe40000800000 */
[----:B-1----:R-:W-:-:S13]  /*2450*/  ISETP.GE.AND P0, PT, R7, 0x1, PT ;  /* 0x000000010700780c */ /* 0x002fda0003f06270 */
[----:B------:R-:W-:Y:S05]  /*2460*/  @!P0 BRA `(.L_x_22) ;  /* 0x0000000800108947 */ /* 0x000fea0003800000 */
[C---:B------:R-:W-:Y:S01]  /*2470*/  ISETP.GE.U32.AND P2, PT, R7.reuse, 0x10, PT ;  /* 0x000000100700780c */ /* 0x040fe20003f46070 */
[----:B------:R-:W-:Y:S01]  /*2480*/  IMAD.MOV.U32 R6, RZ, RZ, RZ ;  /* 0x000000ffff067224 */ /* 0x000fe200078e00ff */
[----:B------:R-:W-:Y:S01]  /*2490*/  LOP3.LUT R25, R7, 0xf, RZ, 0xc0, !PT ;  /* 0x0000000f07197812 */ /* 0x000fe200078ec0ff */
[----:B------:R-:W-:-:S03]  /*24a0*/  IMAD.MOV.U32 R13, RZ, RZ, RZ ;  /* 0x000000ffff0d7224 */ /* 0x000fc600078e00ff */
[----:B------:R-:W-:-:S07]  /*24b0*/  ISETP.NE.AND P1, PT, R25, RZ, PT ;  /* 0x000000ff1900720c */ /* 0x000fce0003f25270 */
[----:B------:R-:W-:Y:S06]  /*24c0*/  @!P2 BRA `(.L_x_33) ;  /* 0x0000000000f0a947 */ /* 0x000fec0003800000 */
[----:B0-----:R-:W0:Y:S01]  /*24d0*/  LDCU.64 UR4, c[0x0][0x388] ;  /* 0x00007100ff0477ac */ /* 0x001e220008000a00 */
[----:B------:R-:W-:Y:S01]  /*24e0*/  LOP3.LUT R13, R7, 0x7ffffff0, RZ, 0xc0, !PT ;  /* 0x7ffffff0070d7812 */ /* 0x000fe200078ec0ff */
[----:B------:R-:W-:-:S04]  /*24f0*/  IMAD.MOV.U32 R6, RZ, RZ, RZ ;  /* 0x000000ffff067224 */ /* 0x000fc800078e00ff */
[----:B------:R-:W-:Y:S01]  /*2500*/  IMAD.MOV R24, RZ, RZ, -R13 ;  /* 0x000000ffff187224 */ /* 0x000fe200078e0a0d */
[----:B0-----:R-:W-:-:S04]  /*2510*/  IADD3 R10, P2, PT, R4, UR4, RZ ;  /* 0x00000004040a7c10 */ /* 0x001fc8000ff5e0ff */
[----:B------:R-:W-:-:S04]  /*2520*/  IADD3 R10, P3, PT, R10, 0x20, RZ ;  /* 0x000000200a0a7810 */ /* 0x000fc80007f7e0ff */
[----:B------:R-:W-:-:S09]  /*2530*/  IADD3.X R11, PT, PT, RZ, UR5, R5, P3, P2 ;  /* 0x00000005ff0b7c10 */ /* 0x000fd20009fe4405 */
.L_x_34:
[----:B------:R-:W2:Y:S04]  /*2540*/  LDG.E.CONSTANT R17, desc[UR6][R10.64+-0x20] ;  /* 0xffffe0060a117981 */ /* 0x000ea8000c1e9900 */
[----:B------:R-:W3:Y:S04]  /*2550*/  LDG.E.CONSTANT R19, desc[UR6][R10.64+-0x1c] ;  /* 0xffffe4060a137981 */ /* 0x000ee8000c1e9900 */
[----:B------:R-:W4:Y:S04]  /*2560*/  LDG.E.CONSTANT R21, desc[UR6][R10.64+-0x18] ;  /* 0xffffe8060a157981 */ /* 0x000f28000c1e9900 */
[----:B------:R-:W5:Y:S04]  /*2570*/  LDG.E.CONSTANT R22, desc[UR6][R10.64+-0x14] ;  /* 0xffffec060a167981 */ /* 0x000f68000c1e9900 */
[----:B------:R-:W5:Y:S04]  /*2580*/  LDG.E.CONSTANT R12, desc[UR6][R10.64+-0x10] ;  /* 0xfffff0060a0c7981 */ /* 0x000f68000c1e9900 */
[----:B------:R-:W5:Y:S04]  /*2590*/  LDG.E.CONSTANT R20, desc[UR6][R10.64+-0xc] ;  /* 0xfffff4060a147981 */ /* 0x000f68000c1e9900 */
[----:B------:R-:W5:Y:S04]  /*25a0*/  LDG.E.CONSTANT R18, desc[UR6][R10.64+-0x8] ;  /* 0xfffff8060a127981 */ /* 0x000f68000c1e9900 */
[----:B------:R-:W5:Y:S04]  /*25b0*/  LDG.E.CONSTANT R16, desc[UR6][R10.64+-0x4] ;  /* 0xfffffc060a107981 */ /* 0x000f68000c1e9900 */
[----:B------:R-:W5:Y:S04]  /*25c0*/  LDG.E.CONSTANT R14, desc[UR6][R10.64] ;  /* 0x000000060a0e7981 */ /* 0x000f68000c1e9900 */
[----:B------:R-:W5:Y:S04]  /*25d0*/  LDG.E.CONSTANT R15, desc[UR6][R10.64+0x4] ;  /* 0x000004060a0f7981 */ /* 0x000f68000c1e9900 */
[----:B------:R-:W5:Y:S04]  /*25e0*/  LDG.E.CONSTANT R23, desc[UR6][R10.64+0xc] ;  /* 0x00000c060a177981 */ /* 0x000f68000c1e9900 */
[----:B------:R-:W5:Y:S01]  /*25f0*/  LDG.E.CONSTANT R26, desc[UR6][R10.64+0x1c] ;  /* 0x00001c060a1a7981 */ /* 0x000f62000c1e9900 */
[----:B--2---:R-:W-:-:S02]  /*2600*/  FSETP.GE.AND P2, PT, R17, R9, PT ;  /* 0x000000091100720b */ /* 0x004fc40003f46000 */
[-C--:B---3--:R-:W-:Y:S02]  /*2610*/  FSETP.GE.AND P3, PT, R19, R9.reuse, PT ;  /* 0x000000091300720b */ /* 0x088fe40003f66000 */
[----:B----4-:R-:W-:-:S09]  /*2620*/  FSETP.GE.AND P4, PT, R21, R9, PT ;  /* 0x000000091500720b */ /* 0x010fd20003f86000 */
[----:B------:R-:W-:Y:S02]  /*2630*/  @P2 FADD R6, R17, R6 ;  /* 0x0000000611062221 */ /* 0x000fe40000000000 */
[----:B------:R-:W2:Y:S01]  /*2640*/  LDG.E.CONSTANT R17, desc[UR6][R10.64+0x8] ;  /* 0x000008060a117981 */ /* 0x000ea2000c1e9900 */
[----:B-----5:R-:W-:Y:S01]  /*2650*/  FSETP.GE.AND P2, PT, R22, R9, PT ;  /* 0x000000091600720b */ /* 0x020fe20003f46000 */
[----:B------:R-:W-:Y:S02]  /*2660*/  @P3 FADD R6, R6, R19 ;  /* 0x0000001306063221 */ /* 0x000fe40000000000 */
[----:B------:R-:W3:Y:S02]  /*2670*/  LDG.E.CONSTANT R19, desc[UR6][R10.64+0x10] ;  /* 0x000010060a137981 */ /* 0x000ee4000c1e9900 */
[----:B------:R-:W-:Y:S02]  /*2680*/  @P4 FADD R6, R6, R21 ;  /* 0x0000001506064221 */ /* 0x000fe40000000000 */
[----:B------:R-:W4:Y:S06]  /*2690*/  LDG.E.CONSTANT R21, desc[UR6][R10.64+0x14] ;  /* 0x000014060a157981 */ /* 0x000f2c000c1e9900 */
[----:B------:R-:W-:-:S02]  /*26a0*/  @P2 FADD R6, R6, R22 ;  /* 0x0000001606062221 */ /* 0x000fc40000000000 */
[----:B------:R-:W5:Y:S01]  /*26b0*/  LDG.E.CONSTANT R22, desc[UR6][R10.64+0x18] ;  /* 0x000018060a167981 */ /* 0x000f62000c1e9900 */
[-C--:B------:R-:W-:Y:S02]  /*26c0*/  FSETP.GE.AND P2, PT, R12, R9.reuse, PT ;  /* 0x000000090c00720b */ /* 0x080fe40003f46000 */
[-C--:B------:R-:W-:Y:S02]  /*26d0*/  FSETP.GE.AND P5, PT, R20, R9.reuse, PT ;  /* 0x000000091400720b */ /* 0x080fe40003fa6000 */
[-C--:B------:R-:W-:Y:S02]  /*26e0*/  FSETP.GE.AND P3, PT, R18, R9.reuse, PT ;  /* 0x000000091200720b */ /* 0x080fe40003f66000 */
[----:B------:R-:W-:-:S07]  /*26f0*/  FSETP.GE.AND P4, PT, R16, R9, PT ;  /* 0x000000091000720b */ /* 0x000fce0003f86000 */
[----:B------:R-:W-:-:S04]  /*2700*/  @P2 FADD R6, R6, R12 ;  /* 0x0000000c06062221 */ /* 0x000fc80000000000 */
[----:B------:R-:W-:Y:S01]  /*2710*/  @P5 FADD R6, R6, R20 ;  /* 0x0000001406065221 */ /* 0x000fe20000000000 */
[-C--:B------:R-:W-:Y:S02]  /*2720*/  FSETP.GE.AND P5, PT, R14, R9.reuse, PT ;  /* 0x000000090e00720b */ /* 0x080fe40003fa6000 */
[----:B------:R-:W-:Y:S01]  /*2730*/  FSETP.GE.AND P2, PT, R15, R9, PT ;  /* 0x000000090f00720b */ /* 0x000fe20003f46000 */
[----:B------:R-:W-:-:S04]  /*2740*/  @P3 FADD R6, R6, R18 ;  /* 0x0000001206063221 */ /* 0x000fc80000000000 */
[----:B------:R-:W-:Y:S01]  /*2750*/  @P4 FADD R6, R6, R16 ;  /* 0x0000001006064221 */ /* 0x000fe20000000000 */
[----:B------:R-:W-:-:S05]  /*2760*/  FSETP.GE.AND P4, PT, R23, R9, PT ;  /* 0x000000091700720b */ /* 0x000fca0003f86000 */
[----:B------:R-:W-:-:S04]  /*2770*/  @P5 FADD R6, R6, R14 ;  /* 0x0000000e06065221 */ /* 0x000fc80000000000 */
[----:B------:R-:W-:Y:S01]  /*2780*/  @P2 FADD R6, R6, R15 ;  /* 0x0000000f06062221 */ /* 0x000fe20000000000 */
[----:B------:R-:W-:Y:S01]  /*2790*/  VIADD R24, R24, 0x10 ;  /* 0x0000001018187836 */ /* 0x000fe20000000000 */
[-C--:B--2---:R-:W-:Y:S02]  /*27a0*/  FSETP.GE.AND P3, PT, R17, R9.reuse, PT ;  /* 0x000000091100720b */ /* 0x084fe40003f66000 */
[-C--:B---3--:R-:W-:Y:S02]  /*27b0*/  FSETP.GE.AND P5, PT, R19, R9.reuse, PT ;  /* 0x000000091300720b */ /* 0x088fe40003fa6000 */
[----:B----4-:R-:W-:-:S09]  /*27c0*/  FSETP.GE.AND P2, PT, R21, R9, PT ;  /* 0x000000091500720b */ /* 0x010fd20003f46000 */
[----:B------:R-:W-:-:S04]  /*27d0*/  @P3 FADD R6, R6, R17 ;  /* 0x0000001106063221 */ /* 0x000fc80000000000 */
[----:B------:R-:W-:Y:S01]  /*27e0*/  @P4 FADD R6, R6, R23 ;  /* 0x0000001706064221 */ /* 0x000fe20000000000 */
[----:B-----5:R-:W-:-:S03]  /*27f0*/  FSETP.GE.AND P3, PT, R22, R9, PT ;  /* 0x000000091600720b */ /* 0x020fc60003f66000 */
[----:B------:R-:W-:Y:S01]  /*2800*/  @P5 FADD R6, R6, R19 ;  /* 0x0000001306065221 */ /* 0x000fe20000000000 */
[----:B------:R-:W-:-:S03]  /*2810*/  FSETP.GE.AND P4, PT, R26, R9, PT ;  /* 0x000000091a00720b */ /* 0x000fc60003f86000 */
[----:B------:R-:W-:Y:S01]  /*2820*/  @P2 FADD R6, R6, R21 ;  /* 0x0000001506062221 */ /* 0x000fe20000000000 */
[----:B------:R-:W-:-:S05]  /*2830*/  ISETP.NE.AND P2, PT, R24, RZ, PT ;  /* 0x000000ff1800720c */ /* 0x000fca0003f45270 */
[----:B------:R-:W-:Y:S01]  /*2840*/  @P3 FADD R6, R6, R22 ;  /* 0x0000001606063221 */ /* 0x000fe20000000000 */
[----:B------:R-:W-:-:S03]  /*2850*/  IADD3 R10, P3, PT, R10, 0x40, RZ ;  /* 0x000000400a0a7810 */ /* 0x000fc60007f7e0ff */
[----:B------:R-:W-:Y:S02]  /*2860*/  @P4 FADD R6, R6, R26 ;  /* 0x0000001a06064221 */ /* 0x000fe40000000000 */
[----:B------:R-:W-:Y:S02]  /*2870*/  IMAD.X R11, RZ, RZ, R11, P3 ;  /* 0x000000ffff0b7224 */ /* 0x000fe400018e060b */
[----:B------:R-:W-:Y:S06]  /*2880*/  @P2 BRA `(.L_x_34) ;  /* 0xfffffffc002c2947 */ /* 0x000fec000383ffff */
.L_x_33:
        /* <DEDUP_REMOVED lines=9> */
[----:B------:R-:W5:Y:S04]  /*2920*/  LDG.E.CONSTANT R16, desc[UR6][R10.64+0xc] ;  /* 0x00000c060a107981 */ /* 0x000f68000c1e9900 */
[----:B------:R-:W5:Y:S04]  /*2930*/  LDG.E.CONSTANT R17, desc[UR6][R10.64+0x10] ;  /* 0x000010060a117981 */ /* 0x000f68000c1e9900 */
[----:B------:R-:W5:Y:S04]  /*2940*/  LDG.E.CONSTANT R18, desc[UR6][R10.64+0x14] ;  /* 0x000014060a127981 */ /* 0x000f68000c1e9900 */
[----:B------:R-:W5:Y:S04]  /*2950*/  LDG.E.CONSTANT R19, desc[UR6][R10.64+0x18] ;  /* 0x000018060a137981 */ /* 0x000f68000c1e9900 */
[----:B------:R-:W5:Y:S01]  /*2960*/  LDG.E.CONSTANT R20, desc[UR6][R10.64+0x1c] ;  /* 0x00001c060a147981 */ /* 0x000f62000c1e9900 */
[----:B------:R-:W-:Y:S01]  /*2970*/  VIADD R13, R13, 0x8 ;  /* 0x000000080d0d7836 */ /* 0x000fe20000000000 */
[----:B--2---:R-:W-:-:S02]  /*2980*/  FSETP.GE.AND P4, PT, R12, R9, PT ;  /* 0x000000090c00720b */ /* 0x004fc40003f86000 */
[-C--:B---3--:R-:W-:Y:S02]  /*2990*/  FSETP.GE.AND P5, PT, R14, R9.reuse, PT ;  /* 0x000000090e00720b */ /* 0x088fe40003fa6000 */
[-C--:B----4-:R-:W-:Y:S02]  /*29a0*/  FSETP.GE.AND P2, PT, R15, R9.reuse, PT ;  /* 0x000000090f00720b */ /* 0x090fe40003f46000 */
[----:B-----5:R-:W-:-:S07]  /*29b0*/  FSETP.GE.AND P3, PT, R16, R9, PT ;  /* 0x000000091000720b */ /* 0x020fce0003f66000 */
        /* <DEDUP_REMOVED lines=12> */
.L_x_35:
        /* <DEDUP_REMOVED lines=9> */
[----:B------:R-:W5:Y:S01]  /*2b10*/  LDG.E.CONSTANT R17, desc[UR6][R10.64+0xc] ;  /* 0x00000c060a117981 */ /* 0x000f62000c1e9900 */
[----:B------:R-:W-:Y:S01]  /*2b20*/  VIADD R13, R13, 0x4 ;  /* 0x000000040d0d7836 */ /* 0x000fe20000000000 */
[----:B--2---:R-:W-:-:S02]  /*2b30*/  FSETP.GE.AND P2, PT, R14, R9, PT ;  /* 0x000000090e00720b */ /* 0x004fc40003f46000 */
[-C--:B---3--:R-:W-:Y:S02]  /*2b40*/  FSETP.GE.AND P3, PT, R15, R9.reuse, PT ;  /* 0x000000090f00720b */ /* 0x088fe40003f66000 */
[-C--:B----4-:R-:W-:Y:S02]  /*2b50*/  FSETP.GE.AND P4, PT, R16, R9.reuse, PT ;  /* 0x000000091000720b */ /* 0x090fe40003f86000 */
[----:B-----5:R-:W-:-:S07]  /*2b60*/  FSETP.GE.AND P5, PT, R17, R9, PT ;  /* 0x000000091100720b */ /* 0x020fce0003fa6000 */
[----:B------:R-:W-:-:S04]  /*2b70*/  @P2 FADD R6, R6, R14 ;  /* 0x0000000e06062221 */ /* 0x000fc80000000000 */
[----:B------:R-:W-:-:S04]  /*2b80*/  @P3 FADD R6, R6, R15 ;  /* 0x0000000f06063221 */ /* 0x000fc80000000000 */
[----:B------:R-:W-:-:S04]  /*2b90*/  @P4 FADD R6, R6, R16 ;  /* 0x0000001006064221 */ /* 0x000fc80000000000 */
[----:B------:R-:W-:-:S07]  /*2ba0*/  @P5 FADD R6, R6, R17 ;  /* 0x0000001106065221 */ /* 0x000fce0000000000 */
.L_x_36:
[----:B------:R-:W-:Y:S05]  /*2bb0*/  @!P1 BRA `(.L_x_22) ;  /* 0x00000000003c9947 */ /* 0x000fea0003800000 */
[----:B0-----:R-:W0:Y:S01]  /*2bc0*/  LDCU.64 UR4, c[0x0][0x388] ;  /* 0x00007100ff0477ac */ /* 0x001e220008000a00 */
[----:B------:R-:W-:-:S04]  /*2bd0*/  IMAD.WIDE.U32 R4, R13, 0x4, R4 ;  /* 0x000000040d047825 */ /* 0x000fc800078e0004 */
[----:B------:R-:W-:Y:S01]  /*2be0*/  IMAD.MOV R10, RZ, RZ, -R12 ;  /* 0x000000ffff0a7224 */ /* 0x000fe200078e0a0c */
[----:B0-----:R-:W-:-:S04]  /*2bf0*/  IADD3 R11, P1, PT, R4, UR4, RZ ;  /* 0x00000004040b7c10 */ /* 0x001fc8000ff3e0ff */
[----:B------:R-:W-:-:S09]  /*2c00*/  IADD3.X R12, PT, PT, R5, UR5, RZ, P1, !PT ;  /* 0x00000005050c7c10 */ /* 0x000fd20008ffe4ff */
.L_x_37:
[----:B------:R-:W-:Y:S02]  /*2c10*/  IMAD.MOV.U32 R4, RZ, RZ, R11 ;  /* 0x000000ffff047224 */ /* 0x000fe400078e000b */
[----:B------:R-:W-:-:S05]  /*2c20*/  IMAD.MOV.U32 R5, RZ, RZ, R12 ;  /* 0x000000ffff057224 */ /* 0x000fca00078e000c */
[----:B------:R-:W2:Y:S01]  /*2c30*/  LDG.E.CONSTANT R4, desc[UR6][R4.64] ;  /* 0x0000000604047981 */ /* 0x000ea2000c1e9900 */
[----:B------:R-:W-:Y:S01]  /*2c40*/  VIADD R10, R10, 0x1 ;  /* 0x000000010a0a7836 */ /* 0x000fe20000000000 */
[----:B------:R-:W-:-:S04]  /*2c50*/  IADD3 R11, P3, PT, R11, 0x4, RZ ;  /* 0x000000040b0b7810 */ /* 0x000fc80007f7e0ff */
[----:B------:R-:W-:Y:S01]  /*2c60*/  ISETP.NE.AND P2, PT, R10, RZ, PT ;  /* 0x000000ff0a00720c */ /* 0x000fe20003f45270 */
[----:B------:R-:W-:Y:S01]  /*2c70*/  IMAD.X R12, RZ, RZ, R12, P3 ;  /* 0x000000ffff0c7224 */ /* 0x000fe200018e060c */
[----:B--2---:R-:W-:-:S13]  /*2c80*/  FSETP.GE.AND P1, PT, R4, R9, PT ;  /* 0x000000090400720b */ /* 0x004fda0003f26000 */
[----:B------:R-:W-:Y:S01]  /*2c90*/  @P1 FADD R6, R4, R6 ;  /* 0x0000000604061221 */ /* 0x000fe20000000000 */
[----:B------:R-:W-:Y:S06]  /*2ca0*/  @P2 BRA `(.L_x_37) ;  /* 0xfffffffc00d82947 */ /* 0x000fec000383ffff */
.L_x_22:
[----:B------:R-:W-:Y:S02]  /*2cb0*/  VIADD R7, R7, 0xffffffff ;  /* 0xffffffff07077836 */ /* 0x000fe40000000000 */
[----:B------:R-:W-:Y:S02]  /*2cc0*/  FMUL R13, R0, R6 ;  /* 0x00000006000d7220 */ /* 0x000fe40000400000 */
[----:B------:R-:W-:Y:S01]  /*2cd0*/  IMAD.MOV.U32 R5, RZ, RZ, R7 ;  /* 0x000000ffff057224 */ /* 0x000fe200078e0007 */
[----:B------:R-:W-:Y:S06]  /*2ce0*/  @!P0 BRA `(.L_x_38) ;  /* 0x00000000003c8947 */ /* 0x000fec0003800000 */
[----:B------:R-:W-:Y:S01]  /*2cf0*/  IMAD.MOV.U32 R0, RZ, RZ, RZ ;  /* 0x000000ffff007224 */ /* 0x000fe200078e00ff */
[----:B0-----:R-:W0:Y:S01]  /*2d00*/  LDCU UR4, c[0x0][0x3a8] ;  /* 0x00007500ff0477ac */ /* 0x001e220008000800 */
[----:B------:R-:W-:-:S07]  /*2d10*/  IMAD.MOV.U32 R11, RZ, RZ, RZ ;  /* 0x000000ffff0b7224 */ /* 0x000fce00078e00ff */
.L_x_40:
[----:B------:R-:W-:-:S06]  /*2d20*/  IMAD.WIDE.U32 R4, R11, 0x4, R2 ;  /* 0x000000040b047825 */ /* 0x000fcc00078e0002 */
[----:B------:R-:W2:Y:S02]  /*2d30*/  LDG.E.CONSTANT R4, desc[UR6][R4.64] ;  /* 0x0000000604047981 */ /* 0x000ea4000c1e9900 */
[----:B--2---:R-:W-:-:S13]  /*2d40*/  FSETP.GE.AND P0, PT, R4, R9, PT ;  /* 0x000000090400720b */ /* 0x004fda0003f06000 */
[----:B------:R-:W-:Y:S05]  /*2d50*/  @!P0 BRA `(.L_x_39) ;  /* 0x0000000000108947 */ /* 0x000fea0003800000 */
[----:B------:R-:W-:Y:S01]  /*2d60*/  FADD R0, R0, R4 ;  /* 0x0000000400007221 */ /* 0x000fe20000000000 */
[----:B------:R-:W-:-:S04]  /*2d70*/  IMAD.MOV.U32 R5, RZ, RZ, R11 ;  /* 0x000000ffff057224 */ /* 0x000fc800078e000b */
[----:B------:R-:W-:-:S13]  /*2d80*/  FSETP.GT.AND P0, PT, R0, R13, PT ;  /* 0x0000000d0000720b */ /* 0x000fda0003f04000 */
[----:B------:R-:W-:Y:S05]  /*2d90*/  @P0 BRA `(.L_x_38) ;  /* 0x0000000000100947 */ /* 0x000fea0003800000 */
.L_x_39:
[----:B------:R-:W-:-:S05]  /*2da0*/  VIADD R11, R11, 0x1 ;  /* 0x000000010b0b7836 */ /* 0x000fca0000000000 */
[----:B0-----:R-:W-:-:S13]  /*2db0*/  ISETP.NE.AND P0, PT, R11, UR4, PT ;  /* 0x000000040b007c0c */ /* 0x001fda000bf05270 */
[----:B------:R-:W-:Y:S05]  /*2dc0*/  @P0 BRA `(.L_x_40) ;  /* 0xfffffffc00d40947 */ /* 0x000fea000383ffff */
[----:B------:R-:W-:-:S07]  /*2dd0*/  IMAD.MOV.U32 R5, RZ, RZ, R7 ;  /* 0x000000ffff057224 */ /* 0x000fce00078e0007 */
.L_x_38:
[----:B------:R-:W1:Y:S02]  /*2de0*/  LDC.64 R2, c[0x0][0x380] ;  /* 0x0000e000ff027b82 */ /* 0x000e640000000a00 */
[----:B-1----:R-:W-:-:S05]  /*2df0*/  IMAD.WIDE.U32 R8, R8, 0x4, R2 ;  /* 0x0000000408087825 */ /* 0x002fca00078e0002 */
[----:B------:R-:W-:Y:S01]  /*2e00*/  STG.E desc[UR6][R8.64], R5 ;  /* 0x0000000508007986 */ /* 0x000fe2000c101906 */
[----:B0-----:R-:W-:Y:S05]  /*2e10*/  EXIT ;  /* 0x000000000000794d */ /* 0x001fea0003800000 */
.L_x_41:
        /* <DEDUP_REMOVED lines=14> */
.L_x_197:


//--------------------- .text.softmax_to_probs_f32 --------------------------
	.section	.text.softmax_to_probs_f32,"ax",@progbits
	.align	128
        .global         softmax_to_probs_f32
        .type           softmax_to_probs_f32,@function
        .size           softmax_to_probs_f32,(.L_x_198 - softmax_to_probs_f32)
        .other          softmax_to_probs_f32,@"STO_CUDA_ENTRY STV_DEFAULT"
softmax_to_probs_f32:
.text.softmax_to_probs_f32:
[----:B------:R-:W-:Y:S01]  /*0000*/  LDC R1, c[0x0][0x37c] ;  /* 0x0000df00ff017b82 */ /* 0x000fe20000000800 */
[----:B------:R-:W0:Y:S07]  /*0010*/  S2R R5, SR_TID.X ;  /* 0x0000000000057919 */ /* 0x000e2e0000002100 */
[----:B------:R-:W0:Y:S01]  /*0020*/  LDC R4, c[0x0][0x390] ;  /* 0x0000e400ff047b82 */ /* 0x000e220000000800 */
[----:B------:R-:W1:Y:S01]  /*0030*/  LDCU.64 UR6, c[0x0][0x358] ;  /* 0x00006b00ff0677ac */ /* 0x000e620008000a00 */
[----:B------:R-:W-:Y:S01]  /*0040*/  BSSY.RECONVERGENT B0, `(.L_x_42) ;  /* 0x0000072000007945 */ /* 0x000fe20003800200 */
[----:B------:R-:W-:-:S05]  /*0050*/  IMAD.MOV.U32 R7, RZ, RZ, -0x800001 ;  /* 0xff7fffffff077424 */ /* 0x000fca00078e00ff */
[----:B------:R-:W2:Y:S01]  /*0060*/  S2UR UR4, SR_CTAID.X ;  /* 0x00000000000479c3 */ /* 0x000ea20000002500 */
[C---:B0-----:R-:W-:Y:S01]  /*0070*/  ISETP.GE.AND P0, PT, R5.reuse, R4, PT ;  /* 0x000000040500720c */ /* 0x041fe20003f06270 */
[----:B--2---:R-:W-:Y:S01]  /*0080*/  IMAD R0, R4, UR4, RZ ;  /* 0x0000000404007c24 */ /* 0x004fe2000f8e02ff */
[----:B------:R-:W-:-:S11]  /*0090*/  LOP3.LUT R17, R5, 0x1f, RZ, 0xc0, !PT ;  /* 0x0000001f05117812 */ /* 0x000fd600078ec0ff */
[----:B-1----:R-:W-:Y:S05]  /*00a0*/  @P0 BRA `(.L_x_43) ;  /* 0x0000000400ac0947 */ /* 0x002fea0003800000 */
[----:B------:R-:W-:Y:S01]  /*00b0*/  LOP3.LUT R3, RZ, R5, RZ, 0x33, !PT ;  /* 0x00000005ff037212 */ /* 0x000fe200078e33ff */
[----:B------:R-:W-:Y:S01]  /*00c0*/  BSSY.RECONVERGENT B1, `(.L_x_44) ;  /* 0x0000033000017945 */ /* 0x000fe20003800200 */
[----:B------:R-:W-:Y:S01]  /*00d0*/  MOV R7, 0xff7fffff ;  /* 0xff7fffff00077802 */ /* 0x000fe20000000f00 */
[----:B------:R-:W-:Y:S02]  /*00e0*/  IMAD.MOV.U32 R8, RZ, RZ, R5 ;  /* 0x000000ffff087224 */ /* 0x000fe400078e0005 */
[----:B------:R-:W-:-:S05]  /*00f0*/  IMAD.IADD R3, R3, 0x1, R4 ;  /* 0x0000000103037824 */ /* 0x000fca00078e0204 */
[C---:B------:R-:W-:Y:S02]  /*0100*/  ISETP.GE.U32.AND P1, PT, R3.reuse, 0xf00, PT ;  /* 0x00000f000300780c */ /* 0x040fe40003f26070 */
[----:B------:R-:W-:-:S04]  /*0110*/  LEA.HI R6, R3, 0x1, RZ, 0x18 ;  /* 0x0000000103067811 */ /* 0x000fc800078fc0ff */
[----:B------:R-:W-:-:S04]  /*0120*/  LOP3.LUT R19, R6, 0xf, RZ, 0xc0, !PT ;  /* 0x0000000f06137812 */ /* 0x000fc800078ec0ff */
[----:B------:R-:W-:-:S03]  /*0130*/  ISETP.NE.AND P0, PT, R19, RZ, PT ;  /* 0x000000ff1300720c */ /* 0x000fc60003f05270 */
[----:B------:R-:W-:Y:S10]  /*0140*/  @!P1 BRA `(.L_x_45) ;  /* 0x0000000000a89947 */ /* 0x000ff40003800000 */
[----:B------:R-:W0:Y:S01]  /*0150*/  LDCU.64 UR4, c[0x0][0x388] ;  /* 0x00007100ff0477ac */ /* 0x000e220008000a00 */
[----:B------:R-:W-:Y:S01]  /*0160*/  IMAD.WIDE.U32 R2, R5, 0x4, RZ ;  /* 0x0000000405027825 */ /* 0x000fe200078e00ff */
[----:B------:R-:W-:Y:S02]  /*0170*/  LOP3.LUT R12, R6, 0x1fffff0, RZ, 0xc0, !PT ;  /* 0x01fffff0060c7812 */ /* 0x000fe400078ec0ff */
[----:B------:R-:W-:Y:S01]  /*0180*/  MOV R8, R5 ;  /* 0x0000000500087202 */ /* 0x000fe20000000f00 */
[----:B------:R-:W-:Y:S02]  /*0190*/  IMAD.MOV.U32 R7, RZ, RZ, -0x800001 ;  /* 0xff7fffffff077424 */ /* 0x000fe400078e00ff */
[----:B------:R-:W-:-:S04]  /*01a0*/  IMAD.WIDE R2, R0, 0x4, R2 ;  /* 0x0000000400027825 */ /* 0x000fc800078e0202 */
[----:B------:R-:W-:Y:S01]  /*01b0*/  IMAD.MOV R12, RZ, RZ, -R12 ;  /* 0x000000ffff0c7224 */ /* 0x000fe200078e0a0c */
[----:B0-----:R-:W-:-:S04]  /*01c0*/  IADD3 R13, P1, PT, R2, UR4, RZ ;  /* 0x00000004020d7c10 */ /* 0x001fc8000ff3e0ff */
[----:B------:R-:W-:-:S04]  /*01d0*/  IADD3 R13, P2, PT, R13, 0x2000, RZ ;  /* 0x000020000d0d7810 */ /* 0x000fc80007f5e0ff */
[----:B------:R-:W-:-:S09]  /*01e0*/  IADD3.X R10, PT, PT, RZ, UR5, R3, P2, P1 ;  /* 0x00000005ff0a7c10 */ /* 0x000fd200097e2403 */
.L_x_46:
[----:B------:R-:W-:Y:S01]  /*01f0*/  IMAD.MOV.U32 R2, RZ, RZ, R13 ;  /* 0x000000ffff027224 */ /* 0x000fe200078e000d */
[----:B------:R-:W-:-:S05]  /*0200*/  MOV R3, R10 ;  /* 0x0000000a00037202 */ /* 0x000fca0000000f00 */
[----:B------:R-:W2:Y:S04]  /*0210*/  LDG.E.CONSTANT R20, desc[UR6][R2.64+-0x2000] ;  /* 0xffe0000602147981 */ /* 0x000ea8000c1e9900 */
[----:B------:R-:W2:Y:S04]  /*0220*/  LDG.E.CONSTANT R21, desc[UR6][R2.64+-0x1c00] ;  /* 0xffe4000602157981 */ /* 0x000ea8000c1e9900 */
[----:B------:R-:W3:Y:S04]  /*0230*/  LDG.E.CONSTANT R22, desc[UR6][R2.64+-0x1800] ;  /* 0xffe8000602167981 */ /* 0x000ee8000c1e9900 */
[----:B------:R-:W3:Y:S04]  /*0240*/  LDG.E.CONSTANT R23, desc[UR6][R2.64+-0x1400] ;  /* 0xffec000602177981 */ /* 0x000ee8000c1e9900 */
[----:B------:R-:W4:Y:S04]  /*0250*/  LDG.E.CONSTANT R24, desc[UR6][R2.64+-0x1000] ;  /* 0xfff0000602187981 */ /* 0x000f28000c1e9900 */
        /* <DEDUP_REMOVED lines=9> */
[----:B--2---:R-:W-:-:S03]  /*02f0*/  FMNMX3 R21, R7, R20, R21, !PT ;  /* 0x0000001407157276 */ /* 0x004fc60007800015 */
[----:B------:R-:W2:Y:S04]  /*0300*/  LDG.E.CONSTANT R20, desc[UR6][R2.64+0x1800] ;  /* 0x0018000602147981 */ /* 0x000ea8000c1e9900 */
[----:B------:R-:W2:Y:S01]  /*0310*/  LDG.E.CONSTANT R7, desc[UR6][R2.64+0x1c00] ;  /* 0x001c000602077981 */ /* 0x000ea2000c1e9900 */
[----:B------:R-:W-:Y:S01]  /*0320*/  VIADD R12, R12, 0x10 ;  /* 0x000000100c0c7836 */ /* 0x000fe20000000000 */
[----:B---3--:R-:W-:Y:S02]  /*0330*/  FMNMX3 R21, R21, R22, R23, !PT ;  /* 0x0000001615157276 */ /* 0x008fe40007800017 */
[----:B------:R-:W-:Y:S02]  /*0340*/  IADD3 R8, PT, PT, R8, 0x1000, RZ ;  /* 0x0000100008087810 */ /* 0x000fe40007ffe0ff */
[----:B------:R-:W-:-:S02]  /*0350*/  ISETP.NE.AND P1, PT, R12, RZ, PT ;  /* 0x000000ff0c00720c */ /* 0x000fc40003f25270 */
[----:B----4-:R-:W-:-:S04]  /*0360*/  FMNMX3 R21, R21, R24, R25, !PT ;  /* 0x0000001815157276 */ /* 0x010fc80007800019 */
[----:B-----5:R-:W-:-:S04]  /*0370*/  FMNMX3 R15, R21, R15, R18, !PT ;  /* 0x0000000f150f7276 */ /* 0x020fc80007800012 */
[----:B------:R-:W-:-:S04]  /*0380*/  FMNMX3 R13, R15, R16, R13, !PT ;  /* 0x000000100f0d7276 */ /* 0x000fc8000780000d */
[----:B------:R-:W-:Y:S02]  /*0390*/  FMNMX3 R9, R13, R14, R9, !PT ;  /* 0x0000000e0d097276 */ /* 0x000fe40007800009 */
[----:B------:R-:W-:Y:S02]  /*03a0*/  IADD3 R13, P2, PT, R2, 0x4000, RZ ;  /* 0x00004000020d7810 */ /* 0x000fe40007f5e0ff */
[----:B------:R-:W-:-:S03]  /*03b0*/  FMNMX3 R9, R9, R11, R10, !PT ;  /* 0x0000000b09097276 */ /* 0x000fc6000780000a */
[----:B------:R-:W-:Y:S01]  /*03c0*/  IMAD.X R10, RZ, RZ, R3, P2 ;  /* 0x000000ffff0a7224 */ /* 0x000fe200010e0603 */
[----:B--2---:R-:W-:Y:S01]  /*03d0*/  FMNMX3 R7, R9, R20, R7, !PT ;  /* 0x0000001409077276 */ /* 0x004fe20007800007 */
[----:B------:R-:W-:Y:S06]  /*03e0*/  @P1 BRA `(.L_x_46) ;  /* 0xfffffffc00801947 */ /* 0x000fec000383ffff */
.L_x_45:
[----:B------:R-:W-:Y:S05]  /*03f0*/  BSYNC.RECONVERGENT B1 ;  /* 0x0000000000017941 */ /* 0x000fea0003800200 */
.L_x_44:
[----:B------:R-:W-:Y:S05]  /*0400*/  @!P0 BRA `(.L_x_43) ;  /* 0x0000000000d48947 */ /* 0x000fea0003800000 */
[----:B------:R-:W0:Y:S01]  /*0410*/  LDC.64 R2, c[0x0][0x388] ;  /* 0x0000e200ff027b82 */ /* 0x000e220000000a00 */
[----:B------:R-:W-:Y:S01]  /*0420*/  ISETP.GE.U32.AND P0, PT, R19, 0x8, PT ;  /* 0x000000081300780c */ /* 0x000fe20003f06070 */
[----:B------:R-:W-:Y:S01]  /*0430*/  IMAD.WIDE R10, R0, 0x4, RZ ;  /* 0x00000004000a7825 */ /* 0x000fe200078e02ff */
[----:B------:R-:W-:Y:S01]  /*0440*/  LOP3.LUT R24, R6, 0x7, RZ, 0xc0, !PT ;  /* 0x0000000706187812 */ /* 0x000fe200078ec0ff */
[----:B------:R-:W-:Y:S03]  /*0450*/  BSSY.RECONVERGENT B1, `(.L_x_47) ;  /* 0x0000013000017945 */ /* 0x000fe60003800200 */
[----:B------:R-:W-:Y:S02]  /*0460*/  ISETP.NE.AND P1, PT, R24, RZ, PT ;  /* 0x000000ff1800720c */ /* 0x000fe40003f25270 */
[----:B0-----:R-:W-:-:S05]  /*0470*/  IADD3 R12, P2, PT, R10, R2, RZ ;  /* 0x000000020a0c7210 */ /* 0x001fca0007f5e0ff */
[----:B------:R-:W-:Y:S01]  /*0480*/  IMAD.X R13, R11, 0x1, R3, P2 ;  /* 0x000000010b0d7824 */ /* 0x000fe200010e0603 */
[----:B------:R-:W-:Y:S07]  /*0490*/  @!P0 BRA `(.L_x_48) ;  /* 0x0000000000388947 */ /* 0x000fee0003800000 */
[----:B------:R-:W-:-:S05]  /*04a0*/  IMAD.WIDE.U32 R14, R8, 0x4, R12 ;  /* 0x00000004080e7825 */ /* 0x000fca00078e000c */
[----:B------:R-:W2:Y:S04]  /*04b0*/  LDG.E.CONSTANT R16, desc[UR6][R14.64] ;  /* 0x000000060e107981 */ /* 0x000ea8000c1e9900 */
[----:B------:R-:W2:Y:S04]  /*04c0*/  LDG.E.CONSTANT R9, desc[UR6][R14.64+0x400] ;  /* 0x000400060e097981 */ /* 0x000ea8000c1e9900 */
[----:B------:R-:W3:Y:S04]  /*04d0*/  LDG.E.CONSTANT R18, desc[UR6][R14.64+0x800] ;  /* 0x000800060e127981 */ /* 0x000ee8000c1e9900 */
[----:B------:R-:W3:Y:S04]  /*04e0*/  LDG.E.CONSTANT R19, desc[UR6][R14.64+0xc00] ;  /* 0x000c00060e137981 */ /* 0x000ee8000c1e9900 */
[----:B------:R-:W4:Y:S04]  /*04f0*/  LDG.E.CONSTANT R20, desc[UR6][R14.64+0x1000] ;  /* 0x001000060e147981 */ /* 0x000f28000c1e9900 */
[----:B------:R-:W4:Y:S04]  /*0500*/  LDG.E.CONSTANT R21, desc[UR6][R14.64+0x1400] ;  /* 0x001400060e157981 */ /* 0x000f28000c1e9900 */
[----:B------:R-:W5:Y:S04]  /*0510*/  LDG.E.CONSTANT R22, desc[UR6][R14.64+0x1800] ;  /* 0x001800060e167981 */ /* 0x000f68000c1e9900 */
[----:B------:R-:W5:Y:S01]  /*0520*/  LDG.E.CONSTANT R23, desc[UR6][R14.64+0x1c00] ;  /* 0x001c00060e177981 */ /* 0x000f62000c1e9900 */
[----:B------:R-:W-:Y:S01]  /*0530*/  VIADD R8, R8, 0x800 ;  /* 0x0000080008087836 */ /* 0x000fe20000000000 */
[----:B--2---:R-:W-:-:S04]  /*0540*/  FMNMX3 R9, R7, R16, R9, !PT ;  /* 0x0000001007097276 */ /* 0x004fc80007800009 */
[----:B---3--:R-:W-:-:S04]  /*0550*/  FMNMX3 R9, R9, R18, R19, !PT ;  /* 0x0000001209097276 */ /* 0x008fc80007800013 */
[----:B----4-:R-:W-:-:S04]  /*0560*/  FMNMX3 R9, R9, R20, R21, !PT ;  /* 0x0000001409097276 */ /* 0x010fc80007800015 */
[----:B-----5:R-:W-:-:S07]  /*0570*/  FMNMX3 R7, R9, R22, R23, !PT ;  /* 0x0000001609077276 */ /* 0x020fce0007800017 */
.L_x_48:
[----:B------:R-:W-:Y:S05]  /*0580*/  BSYNC.RECONVERGENT B1 ;  /* 0x0000000000017941 */ /* 0x000fea0003800200 */
.L_x_47:
[----:B------:R-:W-:Y:S05]  /*0590*/  @!P1 BRA `(.L_x_43) ;  /* 0x0000000000709947 */ /* 0x000fea0003800000 */
[----:B------:R-:W-:Y:S01]  /*05a0*/  ISETP.GE.U32.AND P0, PT, R24, 0x4, PT ;  /* 0x000000041800780c */ /* 0x000fe20003f06070 */
[----:B------:R-:W-:Y:S01]  /*05b0*/  BSSY.RECONVERGENT B1, `(.L_x_49) ;  /* 0x000000c000017945 */ /* 0x000fe20003800200 */
[----:B------:R-:W-:-:S04]  /*05c0*/  LOP3.LUT R6, R6, 0x3, RZ, 0xc0, !PT ;  /* 0x0000000306067812 */ /* 0x000fc800078ec0ff */
[----:B------:R-:W-:-:S07]  /*05d0*/  ISETP.NE.AND P1, PT, R6, RZ, PT ;  /* 0x000000ff0600720c */ /* 0x000fce0003f25270 */
[----:B------:R-:W-:Y:S06]  /*05e0*/  @!P0 BRA `(.L_x_50) ;  /* 0x0000000000208947 */ /* 0x000fec0003800000 */
[----:B------:R-:W-:-:S05]  /*05f0*/  IMAD.WIDE.U32 R12, R8, 0x4, R12 ;  /* 0x00000004080c7825 */ /* 0x000fca00078e000c */
[----:B------:R-:W2:Y:S04]  /*0600*/  LDG.E.CONSTANT R14, desc[UR6][R12.64] ;  /* 0x000000060c0e7981 */ /* 0x000ea8000c1e9900 */
[----:B------:R-:W2:Y:S04]  /*0610*/  LDG.E.CONSTANT R9, desc[UR6][R12.64+0x400] ;  /* 0x000400060c097981 */ /* 0x000ea8000c1e9900 */
[----:B------:R-:W3:Y:S04]  /*0620*/  LDG.E.CONSTANT R16, desc[UR6][R12.64+0x800] ;  /* 0x000800060c107981 */ /* 0x000ee8000c1e9900 */
[----:B------:R-:W3:Y:S01]  /*0630*/  LDG.E.CONSTANT R15, desc[UR6][R12.64+0xc00] ;  /* 0x000c00060c0f7981 */ /* 0x000ee2000c1e9900 */
[----:B------:R-:W-:-:S02]  /*0640*/  IADD3 R8, PT, PT, R8, 0x400, RZ ;  /* 0x0000040008087810 */ /* 0x000fc40007ffe0ff */
[----:B--2---:R-:W-:-:S04]  /*0650*/  FMNMX3 R7, R7, R14, R9, !PT ;  /* 0x0000000e07077276 */ /* 0x004fc80007800009 */
[----:B---3--:R-:W-:-:S07]  /*0660*/  FMNMX3 R7, R7, R16, R15, !PT ;  /* 0x0000001007077276 */ /* 0x008fce000780000f */
.L_x_50:
[----:B------:R-:W-:Y:S05]  /*0670*/  BSYNC.RECONVERGENT B1 ;  /* 0x0000000000017941 */ /* 0x000fea0003800200 */
.L_x_49:
[----:B------:R-:W-:Y:S05]  /*0680*/  @!P1 BRA `(.L_x_43) ;  /* 0x0000000000349947 */ /* 0x000fea0003800000 */
[----:B------:R-:W-:-:S04]  /*0690*/  IMAD.WIDE.U32 R10, R8, 0x4, R10 ;  /* 0x00000004080a7825 */ /* 0x000fc800078e000a */
[----:B------:R-:W-:Y:S01]  /*06a0*/  IMAD.MOV R6, RZ, RZ, -R6 ;  /* 0x000000ffff067224 */ /* 0x000fe200078e0a06 */
[----:B------:R-:W-:-:S05]  /*06b0*/  IADD3 R8, P0, PT, R10, R2, RZ ;  /* 0x000000020a087210 */ /* 0x000fca0007f1e0ff */
[----:B------:R-:W-:-:S08]  /*06c0*/  IMAD.X R9, R11, 0x1, R3, P0 ;  /* 0x000000010b097824 */ /* 0x000fd000000e0603 */
.L_x_51:
[----:B------:R-:W-:Y:S01]  /*06d0*/  MOV R2, R8 ;  /* 0x0000000800027202 */ /* 0x000fe20000000f00 */
[----:B------:R-:W-:-:S05]  /*06e0*/  IMAD.MOV.U32 R3, RZ, RZ, R9 ;  /* 0x000000ffff037224 */ /* 0x000fca00078e0009 */
[----:B------:R-:W2:Y:S01]  /*06f0*/  LDG.E.CONSTANT R2, desc[UR6][R2.64] ;  /* 0x0000000602027981 */ /* 0x000ea2000c1e9900 */
[----:B------:R-:W-:Y:S01]  /*0700*/  VIADD R6, R6, 0x1 ;  /* 0x0000000106067836 */ /* 0x000fe20000000000 */
[----:B------:R-:W-:-:S04]  /*0710*/  IADD3 R8, P1, PT, R8, 0x400, RZ ;  /* 0x0000040008087810 */ /* 0x000fc80007f3e0ff */
[----:B------:R-:W-:Y:S02]  /*0720*/  ISETP.NE.AND P0, PT, R6, RZ, PT ;  /* 0x000000ff0600720c */ /* 0x000fe40003f05270 */
[----:B------:R-:W-:Y:S02]  /*0730*/  IADD3.X R9, PT, PT, RZ, R9, RZ, P1, !PT ;  /* 0x00000009ff097210 */ /* 0x000fe40000ffe4ff */
[----:B--2---:R-:W-:-:S09]  /*0740*/  FMNMX R7, R2, R7, !PT ;  /* 0x0000000702077209 */ /* 0x004fd20007800000 */
[----:B------:R-:W-:Y:S05]  /*0750*/  @P0 BRA `(.L_x_51) ;  /* 0xfffffffc00dc0947 */ /* 0x000fea000383ffff */
.L_x_43:
[----:B------:R-:W-:Y:S05]  /*0760*/  BSYNC.RECONVERGENT B0 ;  /* 0x0000000000007941 */ /* 0x000fea0003800200 */
.L_x_42:
[----:B------:R-:W0:Y:S01]  /*0770*/  SHFL.BFLY PT, R2, R7, 0x10, 0x1f ;  /* 0x0e001f0007027f89 */ /* 0x000e2200000e0000 */
[----:B------:R-:W1:Y:S01]  /*0780*/  S2UR UR5, SR_CgaCtaId ;  /* 0x00000000000579c3 */ /* 0x000e620000008800 */
[----:B------:R-:W-:Y:S01]  /*0790*/  ISETP.NE.AND P0, PT, R17, RZ, PT ;  /* 0x000000ff1100720c */ /* 0x000fe20003f05270 */
[----:B------:R-:W-:Y:S01]  /*07a0*/  UMOV UR4, 0x400 ;  /* 0x0000040000047882 */ /* 0x000fe20000000000 */
[----:B------:R-:W-:Y:S02]  /*07b0*/  ISETP.GT.U32.AND P1, PT, R5, 0x1f, PT ;  /* 0x0000001f0500780c */ /* 0x000fe40003f24070 */
[----:B0-----:R-:W-:Y:S01]  /*07c0*/  FMNMX R2, R2, R7, !PT ;  /* 0x0000000702027209 */ /* 0x001fe20007800000 */
[----:B-1----:R-:W-:Y:S01]  /*07d0*/  ULEA UR4, UR5, UR4, 0x18 ;  /* 0x0000000405047291 */ /* 0x002fe2000f8ec0ff */
[----:B------:R-:W-:-:S03]  /*07e0*/  SHF.R.U32.HI R7, RZ, 0x3, R5 ;  /* 0x00000003ff077819 */ /* 0x000fc60000011605 */
[----:B------:R-:W0:Y:S02]  /*07f0*/  SHFL.BFLY PT, R3, R2, 0x8, 0x1f ;  /* 0x0d001f0002037f89 */ /* 0x000e2400000e0000 */
[----:B0-----:R-:W-:Y:S02]  /*0800*/  FMNMX R3, R2, R3, !PT ;  /* 0x0000000302037209 */ /* 0x001fe40007800000 */
[----:B------:R-:W-:-:S03]  /*0810*/  LEA R2, R17, UR4, 0x2 ;  /* 0x0000000411027c11 */ /* 0x000fc6000f8e10ff */
[----:B------:R-:W0:Y:S02]  /*0820*/  SHFL.BFLY PT, R6, R3, 0x4, 0x1f ;  /* 0x0c801f0003067f89 */ /* 0x000e2400000e0000 */
[----:B0-----:R-:W-:Y:S02]  /*0830*/  FMNMX R6, R3, R6, !PT ;  /* 0x0000000603067209 */ /* 0x001fe40007800000 */
[----:B------:R-:W-:-:S03]  /*0840*/  LOP3.LUT R3, R7, 0x7c, RZ, 0xc0, !PT ;  /* 0x0000007c07037812 */ /* 0x000fc600078ec0ff */
[----:B------:R-:W0:Y:S02]  /*0850*/  SHFL.BFLY PT, R9, R6, 0x2, 0x1f ;  /* 0x0c401f0006097f89 */ /* 0x000e2400000e0000 */
[----:B0-----:R-:W-:-:S05]  /*0860*/  FMNMX R9, R6, R9, !PT ;  /* 0x0000000906097209 */ /* 0x001fca0007800000 */
[----:B------:R-:W0:Y:S02]  /*0870*/  SHFL.BFLY PT, R8, R9, 0x1, 0x1f ;  /* 0x0c201f0009087f89 */ /* 0x000e2400000e0000 */
[----:B0-----:R-:W-:-:S05]  /*0880*/  FMNMX R8, R9, R8, !PT ;  /* 0x0000000809087209 */ /* 0x001fca0007800000 */
[----:B------:R0:W-:Y:S01]  /*0890*/  @!P0 STS [R3+UR4], R8 ;  /* 0x0000000803008988 */ /* 0x0001e20008000804 */
[----:B------:R-:W-:Y:S06]  /*08a0*/  BAR.SYNC.DEFER_BLOCKING 0x0 ;  /* 0x0000000000007b1d */ /* 0x000fec0000010000 */
[----:B------:R-:W-:Y:S05]  /*08b0*/  @P1 BRA `(.L_x_52) ;  /* 0x0000000000401947 */ /* 0x000fea0003800000 */
[----:B------:R-:W-:Y:S01]  /*08c0*/  ISETP.GT.U32.AND P1, PT, R17, 0x7, PT ;  /* 0x000000071100780c */ /* 0x000fe20003f24070 */
[----:B------:R-:W-:Y:S01]  /*08d0*/  IMAD.MOV.U32 R6, RZ, RZ, -0x800001 ;  /* 0xff7fffffff067424 */ /* 0x000fe200078e00ff */
[----:B------:R-:W-:-:S11]  /*08e0*/  UMOV UR5, 0xffffffff ;  /* 0xffffffff00057882 */ /* 0x000fd60000000000 */
[----:B------:R1:W2:Y:S01]  /*08f0*/  @!P1 LDS R6, [R2] ;  /* 0x0000000002069984 */ /* 0x0002a20000000800 */
[----:B------:R-:W-:Y:S05]  /*0900*/  BRA.DIV UR5, `(.L_x_53) ;  /* 0x0000001205d07947 */ /* 0x000fea000b800000 */
[----:B--2---:R-:W2:Y:S02]  /*0910*/  SHFL.BFLY PT, R7, R6, 0x10, 0x1f ;  /* 0x0e001f0006077f89 */ /* 0x004ea400000e0000 */
[----:B--2---:R-:W-:-:S05]  /*0920*/  FMNMX R7, R7, R6, !PT ;  /* 0x0000000607077209 */ /* 0x004fca0007800000 */
[----:B0-----:R-:W0:Y:S02]  /*0930*/  SHFL.BFLY PT, R8, R7, 0x8, 0x1f ;  /* 0x0d001f0007087f89 */ /* 0x001e2400000e0000 */
[----:B0-----:R-:W-:-:S05]  /*0940*/  FMNMX R8, R7, R8, !PT ;  /* 0x0000000807087209 */ /* 0x001fca0007800000 */
[----:B------:R-:W0:Y:S02]  /*0950*/  SHFL.BFLY PT, R9, R8, 0x4, 0x1f ;  /* 0x0c801f0008097f89 */ /* 0x000e2400000e0000 */
[----:B0-----:R-:W-:-:S05]  /*0960*/  FMNMX R9, R8, R9, !PT ;  /* 0x0000000908097209 */ /* 0x001fca0007800000 */
[----:B------:R-:W0:Y:S02]  /*0970*/  SHFL.BFLY PT, R10, R9, 0x2, 0x1f ;  /* 0x0c401f00090a7f89 */ /* 0x000e2400000e0000 */
[----:B0-----:R-:W-:-:S05]  /*0980*/  FMNMX R10, R9, R10, !PT ;  /* 0x0000000a090a7209 */ /* 0x001fca0007800000 */
[----:B------:R0:W2:Y:S02]  /*0990*/  SHFL.BFLY PT, R11, R10, 0x1, 0x1f ;  /* 0x0c201f000a0b7f89 */ /* 0x0000a400000e0000 */
.L_x_75:
[----:B--2---:R-:W-:-:S05]  /*09a0*/  FMNMX R11, R10, R11, !PT ;  /* 0x0000000b0a0b7209 */ /* 0x004fca0007800000 */
[----:B------:R2:W-:Y:S02]  /*09b0*/  @!P0 STS [UR4], R11 ;  /* 0x0000000bff008988 */ /* 0x0005e40008000804 */
.L_x_52:
[----:B------:R-:W-:Y:S01]  /*09c0*/  ISETP.GE.AND P1, PT, R5, R4, PT ;  /* 0x000000040500720c */ /* 0x000fe20003f26270 */
[----:B------:R-:W-:Y:S05]  /*09d0*/  WARPSYNC.ALL ;  /* 0x0000000000007948 */ /* 0x000fea0003800000 */
[----:B------:R-:W-:Y:S01]  /*09e0*/  BAR.SYNC.DEFER_BLOCKING 0x0 ;  /* 0x0000000000007b1d */ /* 0x000fe20000010000 */
[----:B------:R-:W-:-:S05]  /*09f0*/  IMAD.MOV.U32 R7, RZ, RZ, RZ ;  /* 0x000000ffff077224 */ /* 0x000fca00078e00ff */
[----:B------:R-:W-:Y:S04]  /*0a00*/  BSSY.RECONVERGENT B0, `(.L_x_54) ;  /* 0x0000065000007945 */ /* 0x000fe80003800200 */
[----:B------:R-:W-:Y:S05]  /*0a10*/  @P1 BRA `(.L_x_55) ;  /* 0x00000004008c1947 */ /* 0x000fea0003800000 */
[----:B------:R-:W3:Y:S01]  /*0a20*/  LDS R6, [UR4] ;  /* 0x00000004ff067984 */ /* 0x000ee20008000800 */
[----:B------:R-:W-:Y:S01]  /*0a30*/  LOP3.LUT R7, RZ, R5, RZ, 0x33, !PT ;  /* 0x00000005ff077212 */ /* 0x000fe200078e33ff */
[----:B------:R-:W-:Y:S01]  /*0a40*/  BSSY.RECONVERGENT B1, `(.L_x_56) ;  /* 0x0000029000017945 */ /* 0x000fe20003800200 */
[----:B------:R-:W-:Y:S02]  /*0a50*/  IMAD.MOV.U32 R9, RZ, RZ, R5 ;  /* 0x000000ffff097224 */ /* 0x000fe400078e0005 */
[----:B0-----:R-:W-:-:S04]  /*0a60*/  IADD3 R10, PT, PT, R7, R4, RZ ;  /* 0x00000004070a7210 */ /* 0x001fc80007ffe0ff */
[C---:B------:R-:W-:Y:S02]  /*0a70*/  LOP3.LUT R7, R10.reuse, 0x300, RZ, 0xc0, !PT ;  /* 0x000003000a077812 */ /* 0x040fe400078ec0ff */
[----:B------:R-:W-:Y:S02]  /*0a80*/  ISETP.GE.U32.AND P1, PT, R10, 0x300, PT ;  /* 0x000003000a00780c */ /* 0x000fe40003f26070 */
[----:B------:R-:W-:Y:S01]  /*0a90*/  ISETP.NE.AND P2, PT, R7, 0x300, PT ;  /* 0x000003000700780c */ /* 0x000fe20003f45270 */
[----:B------:R-:W-:-:S12]  /*0aa0*/  IMAD.MOV.U32 R7, RZ, RZ, RZ ;  /* 0x000000ffff077224 */ /* 0x000fd800078e00ff */
[----:B------:R-:W-:Y:S05]  /*0ab0*/  @!P2 BRA `(.L_x_57) ;  /* 0x000000000084a947 */ /* 0x000fea0003800000 */
[----:B------:R-:W0:Y:S01]  /*0ac0*/  LDCU.128 UR8, c[0x0][0x380] ;  /* 0x00007000ff0877ac */ /* 0x000e220008000c00 */
[----:B------:R-:W-:Y:S01]  /*0ad0*/  IMAD.WIDE.U32 R8, R5, 0x4, RZ ;  /* 0x0000000405087825 */ /* 0x000fe200078e00ff */
[----:B------:R-:W-:-:S03]  /*0ae0*/  LEA.HI R7, R10, 0x1, RZ, 0x18 ;  /* 0x000000010a077811 */ /* 0x000fc600078fc0ff */
[----:B------:R-:W-:-:S03]  /*0af0*/  IMAD.WIDE R8, R0, 0x4, R8 ;  /* 0x0000000400087825 */ /* 0x000fc600078e0208 */
[C---:B0-----:R-:W-:Y:S02]  /*0b00*/  IADD3 R16, P2, PT, R8.reuse, UR8, RZ ;  /* 0x0000000808107c10 */ /* 0x041fe4000ff5e0ff */
[----:B------:R-:W-:Y:S02]  /*0b10*/  IADD3 R14, P3, PT, R8, UR10, RZ ;  /* 0x0000000a080e7c10 */ /* 0x000fe4000ff7e0ff */
[----:B------:R-:W-:Y:S01]  /*0b20*/  LOP3.LUT R8, R7, 0x3, RZ, 0xc0, !PT ;  /* 0x0000000307087812 */ /* 0x000fe200078ec0ff */
[----:B------:R-:W-:Y:S01]  /*0b30*/  HFMA2 R7, -RZ, RZ, 0, 0 ;  /* 0x00000000ff077431 */ /* 0x000fe200000001ff */
[C---:B------:R-:W-:Y:S02]  /*0b40*/  IADD3.X R19, PT, PT, R9.reuse, UR9, RZ, P2, !PT ;  /* 0x0000000909137c10 */ /* 0x040fe400097fe4ff */
[----:B------:R-:W-:Y:S01]  /*0b50*/  IADD3.X R15, PT, PT, R9, UR11, RZ, P3, !PT ;  /* 0x0000000b090f7c10 */ /* 0x000fe20009ffe4ff */
[----:B------:R-:W-:Y:S02]  /*0b60*/  IMAD.MOV.U32 R9, RZ, RZ, R5 ;  /* 0x000000ffff097224 */ /* 0x000fe400078e0005 */
[----:B------:R-:W-:-:S07]  /*0b70*/  IMAD.MOV R8, RZ, RZ, -R8 ;  /* 0x000000ffff087224 */ /* 0x000fce00078e0a08 */
.L_x_58:
[----:B0-2---:R-:W-:Y:S01]  /*0b80*/  IMAD.MOV.U32 R11, RZ, RZ, R15 ;  /* 0x000000ffff0b7224 */ /* 0x005fe200078e000f */
[----:B------:R-:W-:-:S05]  /*0b90*/  MOV R10, R14 ;  /* 0x0000000e000a7202 */ /* 0x000fca0000000f00 */
[----:B------:R0:W3:Y:S01]  /*0ba0*/  LDG.E.CONSTANT R11, desc[UR6][R10.64] ;  /* 0x000000060a0b7981 */ /* 0x0000e2000c1e9900 */
[----:B------:R-:W-:Y:S01]  /*0bb0*/  VIADD R8, R8, 0x1 ;  /* 0x0000000108087836 */ /* 0x000fe20000000000 */
[----:B------:R-:W-:Y:S01]  /*0bc0*/  IADD3 R14, P4, PT, R14, 0x400, RZ ;  /* 0x000004000e0e7810 */ /* 0x000fe20007f9e0ff */
[----:B------:R-:W-:-:S04]  /*0bd0*/  VIADD R9, R9, 0x100 ;  /* 0x0000010009097836 */ /* 0x000fc80000000000 */
[----:B------:R-:W-:Y:S02]  /*0be0*/  IMAD.X R15, RZ, RZ, R15, P4 ;  /* 0x000000ffff0f7224 */ /* 0x000fe400020e060f */
[----:B0-----:R-:W-:Y:S01]  /*0bf0*/  IMAD.MOV.U32 R10, RZ, RZ, R16 ;  /* 0x000000ffff0a7224 */ /* 0x001fe200078e0010 */
[----:B------:R-:W-:Y:S01]  /*0c00*/  IADD3 R16, P3, PT, R16, 0x400, RZ ;  /* 0x0000040010107810 */ /* 0x000fe20007f7e0ff */
[----:B---3--:R-:W-:Y:S01]  /*0c10*/  FADD R12, -R6, R11 ;  /* 0x0000000b060c7221 */ /* 0x008fe20000000100 */
[-C--:B------:R-:W-:Y:S02]  /*0c20*/  MOV R11, R19.reuse ;  /* 0x00000013000b7202 */ /* 0x080fe40000000f00 */
[----:B------:R-:W-:Y:S01]  /*0c30*/  IADD3.X R19, PT, PT, RZ, R19, RZ, P3, !PT ;  /* 0x00000013ff137210 */ /* 0x000fe20001ffe4ff */
[----:B------:R-:W-:-:S05]  /*0c40*/  FMUL R12, R12, 1.4426950216293334961 ;  /* 0x3fb8aa3b0c0c7820 */ /* 0x000fca0000400000 */
[----:B------:R-:W-:-:S13]  /*0c50*/  FSETP.GEU.AND P2, PT, R12, -126, PT ;  /* 0xc2fc00000c00780b */ /* 0x000fda0003f4e000 */
[----:B------:R-:W-:-:S04]  /*0c60*/  @!P2 FMUL R12, R12, 0.5 ;  /* 0x3f0000000c0ca820 */ /* 0x000fc80000400000 */
[----:B------:R-:W0:Y:S02]  /*0c70*/  MUFU.EX2 R13, R12 ;  /* 0x0000000c000d7308 */ /* 0x000e240000000800 */
[----:B0-----:R-:W-:Y:S01]  /*0c80*/  @!P2 FMUL R13, R13, R13 ;  /* 0x0000000d0d0da220 */ /* 0x001fe20000400000 */
[----:B------:R-:W-:-:S03]  /*0c90*/  ISETP.NE.AND P2, PT, R8, RZ, PT ;  /* 0x000000ff0800720c */ /* 0x000fc60003f45270 */
[----:B------:R-:W-:Y:S01]  /*0ca0*/  FADD R7, R13, R7 ;  /* 0x000000070d077221 */ /* 0x000fe20000000000 */
[----:B------:R0:W-:Y:S09]  /*0cb0*/  STG.E desc[UR6][R10.64], R13 ;  /* 0x0000000d0a007986 */ /* 0x0001f2000c101906 */
[----:B------:R-:W-:Y:S05]  /*0cc0*/  @P2 BRA `(.L_x_58) ;  /* 0xfffffffc00ac2947 */ /* 0x000fea000383ffff */
.L_x_57:
[----:B------:R-:W-:Y:S05]  /*0cd0*/  BSYNC.RECONVERGENT B1 ;  /* 0x0000000000017941 */ /* 0x000fea0003800200 */
.L_x_56:
[----:B------:R-:W-:Y:S05]  /*0ce0*/  @!P1 BRA `(.L_x_55) ;  /* 0x0000000000d89947 */ /* 0x000fea0003800000 */
[----:B------:R-:W4:Y:S01]  /*0cf0*/  LDCU.128 UR8, c[0x0][0x380] ;  /* 0x00007000ff0877ac */ /* 0x000f220008000c00 */
[----:B0-2---:R-:W-:-:S04]  /*0d00*/  IMAD.WIDE.U32 R10, R9, 0x4, RZ ;  /* 0x00000004090a7825 */ /* 0x005fc800078e00ff */
[----:B------:R-:W-:-:S03]  /*0d10*/  IMAD.WIDE R10, R0, 0x4, R10 ;  /* 0x00000004000a7825 */ /* 0x000fc600078e020a */
[----:B------:R-:W-:-:S05]  /*0d20*/  IADD3 R8, P1, PT, R10, 0x800, RZ ;  /* 0x000008000a087810 */ /* 0x000fca0007f3e0ff */
[----:B------:R-:W-:Y:S01]  /*0d30*/  IMAD.X R15, RZ, RZ, R11, P1 ;  /* 0x000000ffff0f7224 */ /* 0x000fe200008e060b */
[C---:B----4-:R-:W-:Y:S02]  /*0d40*/  IADD3 R10, P2, PT, R8.reuse, UR10, RZ ;  /* 0x0000000a080a7c10 */ /* 0x050fe4000ff5e0ff */
[----:B------:R-:W-:Y:S02]  /*0d50*/  IADD3 R8, P3, PT, R8, UR8, RZ ;  /* 0x0000000808087c10 */ /* 0x000fe4000ff7e0ff */
[C---:B------:R-:W-:Y:S02]  /*0d60*/  IADD3.X R11, PT, PT, R15.reuse, UR11, RZ, P2, !PT ;  /* 0x0000000b0f0b7c10 */ /* 0x040fe400097fe4ff */
[----:B------:R-:W-:-:S09]  /*0d70*/  IADD3.X R15, PT, PT, R15, UR9, RZ, P3, !PT ;  /* 0x000000090f0f7c10 */ /* 0x000fd20009ffe4ff */
.L_x_59:
[----:B----4-:R-:W3:Y:S04]  /*0d80*/  LDG.E.CONSTANT R13, desc[UR6][R10.64+-0x800] ;  /* 0xfff800060a0d7981 */ /* 0x010ee8000c1e9900 */
[----:B------:R-:W2:Y:S04]  /*0d90*/  LDG.E.CONSTANT R19, desc[UR6][R10.64+-0x400] ;  /* 0xfffc00060a137981 */ /* 0x000ea8000c1e9900 */
[----:B------:R-:W4:Y:S04]  /*0da0*/  LDG.E.CONSTANT R21, desc[UR6][R10.64] ;  /* 0x000000060a157981 */ /* 0x000f28000c1e9900 */
[----:B------:R-:W5:Y:S01]  /*0db0*/  LDG.E.CONSTANT R23, desc[UR6][R10.64+0x400] ;  /* 0x000400060a177981 */ /* 0x000f62000c1e9900 */
[----:B------:R-:W-:Y:S01]  /*0dc0*/  MOV R12, R8 ;  /* 0x00000008000c7202 */ /* 0x000fe20000000f00 */
[----:B------:R-:W-:-:S02]  /*0dd0*/  VIADD R9, R9, 0x400 ;  /* 0x0000040009097836 */ /* 0x000fc40000000000 */
[C---:B---3--:R-:W-:Y:S01]  /*0de0*/  FADD R13, -R6.reuse, R13 ;  /* 0x0000000d060d7221 */ /* 0x048fe20000000100 */
[----:B--2---:R-:W-:-:S03]  /*0df0*/  FADD R19, -R6, R19 ;  /* 0x0000001306137221 */ /* 0x004fc60000000100 */
[----:B------:R-:W-:Y:S01]  /*0e00*/  FMUL R13, R13, 1.4426950216293334961 ;  /* 0x3fb8aa3b0d0d7820 */ /* 0x000fe20000400000 */
[----:B----4-:R-:W-:Y:S01]  /*0e10*/  FADD R21, -R6, R21 ;  /* 0x0000001506157221 */ /* 0x010fe20000000100 */
[----:B------:R-:W-:-:S03]  /*0e20*/  FMUL R19, R19, 1.4426950216293334961 ;  /* 0x3fb8aa3b13137820 */ /* 0x000fc60000400000 */
[----:B------:R-:W-:Y:S01]  /*0e30*/  FSETP.GEU.AND P1, PT, R13, -126, PT ;  /* 0xc2fc00000d00780b */ /* 0x000fe20003f2e000 */
[----:B-----5:R-:W-:Y:S01]  /*0e40*/  FADD R23, -R6, R23 ;  /* 0x0000001706177221 */ /* 0x020fe20000000100 */
[----:B------:R-:W-:Y:S01]  /*0e50*/  FMUL R21, R21, 1.4426950216293334961 ;  /* 0x3fb8aa3b15157820 */ /* 0x000fe20000400000 */
[----:B------:R-:W-:Y:S02]  /*0e60*/  FSETP.GEU.AND P2, PT, R19, -126, PT ;  /* 0xc2fc00001300780b */ /* 0x000fe40003f4e000 */
[----:B------:R-:W-:Y:S02]  /*0e70*/  FMUL R23, R23, 1.4426950216293334961 ;  /* 0x3fb8aa3b17177820 */ /* 0x000fe40000400000 */
[----:B------:R-:W-:-:S03]  /*0e80*/  FSETP.GEU.AND P3, PT, R21, -126, PT ;  /* 0xc2fc00001500780b */ /* 0x000fc60003f6e000 */
[----:B------:R-:W-:-:S03]  /*0e90*/  FSETP.GEU.AND P4, PT, R23, -126, PT ;  /* 0xc2fc00001700780b */ /* 0x000fc60003f8e000 */
[----:B------:R-:W-:-:S03]  /*0ea0*/  @!P1 FMUL R13, R13, 0.5 ;  /* 0x3f0000000d0d9820 */ /* 0x000fc60000400000 */
[----:B------:R-:W-:Y:S01]  /*0eb0*/  @!P2 FMUL R19, R19, 0.5 ;  /* 0x3f0000001313a820 */ /* 0x000fe20000400000 */
[----:B------:R0:W2:Y:S03]  /*0ec0*/  MUFU.EX2 R14, R13 ;  /* 0x0000000d000e7308 */ /* 0x0000a60000000800 */
[----:B------:R-:W-:-:S03]  /*0ed0*/  @!P3 FMUL R21, R21, 0.5 ;  /* 0x3f0000001515b820 */ /* 0x000fc60000400000 */
[----:B------:R-:W-:Y:S02]  /*0ee0*/  @!P4 FMUL R23, R23, 0.5 ;  /* 0x3f0000001717c820 */ /* 0x000fe40000400000 */
[----:B------:R-:W3:Y:S01]  /*0ef0*/  MUFU.EX2 R16, R19 ;  /* 0x0000001300107308 */ /* 0x000ee20000000800 */
[----:B0-----:R-:W-:-:S07]  /*0f00*/  IMAD.MOV.U32 R13, RZ, RZ, R15 ;  /* 0x000000ffff0d7224 */ /* 0x001fce00078e000f */
[----:B------:R-:W0:Y:S01]  /*0f10*/  MUFU.EX2 R18, R21 ;  /* 0x0000001500127308 */ /* 0x000e220000000800 */
[----:B--2---:R-:W-:Y:S01]  /*0f20*/  @!P1 FMUL R14, R14, R14 ;  /* 0x0000000e0e0e9220 */ /* 0x004fe20000400000 */
[----:B------:R-:W-:-:S03]  /*0f30*/  ISETP.GE.AND P1, PT, R9, R4, PT ;  /* 0x000000040900720c */ /* 0x000fc60003f26270 */
[----:B------:R-:W-:Y:S01]  /*0f40*/  FADD R7, R14, R7 ;  /* 0x000000070e077221 */ /* 0x000fe20000000000 */
[----:B------:R4:W-:Y:S02]  /*0f50*/  STG.E desc[UR6][R12.64+-0x800], R14 ;  /* 0xfff8000e0c007986 */ /* 0x0009e4000c101906 */
[----:B------:R-:W2:Y:S01]  /*0f60*/  MUFU.EX2 R20, R23 ;  /* 0x0000001700147308 */ /* 0x000ea20000000800 */
[----:B---3--:R-:W-:Y:S01]  /*0f70*/  @!P2 FMUL R16, R16, R16 ;  /* 0x000000101010a220 */ /* 0x008fe20000400000 */
[----:B------:R-:W-:-:S03]  /*0f80*/  IADD3 R10, P2, PT, R10, 0x1000, RZ ;  /* 0x000010000a0a7810 */ /* 0x000fc60007f5e0ff */
[----:B------:R-:W-:Y:S01]  /*0f90*/  FADD R7, R7, R16 ;  /* 0x0000001007077221 */ /* 0x000fe20000000000 */
[----:B------:R4:W-:Y:S01]  /*0fa0*/  STG.E desc[UR6][R12.64+-0x400], R16 ;  /* 0xfffc00100c007986 */ /* 0x0009e2000c101906 */
[----:B------:R-:W-:Y:S01]  /*0fb0*/  IADD3.X R11, PT, PT, RZ, R11, RZ, P2, !PT ;  /* 0x0000000bff0b7210 */ /* 0x000fe200017fe4ff */
[----:B0-----:R-:W-:Y:S01]  /*0fc0*/  @!P3 FMUL R18, R18, R18 ;  /* 0x000000121212b220 */ /* 0x001fe20000400000 */
[----:B------:R-:W-:-:S03]  /*0fd0*/  IADD3 R8, P3, PT, R12, 0x1000, RZ ;  /* 0x000010000c087810 */ /* 0x000fc60007f7e0ff */
[----:B------:R-:W-:Y:S01]  /*0fe0*/  FADD R7, R7, R18 ;  /* 0x0000001207077221 */ /* 0x000fe20000000000 */
[----:B------:R4:W-:Y:S01]  /*0ff0*/  STG.E desc[UR6][R12.64], R18 ;  /* 0x000000120c007986 */ /* 0x0009e2000c101906 */
[----:B------:R-:W-:Y:S02]  /*1000*/  IMAD.X R15, RZ, RZ, R13, P3 ;  /* 0x000000ffff0f7224 */ /* 0x000fe400018e060d */
[----:B--2---:R-:W-:-:S04]  /*1010*/  @!P4 FMUL R20, R20, R20 ;  /* 0x000000141414c220 */ /* 0x004fc80000400000 */
[----:B------:R-:W-:Y:S01]  /*1020*/  FADD R7, R7, R20 ;  /* 0x0000001407077221 */ /* 0x000fe20000000000 */
[----:B------:R4:W-:Y:S01]  /*1030*/  STG.E desc[UR6][R12.64+0x400], R20 ;  /* 0x000400140c007986 */ /* 0x0009e2000c101906 */
[----:B------:R-:W-:Y:S05]  /*1040*/  @!P1 BRA `(.L_x_59) ;  /* 0xfffffffc004c9947 */ /* 0x000fea000383ffff */
.L_x_55:
[----:B------:R-:W-:Y:S05]  /*1050*/  BSYNC.RECONVERGENT B0 ;  /* 0x0000000000007941 */ /* 0x000fea0003800200 */
.L_x_54:
[----:B---3--:R-:W3:Y:S01]  /*1060*/  SHFL.BFLY PT, R6, R7, 0x10, 0x1f ;  /* 0x0e001f0007067f89 */ /* 0x008ee200000e0000 */
[----:B------:R-:W-:Y:S01]  /*1070*/  ISETP.GT.U32.AND P1, PT, R5, 0x1f, PT ;  /* 0x0000001f0500780c */ /* 0x000fe20003f24070 */
[----:B---3--:R-:W-:-:S05]  /*1080*/  FADD R6, R6, R7 ;  /* 0x0000000706067221 */ /* 0x008fca0000000000 */
[----:B------:R-:W3:Y:S02]  /*1090*/  SHFL.BFLY PT, R9, R6, 0x8, 0x1f ;  /* 0x0d001f0006097f89 */ /* 0x000ee400000e0000 */
[----:B---3--:R-:W-:-:S05]  /*10a0*/  FADD R9, R6, R9 ;  /* 0x0000000906097221 */ /* 0x008fca0000000000 */
[----:B0-----:R-:W0:Y:S02]  /*10b0*/  SHFL.BFLY PT, R8, R9, 0x4, 0x1f ;  /* 0x0c801f0009087f89 */ /* 0x001e2400000e0000 */
[----:B0-----:R-:W-:-:S05]  /*10c0*/  FADD R8, R9, R8 ;  /* 0x0000000809087221 */ /* 0x001fca0000000000 */
[----:B--2---:R-:W0:Y:S02]  /*10d0*/  SHFL.BFLY PT, R11, R8, 0x2, 0x1f ;  /* 0x0c401f00080b7f89 */ /* 0x004e2400000e0000 */
[----:B0-----:R-:W-:-:S05]  /*10e0*/  FADD R11, R8, R11 ;  /* 0x0000000b080b7221 */ /* 0x001fca0000000000 */
[----:B------:R-:W0:Y:S02]  /*10f0*/  SHFL.BFLY PT, R10, R11, 0x1, 0x1f ;  /* 0x0c201f000b0a7f89 */ /* 0x000e2400000e0000 */
[----:B0-----:R-:W-:-:S05]  /*1100*/  FADD R10, R11, R10 ;  /* 0x0000000a0b0a7221 */ /* 0x001fca0000000000 */
[----:B------:R0:W-:Y:S01]  /*1110*/  @!P0 STS [R3+UR4], R10 ;  /* 0x0000000a03008988 */ /* 0x0001e20008000804 */
[----:B------:R-:W-:Y:S06]  /*1120*/  BAR.SYNC.DEFER_BLOCKING 0x0 ;  /* 0x0000000000007b1d */ /* 0x000fec0000010000 */
[----:B------:R-:W-:Y:S05]  /*1130*/  @P1 BRA `(.L_x_60) ;  /* 0x0000000000401947 */ /* 0x000fea0003800000 */
[----:B------:R-:W-:Y:S01]  /*1140*/  ISETP.GT.U32.AND P1, PT, R17, 0x7, PT ;  /* 0x000000071100780c */ /* 0x000fe20003f24070 */
[----:B0-----:R-:W-:Y:S01]  /*1150*/  IMAD.MOV.U32 R3, RZ, RZ, RZ ;  /* 0x000000ffff037224 */ /* 0x001fe200078e00ff */
[----:B------:R-:W-:-:S11]  /*1160*/  UMOV UR5, 0xffffffff ;  /* 0xffffffff00057882 */ /* 0x000fd60000000000 */
[----:B------:R0:W2:Y:S01]  /*1170*/  @!P1 LDS R3, [R2] ;  /* 0x0000000002039984 */ /* 0x0000a20000000800 */
[----:B------:R-:W-:Y:S05]  /*1180*/  BRA.DIV UR5, `(.L_x_61) ;  /* 0x0000000e05407947 */ /* 0x000fea000b800000 */
[----:B012---:R-:W0:Y:S02]  /*1190*/  SHFL.BFLY PT, R2, R3, 0x10, 0x1f ;  /* 0x0e001f0003027f89 */ /* 0x007e2400000e0000 */
[----:B0-----:R-:W-:-:S05]  /*11a0*/  FADD R2, R2, R3 ;  /* 0x0000000302027221 */ /* 0x001fca0000000000 */
[----:B------:R-:W0:Y:S02]  /*11b0*/  SHFL.BFLY PT, R7, R2, 0x8, 0x1f ;  /* 0x0d001f0002077f89 */ /* 0x000e2400000e0000 */
[----:B0-----:R-:W-:-:S05]  /*11c0*/  FADD R7, R2, R7 ;  /* 0x0000000702077221 */ /* 0x001fca0000000000 */
[----:B------:R-:W0:Y:S02]  /*11d0*/  SHFL.BFLY PT, R6, R7, 0x4, 0x1f ;  /* 0x0c801f0007067f89 */ /* 0x000e2400000e0000 */
[----:B0-----:R-:W-:-:S05]  /*11e0*/  FADD R6, R7, R6 ;  /* 0x0000000607067221 */ /* 0x001fca0000000000 */
[----:B------:R-:W0:Y:S02]  /*11f0*/  SHFL.BFLY PT, R9, R6, 0x2, 0x1f ;  /* 0x0c401f0006097f89 */ /* 0x000e2400000e0000 */
[----:B0-----:R-:W-:-:S05]  /*1200*/  FADD R9, R6, R9 ;  /* 0x0000000906097221 */ /* 0x001fca0000000000 */
[----:B------:R0:W1:Y:S02]  /*1210*/  SHFL.BFLY PT, R8, R9, 0x1, 0x1f ;  /* 0x0c201f0009087f89 */ /* 0x00006400000e0000 */
.L_x_81:
[----:B-1----:R-:W-:-:S05]  /*1220*/  FADD R8, R9, R8 ;  /* 0x0000000809087221 */ /* 0x002fca0000000000 */
[----:B------:R2:W-:Y:S02]  /*1230*/  @!P0 STS [UR4], R8 ;  /* 0x00000008ff008988 */ /* 0x0005e40008000804 */
.L_x_60:
[----:B------:R-:W-:Y:S05]  /*1240*/  WARPSYNC.ALL ;  /* 0x0000000000007948 */ /* 0x000fea0003800000 */
[----:B------:R-:W-:Y:S01]  /*1250*/  ISETP.GE.AND P0, PT, R5, R4, PT ;  /* 0x000000040500720c */ /* 0x000fe20003f06270 */
[----:B------:R-:W-:Y:S06]  /*1260*/  BAR.SYNC.DEFER_BLOCKING 0x0 ;  /* 0x0000000000007b1d */ /* 0x000fec0000010000 */
[----:B-1----:R-:W0:Y:S02]  /*1270*/  LDS R2, [UR4] ;  /* 0x00000004ff027984 */ /* 0x002e240008000800 */
[----:B0-----:R-:W-:-:S05]  /*1280*/  FADD R3, R2, 9.9999999747524270788e-07 ;  /* 0x358637bd02037421 */ /* 0x001fca0000000000 */
[----:B------:R-:W-:Y:S01]  /*1290*/  FSETP.GEU.AND P1, PT, |R3|, 1.175494350822287508e-38, PT ;  /* 0x008000000300780b */ /* 0x000fe20003f2e200 */
[----:B------:R-:W-:-:S12]  /*12a0*/  @P0 EXIT ;  /* 0x000000000000094d */ /* 0x000fd80003800000 */
[----:B------:R-:W-:Y:S01]  /*12b0*/  LOP3.LUT R7, RZ, R5, RZ, 0x33, !PT ;  /* 0x00000005ff077212 */ /* 0x000fe200078e33ff */
[----:B------:R-:W-:Y:S01]  /*12c0*/  @!P1 FMUL R3, R3, 16777216 ;  /* 0x4b80000003039820 */ /* 0x000fe20000400000 */
[----:B------:R-:W-:Y:S02]  /*12d0*/  BSSY.RECONVERGENT B0, `(.L_x_62) ;  /* 0x000001f000007945 */ /* 0x000fe40003800200 */
[----:B--2---:R-:W-:Y:S01]  /*12e0*/  IADD3 R8, PT, PT, R7, R4, RZ ;  /* 0x0000000407087210 */ /* 0x004fe20007ffe0ff */
[----:B------:R-:W0:Y:S01]  /*12f0*/  MUFU.RCP R2, R3 ;  /* 0x0000000300027308 */ /* 0x000e220000001000 */
[----:B------:R-:W-:Y:S02]  /*1300*/  IMAD.MOV.U32 R7, RZ, RZ, 0x4b800000 ;  /* 0x4b800000ff077424 */ /* 0x000fe400078e00ff */
[C---:B------:R-:W-:Y:S02]  /*1310*/  LOP3.LUT R6, R8.reuse, 0x300, RZ, 0xc0, !PT ;  /* 0x0000030008067812 */ /* 0x040fe400078ec0ff */
[----:B------:R-:W-:-:S02]  /*1320*/  ISETP.GE.U32.AND P0, PT, R8, 0x300, PT ;  /* 0x000003000800780c */ /* 0x000fc40003f06070 */
[----:B------:R-:W-:Y:S02]  /*1330*/  ISETP.NE.AND P2, PT, R6, 0x300, PT ;  /* 0x000003000600780c */ /* 0x000fe40003f45270 */
[----:B------:R-:W-:-:S05]  /*1340*/  FSEL R7, R7, 1, !P1 ;  /* 0x3f80000007077808 */ /* 0x000fca0004800000 */
[----:B0-----:R-:W-:-:S06]  /*1350*/  FMUL R2, R2, R7 ;  /* 0x0000000702027220 */ /* 0x001fcc0000400000 */
[----:B------:R-:W-:Y:S05]  /*1360*/  @!P2 BRA `(.L_x_63) ;  /* 0x000000000054a947 */ /* 0x000fea0003800000 */
[----:B------:R-:W0:Y:S01]  /*1370*/  LDCU.64 UR4, c[0x0][0x380] ;  /* 0x00007000ff0477ac */ /* 0x000e220008000a00 */
[----:B------:R-:W-:Y:S01]  /*1380*/  IMAD.WIDE.U32 R6, R5, 0x4, RZ ;  /* 0x0000000405067825 */ /* 0x000fe200078e00ff */
[----:B------:R-:W-:-:S05]  /*1390*/  LEA.HI R3, R8, 0x1, RZ, 0x18 ;  /* 0x0000000108037811 */ /* 0x000fca00078fc0ff */
[C---:B------:R-:W-:Y:S01]  /*13a0*/  IMAD.SHL.U32 R8, R3.reuse, 0x100, RZ ;  /* 0x0000010003087824 */ /* 0x040fe200078e00ff */
[----:B------:R-:W-:Y:S01]  /*13b0*/  LOP3.LUT R3, R3, 0x3, RZ, 0xc0, !PT ;  /* 0x0000000303037812 */ /* 0x000fe200078ec0ff */
[----:B------:R-:W-:-:S03]  /*13c0*/  IMAD.WIDE R6, R0, 0x4, R6 ;  /* 0x0000000400067825 */ /* 0x000fc600078e0206 */
[----:B------:R-:W-:Y:S02]  /*13d0*/  LOP3.LUT R8, R8, 0x300, RZ, 0xc0, !PT ;  /* 0x0000030008087812 */ /* 0x000fe400078ec0ff */
[----:B------:R-:W-:-:S03]  /*13e0*/  IADD3 R3, PT, PT, -R3, RZ, RZ ;  /* 0x000000ff03037210 */ /* 0x000fc60007ffe1ff */
[----:B------:R-:W-:Y:S01]  /*13f0*/  IMAD.IADD R5, R5, 0x1, R8 ;  /* 0x0000000105057824 */ /* 0x000fe200078e0208 */
[----:B0-----:R-:W-:-:S04]  /*1400*/  IADD3 R10, P1, PT, R6, UR4, RZ ;  /* 0x00000004060a7c10 */ /* 0x001fc8000ff3e0ff */
[----:B------:R-:W-:-:S09]  /*1410*/  IADD3.X R11, PT, PT, R7, UR5, RZ, P1, !PT ;  /* 0x00000005070b7c10 */ /* 0x000fd20008ffe4ff */
.L_x_64:
[----:B0-----:R-:W-:Y:S01]  /*1420*/  IMAD.MOV.U32 R6, RZ, RZ, R10 ;  /* 0x000000ffff067224 */ /* 0x001fe200078e000a */
[----:B------:R-:W-:-:S05]  /*1430*/  MOV R7, R11 ;  /* 0x0000000b00077202 */ /* 0x000fca0000000f00 */
[----:B------:R-:W2:Y:S01]  /*1440*/  LDG.E R9, desc[UR6][R6.64] ;  /* 0x0000000606097981 */ /* 0x000ea2000c1e1900 */
[----:B------:R-:W-:Y:S01]  /*1450*/  VIADD R3, R3, 0x1 ;  /* 0x0000000103037836 */ /* 0x000fe20000000000 */
[----:B------:R-:W-:-:S04]  /*1460*/  IADD3 R10, P2, PT, R6, 0x400, RZ ;  /* 0x00000400060a7810 */ /* 0x000fc80007f5e0ff */
[----:B------:R-:W-:Y:S01]  /*1470*/  ISETP.NE.AND P1, PT, R3, RZ, PT ;  /* 0x000000ff0300720c */ /* 0x000fe20003f25270 */
[----:B------:R-:W-:Y:S02]  /*1480*/  IMAD.X R11, RZ, RZ, R7, P2 ;  /* 0x000000ffff0b7224 */ /* 0x000fe400010e0607 */
[----:B--2---:R-:W-:-:S05]  /*1490*/  FMUL R9, R2, R9 ;  /* 0x0000000902097220 */ /* 0x004fca0000400000 */
[----:B------:R0:W-:Y:S05]  /*14a0*/  STG.E desc[UR6][R6.64], R9 ;  /* 0x0000000906007986 */ /* 0x0001ea000c101906 */
[----:B------:R-:W-:Y:S05]  /*14b0*/  @P1 BRA `(.L_x_64) ;  /* 0xfffffffc00d81947 */ /* 0x000fea000383ffff */
.L_x_63:
[----:B------:R-:W-:Y:S05]  /*14c0*/  BSYNC.RECONVERGENT B0 ;  /* 0x0000000000007941 */ /* 0x000fea0003800200 */
.L_x_62:
[----:B------:R-:W-:Y:S05]  /*14d0*/  @!P0 EXIT ;  /* 0x000000000000894d */ /* 0x000fea0003800000 */
[----:B------:R-:W1:Y:S01]  /*14e0*/  LDCU.64 UR4, c[0x0][0x380] ;  /* 0x00007000ff0477ac */ /* 0x000e620008000a00 */
[C---:B0-----:R-:W-:Y:S01]  /*14f0*/  IMAD.WIDE.U32 R6, R5.reuse, 0x4, RZ ;  /* 0x0000000405067825 */ /* 0x041fe200078e00ff */
[----:B------:R-:W-:Y:S03]  /*1500*/  BSSY.RECONVERGENT B0, `(.L_x_65) ;  /* 0x0000042000007945 */ /* 0x000fe60003800200 */
[----:B------:R-:W-:Y:S01]  /*1510*/  IMAD.WIDE R6, R0, 0x4, R6 ;  /* 0x0000000400067825 */ /* 0x000fe200078e0206 */
[----:B------:R-:W-:-:S04]  /*1520*/  IADD3 R0, PT, PT, -R5, R4, RZ ;  /* 0x0000000405007210 */ /* 0x000fc80007ffe1ff */
[----:B------:R-:W-:Y:S02]  /*1530*/  ISETP.GT.AND P1, PT, R0, 0xc00, PT ;  /* 0x00000c000000780c */ /* 0x000fe40003f24270 */
[----:B-1----:R-:W-:-:S04]  /*1540*/  IADD3 R6, P2, PT, R6, UR4, RZ ;  /* 0x0000000406067c10 */ /* 0x002fc8000ff5e0ff */
[----:B------:R-:W-:-:S04]  /*1550*/  IADD3 R6, P0, PT, R6, 0x800, RZ ;  /* 0x0000080006067810 */ /* 0x000fc80007f1e0ff */
[----:B------:R-:W-:Y:S02]  /*1560*/  IADD3.X R7, PT, PT, RZ, UR5, R7, P0, P2 ;  /* 0x00000005ff077c10 */ /* 0x000fe400087e4407 */
[----:B------:R-:W-:Y:S01]  /*1570*/  PLOP3.LUT P0, PT, PT, PT, PT, 0x80, 0x8 ;  /* 0x000000000008781c */ /* 0x000fe20003f0f070 */
[----:B------:R-:W-:-:S12]  /*1580*/  @!P1 BRA `(.L_x_66) ;  /* 0x0000000000e49947 */ /* 0x000fd80003800000 */
[----:B------:R-:W-:Y:S01]  /*1590*/  PLOP3.LUT P0, PT, PT, PT, PT, 0x8, 0x80 ;  /* 0x000000000080781c */ /* 0x000fe20003f0e170 */
[----:B------:R-:W-:-:S12]  /*15a0*/  VIADD R0, R4, 0xfffff400 ;  /* 0xfffff40004007836 */ /* 0x000fd80000000000 */
.L_x_67:
[----:B------:R-:W2:Y:S04]  /*15b0*/  LDG.E R8, desc[UR6][R6.64+0x800] ;  /* 0x0008000606087981 */ /* 0x000ea8000c1e1900 */
[----:B------:R-:W3:Y:S04]  /*15c0*/  LDG.E R23, desc[UR6][R6.64+-0x800] ;  /* 0xfff8000606177981 */ /* 0x000ee8000c1e1900 */
[----:B------:R-:W5:Y:S04]  /*15d0*/  LDG.E R17, desc[UR6][R6.64+0x2000] ;  /* 0x0020000606117981 */ /* 0x000f68000c1e1900 */
[----:B------:R-:W5:Y:S04]  /*15e0*/  LDG.E R25, desc[UR6][R6.64+-0x400] ;  /* 0xfffc000606197981 */ /* 0x000f68000c1e1900 */
[----:B------:R-:W5:Y:S04]  /*15f0*/  LDG.E R27, desc[UR6][R6.64] ;  /* 0x00000006061b7981 */ /* 0x000f68000c1e1900 */
[----:B------:R-:W5:Y:S04]  /*1600*/  LDG.E R29, desc[UR6][R6.64+0x400] ;  /* 0x00040006061d7981 */ /* 0x000f68000c1e1900 */
[----:B------:R-:W5:Y:S04]  /*1610*/  LDG.E R10, desc[UR6][R6.64+0xc00] ;  /* 0x000c0006060a7981 */ /* 0x000f68000c1e1900 */
[----:B----4-:R-:W4:Y:S04]  /*1620*/  LDG.E R12, desc[UR6][R6.64+0x1000] ;  /* 0x00100006060c7981 */ /* 0x010f28000c1e1900 */
        /* <DEDUP_REMOVED lines=10> */
[C---:B--2---:R-:W-:Y:S01]  /*16d0*/  FMUL R8, R2.reuse, R8 ;  /* 0x0000000802087220 */ /* 0x044fe20000400000 */
[----:B---3--:R-:W-:-:S04]  /*16e0*/  FMUL R23, R2, R23 ;  /* 0x0000001702177220 */ /* 0x008fc80000400000 */
[----:B------:R0:W-:Y:S01]  /*16f0*/  STG.E desc[UR6][R6.64+0x800], R8 ;  /* 0x0008000806007986 */ /* 0x0001e2000c101906 */
[----:B-----5:R-:W-:-:S03]  /*1700*/  FMUL R17, R2, R17 ;  /* 0x0000001102117220 */ /* 0x020fc60000400000 */
        /* <DEDUP_REMOVED lines=8> */
[C---:B----4-:R-:W-:Y:S01]  /*1790*/  FMUL R23, R2.reuse, R12 ;  /* 0x0000000c02177220 */ /* 0x050fe20000400000 */
        /* <DEDUP_REMOVED lines=21> */
[----:B0-----:R-:W-:-:S02]  /*18f0*/  IMAD.MOV.U32 R6, RZ, RZ, R8 ;  /* 0x000000ffff067224 */ /* 0x001fc400078e0008 */
[----:B------:R-:W-:Y:S01]  /*1900*/  IMAD.MOV.U32 R7, RZ, RZ, R17 ;  /* 0x000000ffff077224 */ /* 0x000fe200078e0011 */
[----:B------:R-:W-:Y:S06]  /*1910*/  @!P1 BRA `(.L_x_67) ;  /* 0xfffffffc00249947 */ /* 0x000fec000383ffff */
.L_x_66:
[----:B------:R-:W-:Y:S05]  /*1920*/  BSYNC.RECONVERGENT B0 ;  /* 0x0000000000007941 */ /* 0x000fea0003800200 */
.L_x_65:
[----:B------:R-:W-:Y:S01]  /*1930*/  IADD3 R0, PT, PT, -R5, R4, RZ ;  /* 0x0000000405007210 */ /* 0x000fe20007ffe1ff */
[----:B------:R-:W-:Y:S03]  /*1940*/  BSSY.RECONVERGENT B0, `(.L_x_68) ;  /* 0x0000021000007945 */ /* 0x000fe60003800200 */
[----:B------:R-:W-:-:S13]  /*1950*/  ISETP.GT.AND P1, PT, R0, 0x400, PT ;  /* 0x000004000000780c */ /* 0x000fda0003f24270 */
[----:B------:R-:W-:Y:S05]  /*1960*/  @!P1 BRA `(.L_x_69) ;  /* 0x0000000000789947 */ /* 0x000fea0003800000 */
[----:B------:R-:W2:Y:S04]  /*1970*/  LDG.E R3, desc[UR6][R6.64+-0x800] ;  /* 0xfff8000606037981 */ /* 0x000ea8000c1e1900 */
[----:B------:R-:W3:Y:S04]  /*1980*/  LDG.E R9, desc[UR6][R6.64+-0x400] ;  /* 0xfffc000606097981 */ /* 0x000ee8000c1e1900 */
[----:B------:R-:W5:Y:S04]  /*1990*/  LDG.E R11, desc[UR6][R6.64] ;  /* 0x00000006060b7981 */ /* 0x000f68000c1e1900 */
[----:B----4-:R-:W4:Y:S04]  /*19a0*/  LDG.E R13, desc[UR6][R6.64+0x400] ;  /* 0x00040006060d7981 */ /* 0x010f28000c1e1900 */
[----:B------:R-:W4:Y:S04]  /*19b0*/  LDG.E R15, desc[UR6][R6.64+0x800] ;  /* 0x00080006060f7981 */ /* 0x000f28000c1e1900 */
[----:B------:R-:W4:Y:S04]  /*19c0*/  LDG.E R17, desc[UR6][R6.64+0xc00] ;  /* 0x000c000606117981 */ /* 0x000f28000c1e1900 */
[----:B------:R-:W4:Y:S04]  /*19d0*/  LDG.E R19, desc[UR6][R6.64+0x1000] ;  /* 0x0010000606137981 */ /* 0x000f28000c1e1900 */
[----:B------:R-:W4:Y:S01]  /*19e0*/  LDG.E R21, desc[UR6][R6.64+0x1400] ;  /* 0x0014000606157981 */ /* 0x000f22000c1e1900 */
[----:B------:R-:W-:Y:S01]  /*19f0*/  IADD3 R0, P1, PT, R6, 0x2000, RZ ;  /* 0x0000200006007810 */ /* 0x000fe20007f3e0ff */
[----:B------:R-:W-:Y:S01]  /*1a00*/  VIADD R5, R5, 0x800 ;  /* 0x0000080005057836 */ /* 0x000fe20000000000 */
[----:B------:R-:W-:Y:S01]  /*1a10*/  PLOP3.LUT P0, PT, PT, PT, PT, 0x8, 0x80 ;  /* 0x000000000080781c */ /* 0x000fe20003f0e170 */
[C---:B--2---:R-:W-:Y:S01]  /*1a20*/  FMUL R3, R2.reuse, R3 ;  /* 0x0000000302037220 */ /* 0x044fe20000400000 */
[----:B---3--:R-:W-:-:S04]  /*1a30*/  FMUL R9, R2, R9 ;  /* 0x0000000902097220 */ /* 0x008fc80000400000 */
[----:B------:R0:W-:Y:S01]  /*1a40*/  STG.E desc[UR6][R6.64+-0x800], R3 ;  /* 0xfff8000306007986 */ /* 0x0001e2000c101906 */
[----:B-----5:R-:W-:-:S03]  /*1a50*/  FMUL R11, R2, R11 ;  /* 0x0000000b020b7220 */ /* 0x020fc60000400000 */
[----:B------:R-:W-:Y:S01]  /*1a60*/  STG.E desc[UR6][R6.64+-0x400], R9 ;  /* 0xfffc000906007986 */ /* 0x000fe2000c101906 */
[----:B----4-:R-:W-:-:S03]  /*1a70*/  FMUL R13, R2, R13 ;  /* 0x0000000d020d7220 */ /* 0x010fc60000400000 */
[----:B------:R-:W-:Y:S01]  /*1a80*/  STG.E desc[UR6][R6.64], R11 ;  /* 0x0000000b06007986 */ /* 0x000fe2000c101906 */
[C---:B------:R-:W-:Y:S01]  /*1a90*/  FMUL R15, R2.reuse, R15 ;  /* 0x0000000f020f7220 */ /* 0x040fe20000400000 */
[----:B0-----:R-:W-:Y:S02]  /*1aa0*/  IMAD.X R3, RZ, RZ, R7, P1 ;  /* 0x000000ffff037224 */ /* 0x001fe400008e0607 */
        /* <DEDUP_REMOVED lines=8> */
[----:B0-----:R-:W-:Y:S01]  /*1b30*/  MOV R6, R0 ;  /* 0x0000000000067202 */ /* 0x001fe20000000f00 */
[----:B------:R-:W-:-:S07]  /*1b40*/  IMAD.MOV.U32 R7, RZ, RZ, R3 ;  /* 0x000000ffff077224 */ /* 0x000fce00078e0003 */
.L_x_69:
[----:B------:R-:W-:Y:S05]  /*1b50*/  BSYNC.RECONVERGENT B0 ;  /* 0x0000000000007941 */ /* 0x000fea0003800200 */
.L_x_68:
[----:B------:R-:W-:-:S13]  /*1b60*/  ISETP.LT.OR P0, PT, R5, R4, P0 ;  /* 0x000000040500720c */ /* 0x000fda0000701670 */
[----:B------:R-:W-:Y:S05]  /*1b70*/  @!P0 EXIT ;  /* 0x000000000000894d */ /* 0x000fea0003800000 */
[----:B------:R-:W2:Y:S04]  /*1b80*/  LDG.E R3, desc[UR6][R6.64+-0x800] ;  /* 0xfff8000606037981 */ /* 0x000ea8000c1e1900 */
[----:B------:R-:W3:Y:S04]  /*1b90*/  LDG.E R5, desc[UR6][R6.64+-0x400] ;  /* 0xfffc000606057981 */ /* 0x000ee8000c1e1900 */
[----:B------:R-:W5:Y:S04]  /*1ba0*/  LDG.E R9, desc[UR6][R6.64] ;  /* 0x0000000606097981 */ /* 0x000f68000c1e1900 */
[----:B------:R-:W4:Y:S01]  /*1bb0*/  LDG.E R11, desc[UR6][R6.64+0x400] ;  /* 0x00040006060b7981 */ /* 0x000f22000c1e1900 */
[C---:B--2---:R-:W-:Y:S01]  /*1bc0*/  FMUL R3, R2.reuse, R3 ;  /* 0x0000000302037220 */ /* 0x044fe20000400000 */
[----:B---3--:R-:W-:-:S04]  /*1bd0*/  FMUL R5, R2, R5 ;  /* 0x0000000502057220 */ /* 0x008fc80000400000 */
[----:B------:R-:W-:Y:S01]  /*1be0*/  STG.E desc[UR6][R6.64+-0x800], R3 ;  /* 0xfff8000306007986 */ /* 0x000fe2000c101906 */
[----:B-----5:R-:W-:-:S03]  /*1bf0*/  FMUL R9, R2, R9 ;  /* 0x0000000902097220 */ /* 0x020fc60000400000 */
[----:B------:R-:W-:Y:S01]  /*1c00*/  STG.E desc[UR6][R6.64+-0x400], R5 ;  /* 0xfffc000506007986 */ /* 0x000fe2000c101906 */
[----:B----4-:R-:W-:-:S03]  /*1c10*/  FMUL R11, R2, R11 ;  /* 0x0000000b020b7220 */ /* 0x010fc60000400000 */
[----:B------:R-:W-:Y:S04]  /*1c20*/  STG.E desc[UR6][R6.64], R9 ;  /* 0x0000000906007986 */ /* 0x000fe8000c101906 */
[----:B------:R-:W-:Y:S01]  /*1c30*/  STG.E desc[UR6][R6.64+0x400], R11 ;  /* 0x0004000b06007986 */ /* 0x000fe2000c101906 */
[----:B------:R-:W-:Y:S05]  /*1c40*/  EXIT ;  /* 0x000000000000794d */ /* 0x000fea0003800000 */
.L_x_53:
[----:B------:R-:W-:Y:S02]  /*1c50*/  HFMA2 R14, -RZ, RZ, 0, 9.5367431640625e-07 ;  /* 0x00000010ff0e7431 */ /* 0x000fe400000001ff */
[----:B--2---:R-:W-:Y:S02]  /*1c60*/  IMAD.MOV.U32 R13, RZ, RZ, R6 ;  /* 0x000000ffff0d7224 */ /* 0x004fe400078e0006 */
[----:B------:R-:W-:Y:S02]  /*1c70*/  IMAD.MOV.U32 R15, RZ, RZ, 0x1f ;  /* 0x0000001fff0f7424 */ /* 0x000fe400078e00ff */
[----:B------:R-:W-:-:S07]  /*1c80*/  IMAD.MOV.U32 R12, RZ, RZ, -0x1 ;  /* 0xffffffffff0c7424 */ /* 0x000fce00078e00ff */
[----:B01----:R-:W-:Y:S05]  /*1c90*/  WARPSYNC.COLLECTIVE R12, `(.L_x_70) ;  /* 0x000000000c087348 */ /* 0x003fea0003c00000 */
[----:B------:R2:W3:Y:S02]  /*1ca0*/  SHFL.BFLY P1, R11, R13, R14, R15 ;  /* 0x0c00000e0d0b7389 */ /* 0x0004e4000002000f */
[----:B0123--:R-:W-:Y:S05]  /*1cb0*/  ENDCOLLECTIVE ;  /* 0x000000000000791b */ /* 0x00ffea0003800000 */
.L_x_70:
[----:B------:R-:W-:Y:S01]  /*1cc0*/  IMAD.MOV.U32 R14, RZ, RZ, 0x8 ;  /* 0x00000008ff0e7424 */ /* 0x000fe200078e00ff */
[----:B------:R-:W-:-:S04]  /*1cd0*/  MOV R7, R11 ;  /* 0x0000000b00077202 */ /* 0x000fc80000000f00 */
[----:B------:R-:W-:-:S05]  /*1ce0*/  FMNMX R7, R7, R6, !PT ;  /* 0x0000000607077209 */ /* 0x000fca0007800000 */
[----:B------:R-:W-:-:S07]  /*1cf0*/  IMAD.MOV.U32 R13, RZ, RZ, R7 ;  /* 0x000000ffff0d7224 */ /* 0x000fce00078e0007 */
[----:B------:R-:W-:Y:S05]  /*1d00*/  WARPSYNC.COLLECTIVE R12, `(.L_x_71) ;  /* 0x000000000c087348 */ /* 0x000fea0003c00000 */
[----:B------:R0:W1:Y:S02]  /*1d10*/  SHFL.BFLY P1, R11, R13, R14, R15 ;  /* 0x0c00000e0d0b7389 */ /* 0x000064000002000f */
[----:B01----:R-:W-:Y:S05]  /*1d20*/  ENDCOLLECTIVE ;  /* 0x000000000000791b */ /* 0x003fea0003800000 */
.L_x_71:
[----:B------:R-:W-:Y:S01]  /*1d30*/  IMAD.MOV.U32 R14, RZ, RZ, 0x4 ;  /* 0x00000004ff0e7424 */ /* 0x000fe200078e00ff */
[----:B------:R-:W-:-:S04]  /*1d40*/  MOV R8, R11 ;  /* 0x0000000b00087202 */ /* 0x000fc80000000f00 */
[----:B------:R-:W-:-:S05]  /*1d50*/  FMNMX R8, R7, R8, !PT ;  /* 0x0000000807087209 */ /* 0x000fca0007800000 */
[----:B------:R-:W-:-:S07]  /*1d60*/  IMAD.MOV.U32 R13, RZ, RZ, R8 ;  /* 0x000000ffff0d7224 */ /* 0x000fce00078e0008 */
[----:B------:R-:W-:Y:S05]  /*1d70*/  WARPSYNC.COLLECTIVE R12, `(.L_x_72) ;  /* 0x000000000c087348 */ /* 0x000fea0003c00000 */
[----:B------:R0:W1:Y:S02]  /*1d80*/  SHFL.BFLY P1, R11, R13, R14, R15 ;  /* 0x0c00000e0d0b7389 */ /* 0x000064000002000f */
[----:B01----:R-:W-:Y:S05]  /*1d90*/  ENDCOLLECTIVE ;  /* 0x000000000000791b */ /* 0x003fea0003800000 */
.L_x_72:
[----:B------:R-:W-:Y:S01]  /*1da0*/  HFMA2 R14, -RZ, RZ, 0, 1.1920928955078125e-07 ;  /* 0x00000002ff0e7431 */ /* 0x000fe200000001ff */
[----:B------:R-:W-:-:S04]  /*1db0*/  MOV R9, R11 ;  /* 0x0000000b00097202 */ /* 0x000fc80000000f00 */
[----:B------:R-:W-:-:S05]  /*1dc0*/  FMNMX R9, R8, R9, !PT ;  /* 0x0000000908097209 */ /* 0x000fca0007800000 */
[----:B------:R-:W-:-:S07]  /*1dd0*/  IMAD.MOV.U32 R13, RZ, RZ, R9 ;  /* 0x000000ffff0d7224 */ /* 0x000fce00078e0009 */
[----:B------:R-:W-:Y:S05]  /*1de0*/  WARPSYNC.COLLECTIVE R12, `(.L_x_73) ;  /* 0x000000000c087348 */ /* 0x000fea0003c00000 */
[----:B------:R0:W1:Y:S02]  /*1df0*/  SHFL.BFLY P1, R11, R13, R14, R15 ;  /* 0x0c00000e0d0b7389 */ /* 0x000064000002000f */
[----:B01----:R-:W-:Y:S05]  /*1e00*/  ENDCOLLECTIVE ;  /* 0x000000000000791b */ /* 0x003fea0003800000 */
.L_x_73:
[----:B------:R-:W-:Y:S02]  /*1e10*/  IMAD.MOV.U32 R14, RZ, RZ, 0x1 ;  /* 0x00000001ff0e7424 */ /* 0x000fe400078e00ff */
[----:B------:R-:W-:-:S05]  /*1e20*/  IMAD.MOV.U32 R10, RZ, RZ, R11 ;  /* 0x000000ffff0a7224 */ /* 0x000fca00078e000b */
[----:B------:R-:W-:-:S04]  /*1e30*/  FMNMX R10, R9, R10, !PT ;  /* 0x0000000a090a7209 */ /* 0x000fc80007800000 */
[----:B------:R-:W-:-:S07]  /*1e40*/  MOV R13, R10 ;  /* 0x0000000a000d7202 */ /* 0x000fce0000000f00 */
[----:B------:R-:W-:Y:S05]  /*1e50*/  WARPSYNC.COLLECTIVE R12, `(.L_x_74) ;  /* 0x000000000c087348 */ /* 0x000fea0003c00000 */
[----:B------:R0:W1:Y:S02]  /*1e60*/  SHFL.BFLY P1, R11, R13, R14, R15 ;  /* 0x0c00000e0d0b7389 */ /* 0x000064000002000f */
[----:B01----:R-:W-:Y:S05]  /*1e70*/  ENDCOLLECTIVE ;  /* 0x000000000000791b */ /* 0x003fea0003800000 */
.L_x_74:
[----:B------:R-:W-:Y:S05]  /*1e80*/  BRA `(.L_x_75) ;  /* 0xffffffe800c47947 */ /* 0x000fea000383ffff */
.L_x_61:
[----:B------:R-:W-:Y:S01]  /*1e90*/  HFMA2 R15, -RZ, RZ, 0, 1.847743988037109375e-06 ;  /* 0x0000001fff0f7431 */ /* 0x000fe200000001ff */
[----:B--2-4-:R-:W-:Y:S01]  /*1ea0*/  MOV R13, R3 ;  /* 0x00000003000d7202 */ /* 0x014fe20000000f00 */
[----:B------:R-:W-:Y:S02]  /*1eb0*/  IMAD.MOV.U32 R14, RZ, RZ, 0x10 ;  /* 0x00000010ff0e7424 */ /* 0x000fe400078e00ff */
[----:B------:R-:W-:-:S07]  /*1ec0*/  IMAD.MOV.U32 R12, RZ, RZ, -0x1 ;  /* 0xffffffffff0c7424 */ /* 0x000fce00078e00ff */
[----:B01----:R-:W-:Y:S05]  /*1ed0*/  WARPSYNC.COLLECTIVE R12, `(.L_x_76) ;  /* 0x000000000c087348 */ /* 0x003fea0003c00000 */
[----:B------:R2:W3:Y:S02]  /*1ee0*/  SHFL.BFLY P1, R11, R13, R14, R15 ;  /* 0x0c00000e0d0b7389 */ /* 0x0004e4000002000f */
[----:B0123--:R-:W-:Y:S05]  /*1ef0*/  ENDCOLLECTIVE ;  /* 0x000000000000791b */ /* 0x00ffea0003800000 */
.L_x_76:
[----:B------:R-:W-:Y:S01]  /*1f00*/  HFMA2 R14, -RZ, RZ, 0, 4.76837158203125e-07 ;  /* 0x00000008ff0e7431 */ /* 0x000fe200000001ff */
[----:B------:R-:W-:-:S05]  /*1f10*/  MOV R2, R11 ;  /* 0x0000000b00027202 */ /* 0x000fca0000000f00 */
[----:B------:R-:W-:-:S04]  /*1f20*/  FADD R2, R2, R3 ;  /* 0x0000000302027221 */ /* 0x000fc80000000000 */
[----:B------:R-:W-:-:S07]  /*1f30*/  IMAD.MOV.U32 R13, RZ, RZ, R2 ;  /* 0x000000ffff0d7224 */ /* 0x000fce00078e0002 */
[----:B------:R-:W-:Y:S05]  /*1f40*/  WARPSYNC.COLLECTIVE R12, `(.L_x_77) ;  /* 0x000000000c087348 */ /* 0x000fea0003c00000 */
[----:B------:R0:W1:Y:S02]  /*1f50*/  SHFL.BFLY P1, R11, R13, R14, R15 ;  /* 0x0c00000e0d0b7389 */ /* 0x000064000002000f */
[----:B01----:R-:W-:Y:S05]  /*1f60*/  ENDCOLLECTIVE ;  /* 0x000000000000791b */ /* 0x003fea0003800000 */
.L_x_77:
[----:B------:R-:W-:Y:S02]  /*1f70*/  IMAD.MOV.U32 R14, RZ, RZ, 0x4 ;  /* 0x00000004ff0e7424 */ /* 0x000fe400078e00ff */
[----:B------:R-:W-:-:S04]  /*1f80*/  IMAD.MOV.U32 R7, RZ, RZ, R11 ;  /* 0x000000ffff077224 */ /* 0x000fc800078e000b */
[----:B------:R-:W-:-:S05]  /*1f90*/  FADD R7, R2, R7 ;  /* 0x0000000702077221 */ /* 0x000fca0000000000 */
[----:B------:R-:W-:-:S07]  /*1fa0*/  MOV R13, R7 ;  /* 0x00000007000d7202 */ /* 0x000fce0000000f00 */
[----:B------:R-:W-:Y:S05]  /*1fb0*/  WARPSYNC.COLLECTIVE R12, `(.L_x_78) ;  /* 0x000000000c087348 */ /* 0x000fea0003c00000 */
[----:B------:R0:W1:Y:S02]  /*1fc0*/  SHFL.BFLY P1, R11, R13, R14, R15 ;  /* 0x0c00000e0d0b7389 */ /* 0x000064000002000f */
[----:B01----:R-:W-:Y:S05]  /*1fd0*/  ENDCOLLECTIVE ;  /* 0x000000000000791b */ /* 0x003fea0003800000 */
.L_x_78:
[----:B------:R-:W-:Y:S01]  /*1fe0*/  HFMA2 R14, -RZ, RZ, 0, 1.1920928955078125e-07 ;  /* 0x00000002ff0e7431 */ /* 0x000fe200000001ff */
[----:B------:R-:W-:-:S05]  /*1ff0*/  MOV R6, R11 ;  /* 0x0000000b00067202 */ /* 0x000fca0000000f00 */
[----:B------:R-:W-:-:S04]  /*2000*/  FADD R6, R7, R6 ;  /* 0x0000000607067221 */ /* 0x000fc80000000000 */
[----:B------:R-:W-:-:S07]  /*2010*/  IMAD.MOV.U32 R13, RZ, RZ, R6 ;  /* 0x000000ffff0d7224 */ /* 0x000fce00078e0006 */
[----:B------:R-:W-:Y:S05]  /*2020*/  WARPSYNC.COLLECTIVE R12, `(.L_x_79) ;  /* 0x000000000c087348 */ /* 0x000fea0003c00000 */
[----:B------:R0:W1:Y:S02]  /*2030*/  SHFL.BFLY P1, R11, R13, R14, R15 ;  /* 0x0c00000e0d0b7389 */ /* 0x000064000002000f */
[----:B01----:R-:W-:Y:S05]  /*2040*/  ENDCOLLECTIVE ;  /* 0x000000000000791b */ /* 0x003fea0003800000 */
.L_x_79:
[----:B------:R-:W-:Y:S02]  /*2050*/  IMAD.MOV.U32 R14, RZ, RZ, 0x1 ;  /* 0x00000001ff0e7424 */ /* 0x000fe400078e00ff */
[----:B------:R-:W-:-:S04]  /*2060*/  IMAD.MOV.U32 R9, RZ, RZ, R11 ;  /* 0x000000ffff097224 */ /* 0x000fc800078e000b */
[----:B------:R-:W-:-:S05]  /*2070*/  FADD R9, R6, R9 ;  /* 0x0000000906097221 */ /* 0x000fca0000000000 */
[----:B------:R-:W-:-:S07]  /*2080*/  MOV R13, R9 ;  /* 0x00000009000d7202 */ /* 0x000fce0000000f00 */
[----:B------:R-:W-:Y:S05]  /*2090*/  WARPSYNC.COLLECTIVE R12, `(.L_x_80) ;  /* 0x000000000c087348 */ /* 0x000fea0003c00000 */
[----:B------:R0:W1:Y:S02]  /*20a0*/  SHFL.BFLY P1, R11, R13, R14, R15 ;  /* 0x0c00000e0d0b7389 */ /* 0x000064000002000f */
[----:B01----:R-:W-:Y:S05]  /*20b0*/  ENDCOLLECTIVE ;  /* 0x000000000000791b */ /* 0x003fea0003800000 */
.L_x_80:
[----:B------:R-:W-:Y:S01]  /*20c0*/  MOV R8, R11 ;  /* 0x0000000b00087202 */ /* 0x000fe20000000f00 */
[----:B------:R-:W-:Y:S06]  /*20d0*/  BRA `(.L_x_81) ;  /* 0xfffffff000507947 */ /* 0x000fec000383ffff */
.L_x_82:
        /* <DEDUP_REMOVED lines=10> */
.L_x_198:


//--------------------- .text.argmax_f32          --------------------------
	.section	.text.argmax_f32,"ax",@progbits
	.align	128
        .global         argmax_f32
        .type           argmax_f32,@function
        .size           argmax_f32,(.L_x_199 - argmax_f32)
        .other          argmax_f32,@"STO_CUDA_ENTRY STV_DEFAULT"
argmax_f32:
.text.argmax_f32:
[----:B------:R-:W-:Y:S01]  /*0000*/  LDC R1, c[0x0][0x37c] ;  /* 0x0000df00ff017b82 */ /* 0x000fe20000000800 */
[----:B------:R-:W0:Y:S01]  /*0010*/  S2R R0, SR_TID.X ;  /* 0x0000000000007919 */ /* 0x000e220000002100 */
[----:B------:R-:W0:Y:S01]  /*0020*/  LDCU UR4, c[0x0][0x390] ;  /* 0x00007200ff0477ac */ /* 0x000e220008000800 */
[----:B------:R-:W-:Y:S01]  /*0030*/  BSSY.RECONVERGENT B0, `(.L_x_83) ;  /* 0x00000c0000007945 */ /* 0x000fe20003800200 */
[----:B------:R-:W-:Y:S01]  /*0040*/  IMAD.MOV.U32 R8, RZ, RZ, RZ ;  /* 0x000000ffff087224 */ /* 0x000fe200078e00ff */
[----:B------:R-:W1:Y:S01]  /*0050*/  S2R R4, SR_CTAID.X ;  /* 0x0000000000047919 */ /* 0x000e620000002500 */
[----:B------:R-:W2:Y:S01]  /*0060*/  LDCU.64 UR8, c[0x0][0x358] ;  /* 0x00006b00ff0877ac */ /* 0x000ea20008000a00 */
[----:B------:R-:W-:Y:S01]  /*0070*/  IMAD.MOV.U32 R9, RZ, RZ, -0x800001 ;  /* 0xff7fffffff097424 */ /* 0x000fe200078e00ff */
[----:B------:R-:W3:Y:S01]  /*0080*/  LDCU.64 UR6, c[0x0][0x388] ;  /* 0x00007100ff0677ac */ /* 0x000ee20008000a00 */
[----:B0-----:R-:W-:-:S13]  /*0090*/  ISETP.GE.AND P0, PT, R0, UR4, PT ;  /* 0x0000000400007c0c */ /* 0x001fda000bf06270 */
[----:B-123--:R-:W-:Y:S05]  /*00a0*/  @P0 BRA `(.L_x_84) ;  /* 0x0000000800e00947 */ /* 0x00efea0003800000 */
[----:B------:R-:W-:Y:S01]  /*00b0*/  LOP3.LUT R2, RZ, R0, RZ, 0x33, !PT ;  /* 0x00000000ff027212 */ /* 0x000fe200078e33ff */
[----:B------:R-:W-:Y:S01]  /*00c0*/  IMAD R6, R4, UR4, RZ ;  /* 0x0000000404067c24 */ /* 0x000fe2000f8e02ff */
[----:B------:R-:W-:Y:S01]  /*00d0*/  BSSY.RECONVERGENT B1, `(.L_x_85) ;  /* 0x0000058000017945 */ /* 0x000fe20003800200 */
[----:B------:R-:W-:Y:S02]  /*00e0*/  IMAD.MOV.U32 R9, RZ, RZ, -0x800001 ;  /* 0xff7fffffff097424 */ /* 0x000fe400078e00ff */
[----:B------:R-:W-:Y:S01]  /*00f0*/  VIADD R2, R2, UR4 ;  /* 0x0000000402027c36 */ /* 0x000fe20008000000 */
[----:B------:R-:W-:Y:S01]  /*0100*/  SHF.R.S32.HI R7, RZ, 0x1f, R6 ;  /* 0x0000001fff077819 */ /* 0x000fe20000011406 */
[----:B------:R-:W-:Y:S02]  /*0110*/  IMAD.MOV.U32 R8, RZ, RZ, RZ ;  /* 0x000000ffff087224 */ /* 0x000fe400078e00ff */
[----:B------:R-:W-:Y:S01]  /*0120*/  IMAD.MOV.U32 R5, RZ, RZ, R0 ;  /* 0x000000ffff057224 */ /* 0x000fe200078e0000 */
[----:B------:R-:W-:-:S02]  /*0130*/  ISETP.GE.U32.AND P1, PT, R2, 0xf00, PT ;  /* 0x00000f000200780c */ /* 0x000fc40003f26070 */
[----:B------:R-:W-:-:S04]  /*0140*/  LEA.HI R10, R2, 0x1, RZ, 0x18 ;  /* 0x00000001020a7811 */ /* 0x000fc800078fc0ff */
[----:B------:R-:W-:-:S04]  /*0150*/  LOP3.LUT R25, R10, 0xf, RZ, 0xc0, !PT ;  /* 0x0000000f0a197812 */ /* 0x000fc800078ec0ff */
[----:B------:R-:W-:-:S03]  /*0160*/  ISETP.NE.AND P0, PT, R25, RZ, PT ;  /* 0x000000ff1900720c */ /* 0x000fc60003f05270 */
[----:B------:R-:W-:Y:S10]  /*0170*/  @!P1 BRA `(.L_x_86) ;  /* 0x0000000400349947 */ /* 0x000ff40003800000 */
[----:B------:R-:W-:Y:S01]  /*0180*/  LOP3.LUT R11, R10, 0x1fffff0, RZ, 0xc0, !PT ;  /* 0x01fffff00a0b7812 */ /* 0x000fe200078ec0ff */
[----:B------:R-:W-:Y:S02]  /*0190*/  IMAD.MOV.U32 R9, RZ, RZ, -0x800001 ;  /* 0xff7fffffff097424 */ /* 0x000fe400078e00ff */
[----:B------:R-:W-:Y:S02]  /*01a0*/  IMAD.MOV.U32 R8, RZ, RZ, RZ ;  /* 0x000000ffff087224 */ /* 0x000fe400078e00ff */
[----:B------:R-:W-:Y:S02]  /*01b0*/  IMAD.MOV.U32 R5, RZ, RZ, R0 ;  /* 0x000000ffff057224 */ /* 0x000fe400078e0000 */
[----:B------:R-:W-:-:S07]  /*01c0*/  IMAD.MOV R11, RZ, RZ, -R11 ;  /* 0x000000ffff0b7224 */ /* 0x000fce00078e0a0b */
.L_x_87:
[----:B------:R-:W-:-:S05]  /*01d0*/  IADD3 R3, P1, PT, R6, R5, RZ ;  /* 0x0000000506037210 */ /* 0x000fca0007f3e0ff */
[----:B------:R-:W-:Y:S01]  /*01e0*/  IMAD.X R12, RZ, RZ, R7, P1 ;  /* 0x000000ffff0c7224 */ /* 0x000fe200008e0607 */
[----:B------:R-:W-:-:S04]  /*01f0*/  LEA R2, P1, R3, UR6, 0x2 ;  /* 0x0000000603027c11 */ /* 0x000fc8000f8210ff */
[----:B------:R-:W-:-:S05]  /*0200*/  LEA.HI.X R3, R3, UR7, R12, 0x2, P1 ;  /* 0x0000000703037c11 */ /* 0x000fca00088f140c */
        /* <DEDUP_REMOVED lines=14> */
[----:B--2---:R-:W-:-:S04]  /*02f0*/  FSETP.GT.AND P3, PT, R24, R9, PT ;  /* 0x000000091800720b */ /* 0x004fc80003f64000 */
[----:B------:R-:W-:Y:S02]  /*0300*/  FSEL R26, R24, R9, P3 ;  /* 0x00000009181a7208 */ /* 0x000fe40001800000 */
[----:B------:R-:W2:Y:S04]  /*0310*/  LDG.E.CONSTANT R9, desc[UR8][R2.64+0x3800] ;  /* 0x0038000802097981 */ /* 0x000ea8000c1e9900 */
[----:B------:R-:W2:Y:S01]  /*0320*/  LDG.E.CONSTANT R24, desc[UR8][R2.64+0x3c00] ;  /* 0x003c000802187981 */ /* 0x000ea2000c1e9900 */
[----:B---3--:R-:W-:Y:S01]  /*0330*/  FSETP.GT.AND P1, PT, R27, R26, PT ;  /* 0x0000001a1b00720b */ /* 0x008fe20003f24000 */
[----:B------:R-:W-:Y:S01]  /*0340*/  VIADD R11, R11, 0x10 ;  /* 0x000000100b0b7836 */ /* 0x000fe20000000000 */
[----:B------:R-:W-:Y:S02]  /*0350*/  SEL R8, R5, R8, P3 ;  /* 0x0000000805087207 */ /* 0x000fe40001800000 */
[----:B------:R-:W-:-:S04]  /*0360*/  FSEL R26, R27, R26, P1 ;  /* 0x0000001a1b1a7208 */ /* 0x000fc80000800000 */
[----:B----4-:R-:W-:-:S04]  /*0370*/  FSETP.GT.AND P2, PT, R23, R26, PT ;  /* 0x0000001a1700720b */ /* 0x010fc80003f44000 */
[----:B------:R-:W-:Y:S01]  /*0380*/  FSEL R23, R23, R26, P2 ;  /* 0x0000001a17177208 */ /* 0x000fe20001000000 */
[----:B------:R-:W-:-:S03]  /*0390*/  @P1 VIADD R8, R5, 0x100 ;  /* 0x0000010005081836 */ /* 0x000fc60000000000 */
[----:B-----5:R-:W-:-:S04]  /*03a0*/  FSETP.GT.AND P4, PT, R22, R23, PT ;  /* 0x000000171600720b */ /* 0x020fc80003f84000 */
[----:B------:R-:W-:Y:S01]  /*03b0*/  FSEL R22, R22, R23, P4 ;  /* 0x0000001716167208 */ /* 0x000fe20002000000 */
[----:B------:R-:W-:-:S03]  /*03c0*/  @P2 VIADD R8, R5, 0x200 ;  /* 0x0000020005082836 */ /* 0x000fc60000000000 */
[----:B------:R-:W-:-:S04]  /*03d0*/  FSETP.GT.AND P6, PT, R21, R22, PT ;  /* 0x000000161500720b */ /* 0x000fc80003fc4000 */
        /* <DEDUP_REMOVED lines=28> */
[----:B------:R-:W-:-:S08]  /*05a0*/  @P3 VIADD R8, R5, 0xc00 ;  /* 0x00000c0005083836 */ /* 0x000fd00000000000 */
[----:B------:R-:W-:Y:S01]  /*05b0*/  @P1 VIADD R8, R5, 0xd00 ;  /* 0x00000d0005081836 */ /* 0x000fe20000000000 */
[----:B------:R-:W-:Y:S02]  /*05c0*/  ISETP.NE.AND P1, PT, R11, RZ, PT ;  /* 0x000000ff0b00720c */ /* 0x000fe40003f25270 */
[----:B--2---:R-:W-:-:S04]  /*05d0*/  FSETP.GT.AND P2, PT, R9, R18, PT ;  /* 0x000000120900720b */ /* 0x004fc80003f44000 */
[----:B------:R-:W-:-:S04]  /*05e0*/  FSEL R9, R9, R18, P2 ;  /* 0x0000001209097208 */ /* 0x000fc80001000000 */
[----:B------:R-:W-:-:S04]  /*05f0*/  FSETP.GT.AND P4, PT, R24, R9, PT ;  /* 0x000000091800720b */ /* 0x000fc80003f84000 */
[----:B------:R-:W-:Y:S01]  /*0600*/  FSEL R9, R24, R9, P4 ;  /* 0x0000000918097208 */ /* 0x000fe20002000000 */
[----:B------:R-:W-:-:S08]  /*0610*/  @P2 VIADD R8, R5, 0xe00 ;  /* 0x00000e0005082836 */ /* 0x000fd00000000000 */
[C---:B------:R-:W-:Y:S02]  /*0620*/  @P4 VIADD R8, R5.reuse, 0xf00 ;  /* 0x00000f0005084836 */ /* 0x040fe40000000000 */
[----:B------:R-:W-:Y:S01]  /*0630*/  VIADD R5, R5, 0x1000 ;  /* 0x0000100005057836 */ /* 0x000fe20000000000 */
[----:B------:R-:W-:Y:S06]  /*0640*/  @P1 BRA `(.L_x_87) ;  /* 0xfffffff800e01947 */ /* 0x000fec000383ffff */
.L_x_86:
[----:B------:R-:W-:Y:S05]  /*0650*/  BSYNC.RECONVERGENT B1 ;  /* 0x0000000000017941 */ /* 0x000fea0003800200 */
.L_x_85:
[----:B------:R-:W-:Y:S05]  /*0660*/  @!P0 BRA `(.L_x_84) ;  /* 0x0000000400708947 */ /* 0x000fea0003800000 */
[----:B------:R-:W-:Y:S01]  /*0670*/  ISETP.GE.U32.AND P1, PT, R25, 0x8, PT ;  /* 0x000000081900780c */ /* 0x000fe20003f26070 */
[----:B------:R-:W-:Y:S01]  /*0680*/  BSSY.RECONVERGENT B1, `(.L_x_88) ;  /* 0x000002a000017945 */ /* 0x000fe20003800200 */
[----:B------:R-:W-:-:S04]  /*0690*/  LOP3.LUT R11, R10, 0x7, RZ, 0xc0, !PT ;  /* 0x000000070a0b7812 */ /* 0x000fc800078ec0ff */
[----:B------:R-:W-:-:S07]  /*06a0*/  ISETP.NE.AND P0, PT, R11, RZ, PT ;  /* 0x000000ff0b00720c */ /* 0x000fce0003f05270 */
[----:B------:R-:W-:Y:S06]  /*06b0*/  @!P1 BRA `(.L_x_89) ;  /* 0x0000000000989947 */ /* 0x000fec0003800000 */
[----:B------:R-:W0:Y:S01]  /*06c0*/  LDCU.64 UR10, c[0x0][0x388] ;  /* 0x00007100ff0a77ac */ /* 0x000e220008000a00 */
[----:B------:R-:W-:-:S05]  /*06d0*/  IADD3 R3, P1, PT, R6, R5, RZ ;  /* 0x0000000506037210 */ /* 0x000fca0007f3e0ff */
[----:B------:R-:W-:Y:S01]  /*06e0*/  IMAD.X R12, RZ, RZ, R7, P1 ;  /* 0x000000ffff0c7224 */ /* 0x000fe200008e0607 */
[----:B0-----:R-:W-:-:S04]  /*06f0*/  LEA R2, P1, R3, UR10, 0x2 ;  /* 0x0000000a03027c11 */ /* 0x001fc8000f8210ff */
        /* <DEDUP_REMOVED lines=9> */
[----:B--2---:R-:W-:-:S04]  /*0790*/  FSETP.GT.AND P5, PT, R12, R9, PT ;  /* 0x000000090c00720b */ /* 0x004fc80003fa4000 */
[----:B------:R-:W-:Y:S02]  /*07a0*/  FSEL R9, R12, R9, P5 ;  /* 0x000000090c097208 */ /* 0x000fe40002800000 */
[----:B------:R-:W-:Y:S02]  /*07b0*/  SEL R8, R5, R8, P5 ;  /* 0x0000000805087207 */ /* 0x000fe40002800000 */
[----:B---3--:R-:W-:-:S04]  /*07c0*/  FSETP.GT.AND P6, PT, R14, R9, PT ;  /* 0x000000090e00720b */ /* 0x008fc80003fc4000 */
        /* <DEDUP_REMOVED lines=19> */
[C---:B------:R-:W-:Y:S02]  /*0900*/  @P3 VIADD R8, R5.reuse, 0x700 ;  /* 0x0000070005083836 */ /* 0x040fe40000000000 */
[----:B------:R-:W-:-:S07]  /*0910*/  VIADD R5, R5, 0x800 ;  /* 0x0000080005057836 */ /* 0x000fce0000000000 */
.L_x_89:
[----:B------:R-:W-:Y:S05]  /*0920*/  BSYNC.RECONVERGENT B1 ;  /* 0x0000000000017941 */ /* 0x000fea0003800200 */
.L_x_88:
        /* <DEDUP_REMOVED lines=25> */
[----:B------:R-:W-:-:S08]  /*0ac0*/  @P3 VIADD R8, R5, 0x200 ;  /* 0x0000020005083836 */ /* 0x000fd00000000000 */
[C---:B------:R-:W-:Y:S02]  /*0ad0*/  @P4 VIADD R8, R5.reuse, 0x300 ;  /* 0x0000030005084836 */ /* 0x040fe40000000000 */
[----:B------:R-:W-:-:S07]  /*0ae0*/  VIADD R5, R5, 0x400 ;  /* 0x0000040005057836 */ /* 0x000fce0000000000 */
.L_x_91:
[----:B------:R-:W-:Y:S05]  /*0af0*/  BSYNC.RECONVERGENT B1 ;  /* 0x0000000000017941 */ /* 0x000fea0003800200 */
.L_x_90:
[----:B------:R-:W-:Y:S05]  /*0b00*/  @!P0 BRA `(.L_x_84) ;  /* 0x0000000000488947 */ /* 0x000fea0003800000 */
[----:B------:R-:W0:Y:S01]  /*0b10*/  LDCU.64 UR10, c[0x0][0x388] ;  /* 0x00007100ff0a77ac */ /* 0x000e220008000a00 */
[----:B------:R-:W-:Y:S01]  /*0b20*/  IADD3 R2, P0, PT, R6, R5, RZ ;  /* 0x0000000506027210 */ /* 0x000fe20007f1e0ff */
[----:B------:R-:W-:-:S04]  /*0b30*/  IMAD.MOV R10, RZ, RZ, -R10 ;  /* 0x000000ffff0a7224 */ /* 0x000fc800078e0a0a */
[----:B------:R-:W-:Y:S01]  /*0b40*/  IMAD.X R7, RZ, RZ, R7, P0 ;  /* 0x000000ffff077224 */ /* 0x000fe200000e0607 */
[----:B0-----:R-:W-:-:S04]  /*0b50*/  LEA R6, P1, R2, UR10, 0x2 ;  /* 0x0000000a02067c11 */ /* 0x001fc8000f8210ff */
[----:B------:R-:W-:-:S09]  /*0b60*/  LEA.HI.X R7, R2, UR11, R7, 0x2, P1 ;  /* 0x0000000b02077c11 */ /* 0x000fd200088f1407 */
.L_x_92:
[----:B------:R-:W-:Y:S02]  /*0b70*/  IMAD.MOV.U32 R2, RZ, RZ, R6 ;  /* 0x000000ffff027224 */ /* 0x000fe400078e0006 */
[----:B------:R-:W-:-:S05]  /*0b80*/  IMAD.MOV.U32 R3, RZ, RZ, R7 ;  /* 0x000000ffff037224 */ /* 0x000fca00078e0007 */
[----:B------:R-:W2:Y:S01]  /*0b90*/  LDG.E.CONSTANT R2, desc[UR8][R2.64] ;  /* 0x0000000802027981 */ /* 0x000ea2000c1e9900 */
[----:B------:R-:W-:Y:S01]  /*0ba0*/  VIADD R10, R10, 0x1 ;  /* 0x000000010a0a7836 */ /* 0x000fe20000000000 */
[----:B------:R-:W-:-:S04]  /*0bb0*/  IADD3 R6, P2, PT, R6, 0x400, RZ ;  /* 0x0000040006067810 */ /* 0x000fc80007f5e0ff */
[----:B------:R-:W-:Y:S01]  /*0bc0*/  ISETP.NE.AND P1, PT, R10, RZ, PT ;  /* 0x000000ff0a00720c */ /* 0x000fe20003f25270 */
[----:B------:R-:W-:Y:S01]  /*0bd0*/  IMAD.X R7, RZ, RZ, R7, P2 ;  /* 0x000000ffff077224 */ /* 0x000fe200010e0607 */
[----:B--2---:R-:W-:-:S04]  /*0be0*/  FSETP.GT.AND P0, PT, R2, R9, PT ;  /* 0x000000090200720b */ /* 0x004fc80003f04000 */
[C---:B------:R-:W-:Y:S01]  /*0bf0*/  SEL R8, R5.reuse, R8, P0 ;  /* 0x0000000805087207 */ /* 0x040fe20000000000 */
[----:B------:R-:W-:Y:S01]  /*0c00*/  VIADD R5, R5, 0x100 ;  /* 0x0000010005057836 */ /* 0x000fe20000000000 */
[----:B------:R-:W-:-:S05]  /*0c10*/  FSEL R9, R2, R9, P0 ;  /* 0x0000000902097208 */ /* 0x000fca0000000000 */
[----:B------:R-:W-:Y:S05]  /*0c20*/  @P1 BRA `(.L_x_92) ;  /* 0xfffffffc00d01947 */ /* 0x000fea000383ffff */
.L_x_84:
[----:B------:R-:W-:Y:S05]  /*0c30*/  BSYNC.RECONVERGENT B0 ;  /* 0x0000000000007941 */ /* 0x000fea0003800200 */
.L_x_83:
[----:B------:R-:W0:Y:S01]  /*0c40*/  SHFL.BFLY PT, R2, R9, 0x10, 0x1f ;  /* 0x0e001f0009027f89 */ /* 0x000e2200000e0000 */
[----:B------:R-:W-:Y:S01]  /*0c50*/  BSSY.RECONVERGENT B0, `(.L_x_93) ;  /* 0x0000025000007945 */ /* 0x000fe20003800200 */
[----:B------:R-:W-:Y:S02]  /*0c60*/  ISETP.GT.U32.AND P2, PT, R0, 0x1f, PT ;  /* 0x0000001f0000780c */ /* 0x000fe40003f44070 */
[----:B------:R-:W1:Y:S01]  /*0c70*/  SHFL.BFLY PT, R3, R8, 0x10, 0x1f ;  /* 0x0e001f0008037f89 */ /* 0x000e6200000e0000 */
[----:B0-----:R-:W-:-:S04]  /*0c80*/  FSETP.GEU.AND P0, PT, R9, R2, PT ;  /* 0x000000020900720b */ /* 0x001fc80003f0e000 */
[----:B------:R-:W-:Y:S02]  /*0c90*/  FSEL R2, R2, R9, !P0 ;  /* 0x0000000902027208 */ /* 0x000fe40004000000 */
[----:B-1----:R-:W-:-:S03]  /*0ca0*/  SEL R3, R3, R8, !P0 ;  /* 0x0000000803037207 */ /* 0x002fc60004000000 */
[----:B------:R-:W0:Y:S04]  /*0cb0*/  SHFL.BFLY PT, R5, R2, 0x8, 0x1f ;  /* 0x0d001f0002057f89 */ /* 0x000e2800000e0000 */
        /* <DEDUP_REMOVED lines=13> */
[----:B-1----:R-:W-:Y:S02]  /*0d90*/  SEL R2, R2, R7, !P0 ;  /* 0x0000000702027207 */ /* 0x002fe40004000000 */
[----:B------:R-:W-:Y:S01]  /*0da0*/  LOP3.LUT P0, R5, R0, 0x1f, RZ, 0xc0, !PT ;  /* 0x0000001f00057812 */ /* 0x000fe2000780c0ff */
[----:B------:R-:W0:Y:S04]  /*0db0*/  SHFL.BFLY PT, R8, R9, 0x1, 0x1f ;  /* 0x0c201f0009087f89 */ /* 0x000e2800000e0000 */
[----:B------:R-:W1:Y:S01]  /*0dc0*/  SHFL.BFLY PT, R3, R2, 0x1, 0x1f ;  /* 0x0c201f0002037f89 */ /* 0x000e6200000e0000 */
[----:B0-----:R-:W-:-:S04]  /*0dd0*/  FSETP.GEU.AND P1, PT, R9, R8, PT ;  /* 0x000000080900720b */ /* 0x001fc80003f2e000 */
[----:B------:R-:W-:Y:S02]  /*0de0*/  FSEL R11, R8, R9, !P1 ;  /* 0x00000009080b7208 */ /* 0x000fe40004800000 */
[----:B-1----:R-:W-:Y:S01]  /*0df0*/  SEL R3, R3, R2, !P1 ;  /* 0x0000000203037207 */ /* 0x002fe20004800000 */
[----:B------:R-:W-:Y:S06]  /*0e00*/  @P0 BRA `(.L_x_94) ;  /* 0x0000000000240947 */ /* 0x000fec0003800000 */
[----:B------:R-:W0:Y:S01]  /*0e10*/  S2UR UR6, SR_CgaCtaId ;  /* 0x00000000000679c3 */ /* 0x000e220000008800 */
[----:B------:R-:W-:Y:S02]  /*0e20*/  UMOV UR4, 0x400 ;  /* 0x0000040000047882 */ /* 0x000fe40000000000 */
[----:B------:R-:W-:Y:S02]  /*0e30*/  UIADD3 UR5, UPT, UPT, UR4, 0x20, URZ ;  /* 0x0000002004057890 */ /* 0x000fe4000fffe0ff */
[----:B0-----:R-:W-:Y:S02]  /*0e40*/  ULEA UR4, UR6, UR4, 0x18 ;  /* 0x0000000406047291 */ /* 0x001fe4000f8ec0ff */
[----:B------:R-:W-:-:S04]  /*0e50*/  ULEA UR5, UR6, UR5, 0x18 ;  /* 0x0000000506057291 */ /* 0x000fc8000f8ec0ff */
[C---:B------:R-:W-:Y:S02]  /*0e60*/  LEA.HI R2, R0.reuse, UR4, RZ, 0x1d ;  /* 0x0000000400027c11 */ /* 0x040fe4000f8fe8ff */
[----:B------:R-:W-:-:S03]  /*0e70*/  LEA.HI R0, R0, UR5, RZ, 0x1d ;  /* 0x0000000500007c11 */ /* 0x000fc6000f8fe8ff */
[----:B------:R0:W-:Y:S04]  /*0e80*/  STS [R2], R11 ;  /* 0x0000000b02007388 */ /* 0x0001e80000000800 */
[----:B------:R0:W-:Y:S02]  /*0e90*/  STS [R0], R3 ;  /* 0x0000000300007388 */ /* 0x0001e40000000800 */
.L_x_94:
[----:B------:R-:W-:Y:S05]  /*0ea0*/  BSYNC.RECONVERGENT B0 ;  /* 0x0000000000007941 */ /* 0x000fea0003800200 */
.L_x_93:
[----:B------:R-:W-:Y:S06]  /*0eb0*/  BAR.SYNC.DEFER_BLOCKING 0x0 ;  /* 0x0000000000007b1d */ /* 0x000fec0000010000 */
[----:B------:R-:W-:Y:S05]  /*0ec0*/  @P2 EXIT ;  /* 0x000000000000294d */ /* 0x000fea0003800000 */
[----:B------:R-:W-:Y:S01]  /*0ed0*/  ISETP.GT.U32.AND P0, PT, R5, 0x7, PT ;  /* 0x000000070500780c */ /* 0x000fe20003f04070 */
[----:B------:R-:W-:Y:S01]  /*0ee0*/  BSSY.RECONVERGENT B0, `(.L_x_95) ;  /* 0x000000d000007945 */ /* 0x000fe20003800200 */
[----:B0-----:R-:W-:Y:S02]  /*0ef0*/  IMAD.MOV.U32 R0, RZ, RZ, RZ ;  /* 0x000000ffff007224 */ /* 0x001fe400078e00ff */
[----:B------:R-:W-:-:S09]  /*0f00*/  IMAD.MOV.U32 R2, RZ, RZ, -0x800001 ;  /* 0xff7fffffff027424 */ /* 0x000fd200078e00ff */
[----:B------:R-:W-:Y:S05]  /*0f10*/  @P0 BRA `(.L_x_96) ;  /* 0x0000000000240947 */ /* 0x000fea0003800000 */
[----:B------:R-:W0:Y:S01]  /*0f20*/  S2UR UR5, SR_CgaCtaId ;  /* 0x00000000000579c3 */ /* 0x000e220000008800 */
[----:B------:R-:W-:Y:S02]  /*0f30*/  UMOV UR4, 0x400 ;  /* 0x0000040000047882 */ /* 0x000fe40000000000 */
[----:B------:R-:W-:Y:S02]  /*0f40*/  UIADD3 UR6, UPT, UPT, UR4, 0x20, URZ ;  /* 0x0000002004067890 */ /* 0x000fe4000fffe0ff */
[----:B0-----:R-:W-:Y:S02]  /*0f50*/  ULEA UR4, UR5, UR4, 0x18 ;  /* 0x0000000405047291 */ /* 0x001fe4000f8ec0ff */
[----:B------:R-:W-:-:S04]  /*0f60*/  ULEA UR6, UR5, UR6, 0x18 ;  /* 0x0000000605067291 */ /* 0x000fc8000f8ec0ff */
[C---:B------:R-:W-:Y:S02]  /*0f70*/  LEA R2, R5.reuse, UR4, 0x2 ;  /* 0x0000000405027c11 */ /* 0x040fe4000f8e10ff */
[----:B------:R-:W-:-:S04]  /*0f80*/  LEA R0, R5, UR6, 0x2 ;  /* 0x0000000605007c11 */ /* 0x000fc8000f8e10ff */
[----:B------:R-:W0:Y:S04]  /*0f90*/  LDS R2, [R2] ;  /* 0x0000000002027984 */ /* 0x000e280000000800 */
[----:B------:R-:W1:Y:S02]  /*0fa0*/  LDS R0, [R0] ;  /* 0x0000000000007984 */ /* 0x000e640000000800 */
.L_x_96:
[----:B------:R-:W-:Y:S05]  /*0fb0*/  BSYNC.RECONVERGENT B0 ;  /* 0x0000000000007941 */ /* 0x000fea0003800200 */
.L_x_95:
[----:B0-----:R-:W0:Y:S01]  /*0fc0*/  SHFL.BFLY PT, R3, R2, 0x10, 0x1f ;  /* 0x0e001f0002037f89 */ /* 0x001e2200000e0000 */
[----:B------:R-:W-:-:S03]  /*0fd0*/  ISETP.NE.AND P1, PT, R5, RZ, PT ;  /* 0x000000ff0500720c */ /* 0x000fc60003f25270 */
[----:B-1----:R-:W1:Y:S01]  /*0fe0*/  SHFL.BFLY PT, R7, R0, 0x10, 0x1f ;  /* 0x0e001f0000077f89 */ /* 0x002e6200000e0000 */
        /* <DEDUP_REMOVED lines=18> */
[----:B------:R0:W1:Y:S04]  /*1110*/  SHFL.BFLY PT, R7, R0, 0x1, 0x1f ;  /* 0x0c201f0000077f89 */ /* 0x00006800000e0000 */
[----:B------:R0:W2:Y:S01]  /*1120*/  SHFL.BFLY PT, R6, R5, 0x1, 0x1f ;  /* 0x0c201f0005067f89 */ /* 0x0000a200000e0000 */
[----:B------:R-:W-:Y:S05]  /*1130*/  @P1 EXIT ;  /* 0x000000000000194d */ /* 0x000fea0003800000 */
[----:B------:R-:W0:Y:S01]  /*1140*/  LDC.64 R2, c[0x0][0x380] ;  /* 0x0000e000ff027b82 */ /* 0x000e220000000a00 */
[----:B-1----:R-:W-:-:S04]  /*1150*/  FSETP.GEU.AND P0, PT, R0, R7, PT ;  /* 0x000000070000720b */ /* 0x002fc80003f0e000 */
[----:B--2---:R-:W-:Y:S01]  /*1160*/  SEL R7, R6, R5, !P0 ;  /* 0x0000000506077207 */ /* 0x004fe20004000000 */
[----:B0-----:R-:W-:-:S05]  /*1170*/  IMAD.WIDE.U32 R4, R4, 0x4, R2 ;  /* 0x0000000404047825 */ /* 0x001fca00078e0002 */
[----:B------:R-:W-:Y:S01]  /*1180*/  STG.E desc[UR8][R4.64], R7 ;  /* 0x0000000704007986 */ /* 0x000fe2000c101908 */
[----:B------:R-:W-:Y:S05]  /*1190*/  EXIT ;  /* 0x000000000000794d */ /* 0x000fea0003800000 */
.L_x_97:
        /* <DEDUP_REMOVED lines=14> */
.L_x_199:


//--------------------- .text.top_k_top_p_sample  --------------------------
	.section	.text.top_k_top_p_sample,"ax",@progbits
	.align	128
        .global         top_k_top_p_sample
        .type           top_k_top_p_sample,@function
        .size           top_k_top_p_sample,(.L_x_200 - top_k_top_p_sample)
        .other          top_k_top_p_sample,@"STO_CUDA_ENTRY STV_DEFAULT"
top_k_top_p_sample:
.text.top_k_top_p_sample:
[----:B------:R-:W-:Y:S01]  /*0000*/  LDC R1, c[0x0][0x37c] ;  /* 0x0000df00ff017b82 */ /* 0x000fe20000000800 */
[----:B------:R-:W0:Y:S01]  /*0010*/  S2R R8, SR_CTAID.X ;  /* 0x0000000000087919 */ /* 0x000e220000002500 */
[----:B------:R-:W1:Y:S06]  /*0020*/  LDCU.64 UR4, c[0x0][0x398] ;  /* 0x00007300ff0477ac */ /* 0x000e6c0008000a00 */
[----:B------:R-:W2:Y:S01]  /*0030*/  LDC.64 R6, c[0x0][0x390] ;  /* 0x0000e400ff067b82 */ /* 0x000ea20000000a00 */
[----:B------:R-:W3:Y:S07]  /*0040*/  LDCU.64 UR6, c[0x0][0x358] ;  /* 0x00006b00ff0677ac */ /* 0x000eee0008000a00 */
[----:B------:R-:W4:Y:S01]  /*0050*/  LDC.64 R10, c[0x0][0x388] ;  /* 0x0000e200ff0a7b82 */ /* 0x000f220000000a00 */
[----:B-1----:R-:W-:-:S05]  /*0060*/  IMAD.U32 R17, RZ, RZ, UR4 ;  /* 0x00000004ff117e24 */ /* 0x002fca000f8e00ff */
[C---:B------:R-:W-:Y:S02]  /*0070*/  ISETP.LE.AND P0, PT, R17.reuse, UR5, PT ;  /* 0x0000000511007c0c */ /* 0x040fe4000bf03270 */
[----:B------:R-:W-:-:S04]  /*0080*/  VIMNMX R3, PT, PT, R17, UR5, PT ;  /* 0x0000000511037c48 */ /* 0x000fc8000bfe0100 */
[----:B------:R-:W-:Y:S01]  /*0090*/  ISETP.LT.OR P0, PT, R3, 0x1, P0 ;  /* 0x000000010300780c */ /* 0x000fe20000701670 */
[C---:B0-----:R-:W-:Y:S02]  /*00a0*/  IMAD R4, R8.reuse, R17, RZ ;  /* 0x0000001108047224 */ /* 0x041fe400078e02ff */
[----:B--2---:R-:W-:-:S04]  /*00b0*/  IMAD.WIDE.U32 R6, R8, 0x4, R6 ;  /* 0x0000000408067825 */ /* 0x004fc800078e0006 */
[----:B------:R-:W-:Y:S01]  /*00c0*/  IMAD.WIDE R4, R4, 0x4, RZ ;  /* 0x0000000404047825 */ /* 0x000fe200078e02ff */
[----:B---3--:R0:W5:Y:S03]  /*00d0*/  LDG.E.CONSTANT R0, desc[UR6][R6.64] ;  /* 0x0000000606007981 */ /* 0x008166000c1e9900 */
[----:B------:R-:W-:Y:S01]  /*00e0*/  IMAD.MOV.U32 R12, RZ, RZ, RZ ;  /* 0x000000ffff0c7224 */ /* 0x000fe200078e00ff */
[----:B----4-:R-:W-:-:S05]  /*00f0*/  IADD3 R2, P1, PT, R4, R10, RZ ;  /* 0x0000000a04027210 */ /* 0x010fca0007f3e0ff */
[----:B------:R-:W-:Y:S01]  /*0100*/  IMAD.X R3, R5, 0x1, R11, P1 ;  /* 0x0000000105037824 */ /* 0x000fe200008e060b */
[----:B0-----:R-:W-:Y:S07]  /*0110*/  @P0 BRA `(.L_x_98) ;  /* 0x0000000800ac0947 */ /* 0x001fee0003800000 */
[C---:B------:R-:W-:Y:S01]  /*0120*/  LOP3.LUT R23, R17.reuse, 0xf, RZ, 0xc0, !PT ;  /* 0x0000000f11177812 */ /* 0x040fe200078ec0ff */
[----:B------:R-:W-:Y:S01]  /*0130*/  IMAD.MOV.U32 R9, RZ, RZ, 0x7f7fffff ;  /* 0x7f7fffffff097424 */ /* 0x000fe200078e00ff */
[C---:B------:R-:W-:Y:S01]  /*0140*/  LOP3.LUT R21, R17.reuse, 0x7, RZ, 0xc0, !PT ;  /* 0x0000000711157812 */ /* 0x040fe200078ec0ff */
[----:B------:R-:W-:Y:S01]  /*0150*/  IMAD.MOV.U32 R12, RZ, RZ, RZ ;  /* 0x000000ffff0c7224 */ /* 0x000fe200078e00ff */
[----:B------:R-:W-:Y:S01]  /*0160*/  LOP3.LUT R11, R17, 0x7ffffff0, RZ, 0xc0, !PT ;  /* 0x7ffffff0110b7812 */ /* 0x000fe200078ec0ff */
[----:B------:R-:W-:Y:S01]  /*0170*/  VIADD R6, R23, 0xffffffff ;  /* 0xffffffff17067836 */ /* 0x000fe20000000000 */
[----:B------:R-:W-:Y:S01]  /*0180*/  LOP3.LUT R10, R17, 0x3, RZ, 0xc0, !PT ;  /* 0x00000003110a7812 */ /* 0x000fe200078ec0ff */
[----:B------:R-:W-:Y:S01]  /*0190*/  VIADD R7, R21, 0xffffffff ;  /* 0xffffffff15077836 */ /* 0x000fe20000000000 */
[----:B------:R-:W-:Y:S02]  /*01a0*/  UMOV UR4, URZ ;  /* 0x000000ff00047c82 */ /* 0x000fe40008000000 */
[----:B------:R-:W-:-:S02]  /*01b0*/  ISETP.GE.U32.AND P0, PT, R6, 0x7, PT ;  /* 0x000000070600780c */ /* 0x000fc40003f06070 */
[----:B------:R-:W-:-:S13]  /*01c0*/  ISETP.GE.U32.AND P1, PT, R7, 0x3, PT ;  /* 0x000000030700780c */ /* 0x000fda0003f26070 */
.L_x_104:
[----:B------:R-:W0:Y:S01]  /*01d0*/  LDC R17, c[0x0][0x398] ;  /* 0x0000e600ff117b82 */ /* 0x000e220000000800 */
[----:B------:R-:W-:Y:S02]  /*01e0*/  IMAD.MOV.U32 R13, RZ, RZ, -0x800001 ;  /* 0xff7fffffff0d7424 */ /* 0x000fe400078e00ff */
[----:B------:R-:W-:Y:S01]  /*01f0*/  IMAD.MOV.U32 R15, RZ, RZ, RZ ;  /* 0x000000ffff0f7224 */ /* 0x000fe200078e00ff */
[----:B0-----:R-:W-:-:S13]  /*0200*/  ISETP.GE.U32.AND P2, PT, R17, 0x10, PT ;  /* 0x000000101100780c */ /* 0x001fda0003f46070 */
[----:B------:R-:W-:Y:S05]  /*0210*/  @!P2 BRA `(.L_x_99) ;  /* 0x00000004001ca947 */ /* 0x000fea0003800000 */
[----:B------:R-:W-:Y:S02]  /*0220*/  IMAD.MOV.U32 R13, RZ, RZ, -0x800001 ;  /* 0xff7fffffff0d7424 */ /* 0x000fe400078e00ff */
[----:B------:R-:W-:-:S07]  /*0230*/  IMAD.MOV.U32 R14, RZ, RZ, RZ ;  /* 0x000000ffff0e7224 */ /* 0x000fce00078e00ff */
.L_x_100:
        /* <DEDUP_REMOVED lines=11> */
[----:B--2---:R-:W-:-:S02]  /*02f0*/  FSETP.GEU.AND P4, PT, R28, R9, PT ;  /* 0x000000091c00720b */ /* 0x004fc40003f8e000 */
[----:B------:R-:W-:Y:S02]  /*0300*/  FSETP.GT.AND P2, PT, R28, R13, PT ;  /* 0x0000000d1c00720b */ /* 0x000fe40003f44000 */
[----:B---3--:R-:W-:-:S09]  /*0310*/  FSETP.GEU.AND P3, PT, R15, R9, PT ;  /* 0x000000090f00720b */ /* 0x008fd20003f6e000 */
[----:B------:R-:W-:Y:S02]  /*0320*/  @!P4 FSEL R13, R28, R13, P2 ;  /* 0x0000000d1c0dc208 */ /* 0x000fe40001000000 */
[----:B------:R-:W2:Y:S01]  /*0330*/  LDG.E.CONSTANT R28, desc[UR6][R6.64+0x24] ;  /* 0x00002406061c7981 */ /* 0x000ea2000c1e9900 */
[----:B----4-:R-:W-:Y:S02]  /*0340*/  FSETP.GEU.AND P2, PT, R19, R9, PT ;  /* 0x000000091300720b */ /* 0x010fe40003f4e000 */
[----:B------:R-:W-:-:S04]  /*0350*/  FSETP.GT.AND P4, PT, R15, R13, PT ;  /* 0x0000000d0f00720b */ /* 0x000fc80003f84000 */
        /* <DEDUP_REMOVED lines=17> */
[-C--:B------:R-:W-:Y:S02]  /*0470*/  FSETP.GEU.AND P4, PT, R22, R9.reuse, PT ;  /* 0x000000091600720b */ /* 0x080fe40003f8e000 */
[----:B------:R-:W-:Y:S02]  /*0480*/  FSETP.GEU.AND P3, PT, R24, R9, PT ;  /* 0x000000091800720b */ /* 0x000fe40003f6e000 */
[----:B------:R-:W-:-:S09]  /*0490*/  FSETP.GT.AND P2, PT, R22, R13, PT ;  /* 0x0000000d1600720b */ /* 0x000fd20003f44000 */
[----:B------:R-:W-:Y:S02]  /*04a0*/  @!P4 FSEL R13, R22, R13, P2 ;  /* 0x0000000d160dc208 */ /* 0x000fe40001000000 */
[----:B------:R-:W-:Y:S02]  /*04b0*/  FSETP.GEU.AND P2, PT, R26, R9, PT ;  /* 0x000000091a00720b */ /* 0x000fe40003f4e000 */
[----:B------:R-:W-:-:S04]  /*04c0*/  FSETP.GT.AND P4, PT, R24, R13, PT ;  /* 0x0000000d1800720b */ /* 0x000fc80003f84000 */
[----:B------:R-:W-:-:S04]  /*04d0*/  @!P3 FSEL R13, R24, R13, P4 ;  /* 0x0000000d180db208 */ /* 0x000fc80002000000 */
[----:B------:R-:W-:-:S04]  /*04e0*/  FSETP.GT.AND P4, PT, R26, R13, PT ;  /* 0x0000000d1a00720b */ /* 0x000fc80003f84000 */
[----:B------:R-:W-:Y:S01]  /*04f0*/  @!P2 FSEL R13, R26, R13, P4 ;  /* 0x0000000d1a0da208 */ /* 0x000fe20002000000 */
[----:B------:R-:W-:Y:S01]  /*0500*/  VIADD R14, R14, 0x10 ;  /* 0x000000100e0e7836 */ /* 0x000fe20000000000 */
[C---:B--2---:R-:W-:Y:S02]  /*0510*/  FSETP.GEU.AND P3, PT, R28.reuse, R9, PT ;  /* 0x000000091c00720b */ /* 0x044fe40003f6e000 */
[----:B------:R-:W-:Y:S02]  /*0520*/  FSETP.GT.AND P4, PT, R28, R13, PT ;  /* 0x0000000d1c00720b */ /* 0x000fe40003f84000 */
[----:B---3--:R-:W-:-:S09]  /*0530*/  FSETP.GEU.AND P2, PT, R15, R9, PT ;  /* 0x000000090f00720b */ /* 0x008fd20003f4e000 */
[----:B------:R-:W-:-:S04]  /*0540*/  @!P3 FSEL R13, R28, R13, P4 ;  /* 0x0000000d1c0db208 */ /* 0x000fc80002000000 */
[----:B------:R-:W-:Y:S02]  /*0550*/  FSETP.GT.AND P4, PT, R15, R13, PT ;  /* 0x0000000d0f00720b */ /* 0x000fe40003f84000 */
[----:B----4-:R-:W-:Y:S02]  /*0560*/  FSETP.GEU.AND P3, PT, R19, R9, PT ;  /* 0x000000091300720b */ /* 0x010fe40003f6e000 */
        /* <DEDUP_REMOVED lines=11> */
[----:B------:R-:W-:Y:S02]  /*0620*/  @!P2 FSEL R13, R20, R13, P4 ;  /* 0x0000000d140da208 */ /* 0x000fe40002000000 */
[----:B------:R-:W-:Y:S02]  /*0630*/  ISETP.NE.AND P4, PT, R14, R11, PT ;  /* 0x0000000b0e00720c */ /* 0x000fe40003f85270 */
[C---:B------:R-:W-:Y:S02]  /*0640*/  FSETP.GEU.AND P3, PT, R25.reuse, R9, PT ;  /* 0x000000091900720b */ /* 0x040fe40003f6e000 */
[----:B------:R-:W-:-:S11]  /*0650*/  FSETP.GT.AND P2, PT, R25, R13, PT ;  /* 0x0000000d1900720b */ /* 0x000fd60003f44000 */
[----:B------:R-:W-:Y:S01]  /*0660*/  @!P3 FSEL R13, R25, R13, P2 ;  /* 0x0000000d190db208 */ /* 0x000fe20001000000 */
[----:B------:R-:W-:Y:S06]  /*0670*/  @P4 BRA `(.L_x_100) ;  /* 0xfffffff800f04947 */ /* 0x000fec000383ffff */
[----:B------:R-:W-:-:S07]  /*0680*/  IMAD.MOV.U32 R15, RZ, RZ, R11 ;  /* 0x000000ffff0f7224 */ /* 0x000fce00078e000b */
.L_x_99:
        /* <DEDUP_REMOVED lines=38> */
.L_x_102:
        /* <DEDUP_REMOVED lines=21> */
.L_x_103:
        /* <DEDUP_REMOVED lines=11> */
[C---:B--2---:R-:W-:Y:S02]  /*0af0*/  FSETP.GEU.AND P5, PT, R14.reuse, R9, PT ;  /* 0x000000090e00720b */ /* 0x044fe40003fae000 */
[----:B------:R-:W-:Y:S02]  /*0b00*/  FSETP.GT.AND P4, PT, R14, R13, PT ;  /* 0x0000000d0e00720b */ /* 0x000fe40003f84000 */
[----:B---3--:R-:W-:-:S09]  /*0b10*/  FSETP.GEU.OR P3, PT, R16, R9, !P2 ;  /* 0x000000091000720b */ /* 0x008fd2000576e400 */
[----:B------:R-:W-:-:S04]  /*0b20*/  @!P5 FSEL R13, R14, R13, P4 ;  /* 0x0000000d0e0dd208 */ /* 0x000fc80002000000 */
[----:B------:R-:W-:-:S04]  /*0b30*/  @P2 FSETP.GT.AND P4, PT, R16, R13, PT ;  /* 0x0000000d1000220b */ /* 0x000fc80003f84000 */
[----:B------:R-:W-:-:S09]  /*0b40*/  @!P3 FSEL R13, R16, R13, P4 ;  /* 0x0000000d100db208 */ /* 0x000fd20002000000 */
.L_x_101:
[----:B------:R-:W-:-:S13]  /*0b50*/  FSETP.GTU.AND P2, PT, R13, -3.40282346638528859812e+38, PT ;  /* 0xff7fffff0d00780b */ /* 0x000fda0003f4c000 */
[----:B------:R-:W-:Y:S05]  /*0b60*/  @!P2 BRA `(.L_x_98) ;  /* 0x000000000018a947 */ /* 0x000fea0003800000 */
[----:B------:R-:W0:Y:S01]  /*0b70*/  LDCU UR5, c[0x0][0x39c] ;  /* 0x00007380ff0577ac */ /* 0x000e220008000800 */
[--C-:B------:R-:W-:Y:S02]  /*0b80*/  IMAD.MOV.U32 R12, RZ, RZ, R13.reuse ;  /* 0x000000ffff0c7224 */ /* 0x100fe400078e000d */
[----:B------:R-:W-:Y:S01]  /*0b90*/  IMAD.MOV.U32 R9, RZ, RZ, R13 ;  /* 0x000000ffff097224 */ /* 0x000fe200078e000d */
[----:B------:R-:W-:-:S04]  /*0ba0*/  UIADD3 UR4, UPT, UPT, UR4, 0x1, URZ ;  /* 0x0000000104047890 */ /* 0x000fc8000fffe0ff */
[----:B0-----:R-:W-:-:S09]  /*0bb0*/  UISETP.NE.AND UP0, UPT, UR4, UR5, UPT ;  /* 0x000000050400728c */ /* 0x001fd2000bf05270 */
[----:B------:R-:W-:Y:S05]  /*0bc0*/  BRA.U UP0, `(.L_x_104) ;  /* 0xfffffff500807547 */ /* 0x000fea000b83ffff */
.L_x_98:
[----:B------:R-:W-:Y:S01]  /*0bd0*/  ISETP.GE.AND P0, PT, R17, 0x1, PT ;  /* 0x000000011100780c */ /* 0x000fe20003f06270 */
[----:B------:R-:W-:Y:S02]  /*0be0*/  IMAD.MOV.U32 R9, RZ, RZ, R12 ;  /* 0x000000ffff097224 */ /* 0x000fe400078e000c */
[----:B------:R-:W-:-:S10]  /*0bf0*/  IMAD.MOV.U32 R13, RZ, RZ, RZ ;  /* 0x000000ffff0d7224 */ /* 0x000fd400078e00ff */
        /* <DEDUP_REMOVED lines=10> */
.L_x_107:
        /* <DEDUP_REMOVED lines=17> */
[----:B------:R-:W-:Y:S02]  /*0db0*/  @P2 FADD R13, R28, R13 ;  /* 0x0000000d1c0d2221 */ /* 0x000fe40000000000 */
[----:B------:R-:W2:Y:S02]  /*0dc0*/  LDG.E.CONSTANT R28, desc[UR6][R6.64+0x2c] ;  /* 0x00002c06061c7981 */ /* 0x000ea4000c1e9900 */
[----:B------:R-:W-:Y:S02]  /*0dd0*/  @P3 FADD R13, R13, R15 ;  /* 0x0000000f0d0d3221 */ /* 0x000fe40000000000 */
[----:B------:R-:W3:Y:S02]  /*0de0*/  LDG.E.CONSTANT R15, desc[UR6][R6.64+0x30] ;  /* 0x00003006060f7981 */ /* 0x000ee4000c1e9900 */
[----:B------:R-:W-:Y:S02]  /*0df0*/  @P4 FADD R13, R13, R19 ;  /* 0x000000130d0d4221 */ /* 0x000fe40000000000 */
[----:B------:R-:W4:Y:S01]  /*0e00*/  LDG.E.CONSTANT R19, desc[UR6][R6.64+0x34] ;  /* 0x0000340606137981 */ /* 0x000f22000c1e9900 */
[----:B------:R-:W-:-:S02]  /*0e10*/  FSETP.GE.AND P4, PT, R12, R9, PT ;  /* 0x000000090c00720b */ /* 0x000fc40003f86000 */
[-C--:B------:R-:W-:Y:S02]  /*0e20*/  FSETP.GE.AND P2, PT, R24, R9.reuse, PT ;  /* 0x000000091800720b */ /* 0x080fe40003f46000 */
[-C--:B------:R-:W-:Y:S02]  /*0e30*/  FSETP.GE.AND P3, PT, R22, R9.reuse, PT ;  /* 0x000000091600720b */ /* 0x080fe40003f66000 */
[----:B------:R-:W-:-:S07]  /*0e40*/  FSETP.GE.AND P5, PT, R18, R9, PT ;  /* 0x000000091200720b */ /* 0x000fce0003fa6000 */
[----:B------:R-:W-:Y:S01]  /*0e50*/  @P4 FADD R13, R13, R12 ;  /* 0x0000000c0d0d4221 */ /* 0x000fe20000000000 */
[----:B------:R-:W-:-:S03]  /*0e60*/  FSETP.GE.AND P4, PT, R20, R9, PT ;  /* 0x000000091400720b */ /* 0x000fc60003f86000 */
[----:B------:R-:W-:Y:S01]  /*0e70*/  @P2 FADD R13, R13, R24 ;  /* 0x000000180d0d2221 */ /* 0x000fe20000000000 */
[----:B------:R-:W-:-:S03]  /*0e80*/  FSETP.GE.AND P2, PT, R16, R9, PT ;  /* 0x000000091000720b */ /* 0x000fc60003f46000 */
[----:B------:R-:W-:Y:S01]  /*0e90*/  @P3 FADD R13, R13, R22 ;  /* 0x000000160d0d3221 */ /* 0x000fe20000000000 */
[----:B------:R-:W-:-:S05]  /*0ea0*/  FSETP.GE.AND P3, PT, R14, R9, PT ;  /* 0x000000090e00720b */ /* 0x000fca0003f66000 */
[----:B------:R-:W-:Y:S01]  /*0eb0*/  @P4 FADD R13, R13, R20 ;  /* 0x000000140d0d4221 */ /* 0x000fe20000000000 */
[----:B------:R-:W-:-:S03]  /*0ec0*/  FSETP.GE.AND P4, PT, R26, R9, PT ;  /* 0x000000091a00720b */ /* 0x000fc60003f86000 */
[----:B------:R-:W-:-:S04]  /*0ed0*/  @P5 FADD R13, R13, R18 ;  /* 0x000000120d0d5221 */ /* 0x000fc80000000000 */
[----:B------:R-:W-:-:S04]  /*0ee0*/  @P2 FADD R13, R13, R16 ;  /* 0x000000100d0d2221 */ /* 0x000fc80000000000 */
[----:B------:R-:W-:-:S04]  /*0ef0*/  @P3 FADD R13, R13, R14 ;  /* 0x0000000e0d0d3221 */ /* 0x000fc80000000000 */
[----:B------:R-:W-:Y:S01]  /*0f00*/  @P4 FADD R13, R13, R26 ;  /* 0x0000001a0d0d4221 */ /* 0x000fe20000000000 */
[----:B------:R-:W-:Y:S01]  /*0f10*/  VIADD R10, R10, 0x10 ;  /* 0x000000100a0a7836 */ /* 0x000fe20000000000 */
[-C--:B------:R-:W-:Y:S02]  /*0f20*/  FSETP.GE.AND P4, PT, R23, R9.reuse, PT ;  /* 0x000000091700720b */ /* 0x080fe40003f86000 */
[-C--:B--2---:R-:W-:Y:S02]  /*0f30*/  FSETP.GE.AND P5, PT, R28, R9.reuse, PT ;  /* 0x000000091c00720b */ /* 0x084fe40003fa6000 */
[-C--:B---3--:R-:W-:Y:S02]  /*0f40*/  FSETP.GE.AND P2, PT, R15, R9.reuse, PT ;  /* 0x000000090f00720b */ /* 0x088fe40003f46000 */
[----:B----4-:R-:W-:-:S09]  /*0f50*/  FSETP.GE.AND P3, PT, R19, R9, PT ;  /* 0x000000091300720b */ /* 0x010fd20003f66000 */
[----:B------:R-:W-:Y:S01]  /*0f60*/  @P5 FADD R13, R13, R28 ;  /* 0x0000001c0d0d5221 */ /* 0x000fe20000000000 */
[----:B------:R-:W-:-:S03]  /*0f70*/  FSETP.GE.AND P5, PT, R25, R9, PT ;  /* 0x000000091900720b */ /* 0x000fc60003fa6000 */
[----:B------:R-:W-:Y:S01]  /*0f80*/  @P2 FADD R13, R13, R15 ;  /* 0x0000000f0d0d2221 */ /* 0x000fe20000000000 */
[----:B------:R-:W-:-:S03]  /*0f90*/  ISETP.NE.AND P2, PT, R10, R11, PT ;  /* 0x0000000b0a00720c */ /* 0x000fc60003f45270 */
[----:B------:R-:W-:-:S04]  /*0fa0*/  @P3 FADD R13, R13, R19 ;  /* 0x000000130d0d3221 */ /* 0x000fc80000000000 */
[----:B------:R-:W-:-:S04]  /*0fb0*/  @P4 FADD R13, R13, R23 ;  /* 0x000000170d0d4221 */ /* 0x000fc80000000000 */
[----:B------:R-:W-:Y:S02]  /*0fc0*/  @P5 FADD R13, R13, R25 ;  /* 0x000000190d0d5221 */ /* 0x000fe40000000000 */
[----:B------:R-:W-:Y:S05]  /*0fd0*/  @P2 BRA `(.L_x_107) ;  /* 0xfffffffc00302947 */ /* 0x000fea000383ffff */
.L_x_106:
        /* <DEDUP_REMOVED lines=31> */
.L_x_108:
        /* <DEDUP_REMOVED lines=19> */
.L_x_109:
[----:B------:R-:W-:Y:S05]  /*1300*/  @!P1 BRA `(.L_x_105) ;  /* 0x0000000000249947 */ /* 0x000fea0003800000 */
[----:B------:R-:W-:-:S05]  /*1310*/  UMOV UR4, URZ ;  /* 0x000000ff00047c82 */ /* 0x000fca0008000000 */
.L_x_110:
        /* <DEDUP_REMOVED lines=8> */
.L_x_105:
[----:B------:R-:W0:Y:S02]  /*13a0*/  LDC R6, c[0x0][0x3a0] ;  /* 0x0000e800ff067b82 */ /* 0x000e240000000800 */
[----:B0-----:R-:W-:-:S04]  /*13b0*/  FSETP.GT.AND P1, PT, R6, RZ, PT ;  /* 0x000000ff0600720b */ /* 0x001fc80003f24000 */
        /* <DEDUP_REMOVED lines=11> */
[C---:B------:R-:W-:Y:S01]  /*1470*/  LOP3.LUT R10, R17.reuse, 0x7ffffff0, RZ, 0xc0, !PT ;  /* 0x7ffffff0110a7812 */ /* 0x040fe200078ec0ff */
[----:B------:R-:W-:Y:S01]  /*1480*/  VIADD R6, R20, 0xffffffff ;  /* 0xffffffff14067836 */ /* 0x000fe20000000000 */
[----:B------:R-:W-:Y:S01]  /*1490*/  LOP3.LUT R17, R17, 0x3, RZ, 0xc0, !PT ;  /* 0x0000000311117812 */ /* 0x000fe200078ec0ff */
[----:B------:R-:W-:Y:S02]  /*14a0*/  VIADD R7, R19, 0xffffffff ;  /* 0xffffffff13077836 */ /* 0x000fe40000000000 */
[----:B------:R-:W-:Y:S01]  /*14b0*/  IMAD.MOV.U32 R16, RZ, RZ, RZ ;  /* 0x000000ffff107224 */ /* 0x000fe200078e00ff */
[----:B------:R-:W-:Y:S01]  /*14c0*/  ISETP.GE.U32.AND P1, PT, R6, 0x7, PT ;  /* 0x000000070600780c */ /* 0x000fe20003f26070 */
[----:B------:R-:W-:Y:S01]  /*14d0*/  IMAD.MOV R15, RZ, RZ, -R10 ;  /* 0x000000ffff0f7224 */ /* 0x000fe200078e0a0a */
[----:B------:R-:W-:-:S02]  /*14e0*/  ISETP.GE.U32.AND P2, PT, R7, 0x3, PT ;  /* 0x000000030700780c */ /* 0x000fc40003f46070 */
[----:B0-----:R-:W-:-:S04]  /*14f0*/  IADD3 R12, P3, PT, R4, UR4, RZ ;  /* 0x00000004040c7c10 */ /* 0x001fc8000ff7e0ff */
[----:B------:R-:W-:-:S04]  /*1500*/  IADD3 R12, P0, PT, R12, 0x20, RZ ;  /* 0x000000200c0c7810 */ /* 0x000fc80007f1e0ff */
[----:B------:R-:W-:-:S09]  /*1510*/  IADD3.X R11, PT, PT, RZ, UR5, R5, P0, P3 ;  /* 0x00000005ff0b7c10 */ /* 0x000fd200087e6405 */
.L_x_121:
        /* <DEDUP_REMOVED lines=9> */
.L_x_114:
[----:B------:R-:W2:Y:S04]  /*15b0*/  LDG.E.CONSTANT R25, desc[UR6][R6.64+-0x20] ;  /* 0xffffe00606197981 */ /* 0x000ea8000c1e9900 */
[----:B------:R-:W3:Y:S04]  /*15c0*/  LDG.E.CONSTANT R26, desc[UR6][R6.64+-0x1c] ;  /* 0xffffe406061a7981 */ /* 0x000ee8000c1e9900 */
[----:B------:R-:W4:Y:S04]  /*15d0*/  LDG.E.CONSTANT R24, desc[UR6][R6.64+-0x18] ;  /* 0xffffe80606187981 */ /* 0x000f28000c1e9900 */
[----:B------:R-:W4:Y:S01]  /*15e0*/  LDG.E.CONSTANT R23, desc[UR6][R6.64+-0x14] ;  /* 0xffffec0606177981 */ /* 0x000f22000c1e9900 */
        /* <DEDUP_REMOVED lines=18> */
[C---:B------:R-:W-:Y:S02]  /*1710*/  FSETP.GE.AND P0, PT, R23.reuse, R9, PT ;  /* 0x000000091700720b */ /* 0x040fe40003f06000 */
[CC--:B------:R-:W-:Y:S02]  /*1720*/  FSETP.GT.AND P3, PT, R23.reuse, R14.reuse, PT ;  /* 0x0000000e1700720b */ /* 0x0c0fe40003f64000 */
[C---:B------:R-:W-:Y:S02]  /*1730*/  FSETP.GEU.AND P4, PT, R23.reuse, R21, PT ;  /* 0x000000151700720b */ /* 0x040fe40003f8e000 */
[----:B------:R-:W-:-:S07]  /*1740*/  FSEL R23, R23, R14, P3 ;  /* 0x0000000e17177208 */ /* 0x000fce0001800000 */
[----:B------:R-:W-:Y:S02]  /*1750*/  @P0 FSEL R14, R23, R14, !P4 ;  /* 0x0000000e170e0208 */ /* 0x000fe40006000000 */
[----:B------:R-:W4:Y:S01]  /*1760*/  LDG.E.CONSTANT R23, desc[UR6][R6.64+-0x4] ;  /* 0xfffffc0606177981 */ /* 0x000f22000c1e9900 */
        /* <DEDUP_REMOVED lines=43> */
[C---:B------:R-:W-:Y:S02]  /*1a20*/  FSETP.GE.AND P0, PT, R23.reuse, R9, PT ;  /* 0x000000091700720b */ /* 0x040fe40003f06000 */
        /* <DEDUP_REMOVED lines=30> */
.L_x_113:
        /* <DEDUP_REMOVED lines=28> */
[C---:B------:R-:W-:Y:S02]  /*1dd0*/  FSETP.GE.AND P3, PT, R22.reuse, R9, PT ;  /* 0x000000091600720b */ /* 0x040fe40003f66000 */
        /* <DEDUP_REMOVED lines=25> */
.L_x_116:
[----:B------:R-:W-:Y:S05]  /*1f70*/  @!P0 BRA `(.L_x_115) ;  /* 0x0000000000cc8947 */ /* 0x000fea0003800000 */
[----:B------:R-:W-:Y:S01]  /*1f80*/  ISETP.NE.AND P0, PT, R17, RZ, PT ;  /* 0x000000ff1100720c */ /* 0x000fe20003f05270 */
[----:B------:R-:W-:-:S12]  /*1f90*/  @!P2 BRA `(.L_x_117) ;  /* 0x000000000068a947 */ /* 0x000fd80003800000 */
[----:B------:R-:W-:-:S05]  /*1fa0*/  IMAD.WIDE.U32 R6, R23, 0x4, R2 ;  /* 0x0000000417067825 */ /* 0x000fca00078e0002 */
[----:B------:R-:W2:Y:S04]  /*1fb0*/  LDG.E.CONSTANT R22, desc[UR6][R6.64] ;  /* 0x0000000606167981 */ /* 0x000ea8000c1e9900 */
[----:B------:R-:W3:Y:S04]  /*1fc0*/  LDG.E.CONSTANT R24, desc[UR6][R6.64+0x4] ;  /* 0x0000040606187981 */ /* 0x000ee8000c1e9900 */
[----:B------:R-:W4:Y:S04]  /*1fd0*/  LDG.E.CONSTANT R26, desc[UR6][R6.64+0x8] ;  /* 0x00000806061a7981 */ /* 0x000f28000c1e9900 */
[----:B------:R0:W4:Y:S01]  /*1fe0*/  LDG.E.CONSTANT R27, desc[UR6][R6.64+0xc] ;  /* 0x00000c06061b7981 */ /* 0x000122000c1e9900 */
        /* <DEDUP_REMOVED lines=15> */
[----:B------:R-:W-:Y:S02]  /*20e0*/  FSETP.GE.AND P5, PT, R27, R9, PT ;  /* 0x000000091b00720b */ /* 0x000fe40003fa6000 */
[----:B------:R-:W-:Y:S02]  /*20f0*/  @P4 FSEL R14, R7, R14, !P3 ;  /* 0x0000000e070e4208 */ /* 0x000fe40005800000 */
[C---:B------:R-:W-:Y:S02]  /*2100*/  FSETP.GEU.AND P3, PT, R27.reuse, R21, PT ;  /* 0x000000151b00720b */ /* 0x040fe40003f6e000 */
[----:B------:R-:W-:-:S04]  /*2110*/  FSETP.GT.AND P4, PT, R27, R14, PT ;  /* 0x0000000e1b00720b */ /* 0x000fc80003f84000 */
[----:B------:R-:W-:-:S04]  /*2120*/  FSEL R27, R27, R14, P4 ;  /* 0x0000000e1b1b7208 */ /* 0x000fc80002000000 */
[----:B------:R-:W-:-:S07]  /*2130*/  @P5 FSEL R14, R27, R14, !P3 ;  /* 0x0000000e1b0e5208 */ /* 0x000fce0005800000 */
.L_x_117:
        /* <DEDUP_REMOVED lines=23> */
.L_x_115:
[----:B------:R-:W-:-:S13]  /*22b0*/  FSETP.GTU.AND P0, PT, R14, -3.40282346638528859812e+38, PT ;  /* 0xff7fffff0e00780b */ /* 0x000fda0003f0c000 */
[----:B------:R-:W-:Y:S05]  /*22c0*/  @!P0 BRA `(.L_x_112) ;  /* 0x0000000000448947 */ /* 0x000fea0003800000 */
[----:B------:R-:W-:Y:S01]  /*22d0*/  IMAD.MOV.U32 R21, RZ, RZ, RZ ;  /* 0x000000ffff157224 */ /* 0x000fe200078e00ff */
[----:B------:R-:W0:Y:S06]  /*22e0*/  LDCU UR4, c[0x0][0x398] ;  /* 0x00007300ff0477ac */ /* 0x000e2c0008000800 */
.L_x_120:
        /* <DEDUP_REMOVED lines=8> */
.L_x_118:
[----:B------:R-:W-:-:S05]  /*2370*/  VIADD R21, R21, 0x1 ;  /* 0x0000000115157836 */ /* 0x000fca0000000000 */
[----:B0-----:R-:W-:-:S13]  /*2380*/  ISETP.NE.AND P0, PT, R21, UR4, PT ;  /* 0x0000000415007c0c */ /* 0x001fda000bf05270 */
[----:B------:R-:W-:Y:S05]  /*2390*/  @P0 BRA `(.L_x_120) ;  /* 0xfffffffc00d40947 */ /* 0x000fea000383ffff */
.L_x_119:
[----:B------:R-:W-:Y:S01]  /*23a0*/  FSETP.GEU.AND P0, PT, R16, R13, PT ;  /* 0x0000000d1000720b */ /* 0x000fe20003f0e000 */
[--C-:B------:R-:W-:Y:S02]  /*23b0*/  IMAD.MOV.U32 R21, RZ, RZ, R14.reuse ;  /* 0x000000ffff157224 */ /* 0x100fe400078e000e */
[----:B------:R-:W-:-:S10]  /*23c0*/  IMAD.MOV.U32 R18, RZ, RZ, R14 ;  /* 0x000000ffff127224 */ /* 0x000fd400078e000e */
[----:B------:R-:W-:Y:S05]  /*23d0*/  @!P0 BRA `(.L_x_121) ;  /* 0xfffffff000508947 */ /* 0x000fea000383ffff */
.L_x_112:
        /* <DEDUP_REMOVED lines=19> */
.L_x_123:
        /* <DEDUP_REMOVED lines=16> */
[----:B------:R-:W2:Y:S01]  /*2610*/  LDG.E.CONSTANT R22, desc[UR6][R6.64+0x8] ;  /* 0x0000080606167981 */ /* 0x000ea2000c1e9900 */
[----:B------:R-:W-:Y:S01]  /*2620*/  FSETP.GE.AND P2, PT, R28, R9, PT ;  /* 0x000000091c00720b */ /* 0x000fe20003f46000 */
[----:B------:R-:W-:Y:S02]  /*2630*/  @P3 FADD R13, R13, R24 ;  /* 0x000000180d0d3221 */ /* 0x000fe40000000000 */
[----:B------:R-:W3:Y:S02]  /*2640*/  LDG.E.CONSTANT R24, desc[UR6][R6.64+0x10] ;  /* 0x0000100606187981 */ /* 0x000ee4000c1e9900 */
[----:B------:R-:W-:Y:S02]  /*2650*/  @P4 FADD R13, R13, R26 ;  /* 0x0000001a0d0d4221 */ /* 0x000fe40000000000 */
[----:B------:R-:W4:Y:S06]  /*2660*/  LDG.E.CONSTANT R26, desc[UR6][R6.64+0x14] ;  /* 0x00001406061a7981 */ /* 0x000f2c000c1e9900 */
[----:B------:R-:W-:-:S02]  /*2670*/  @P2 FADD R13, R13, R28 ;  /* 0x0000001c0d0d2221 */ /* 0x000fc40000000000 */
[----:B------:R-:W4:Y:S01]  /*2680*/  LDG.E.CONSTANT R28, desc[UR6][R6.64+0x18] ;  /* 0x00001806061c7981 */ /* 0x000f22000c1e9900 */
        /* <DEDUP_REMOVED lines=19> */
[----:B------:R-:W-:-:S03]  /*27c0*/  FSETP.GE.AND P3, PT, R28, R9, PT ;  /* 0x000000091c00720b */ /* 0x000fc60003f66000 */
        /* <DEDUP_REMOVED lines=9> */
.L_x_122:
        /* <DEDUP_REMOVED lines=31> */
.L_x_124:
        /* <DEDUP_REMOVED lines=19> */
.L_x_125:
[----:B------:R-:W-:Y:S05]  /*2b80*/  @!P1 BRA `(.L_x_111) ;  /* 0x00000000003c9947 */ /* 0x000fea0003800000 */
[----:B0-----:R-:W0:Y:S01]  /*2b90*/  LDCU.64 UR4, c[0x0][0x388] ;  /* 0x00007100ff0477ac */ /* 0x001e220008000a00 */
[----:B------:R-:W-:-:S04]  /*2ba0*/  IMAD.WIDE.U32 R4, R11, 0x4, R4 ;  /* 0x000000040b047825 */ /* 0x000fc800078e0004 */
[----:B------:R-:W-:Y:S01]  /*2bb0*/  IMAD.MOV R6, RZ, RZ, -R10 ;  /* 0x000000ffff067224 */ /* 0x000fe200078e0a0a */
[----:B0-----:R-:W-:-:S04]  /*2bc0*/  IADD3 R7, P1, PT, R4, UR4, RZ ;  /* 0x0000000404077c10 */ /* 0x001fc8000ff3e0ff */
[----:B------:R-:W-:-:S09]  /*2bd0*/  IADD3.X R10, PT, PT, R5, UR5, RZ, P1, !PT ;  /* 0x00000005050a7c10 */ /* 0x000fd20008ffe4ff */
.L_x_126:
        /* <DEDUP_REMOVED lines=10> */
.L_x_111:
[----:B------:R-:W-:Y:S02]  /*2c80*/  VIADD R17, R17, 0xffffffff ;  /* 0xffffffff11117836 */ /* 0x000fe40000000000 */
[----:B-----5:R-:W-:Y:S02]  /*2c90*/  FMUL R13, R0, R13 ;  /* 0x0000000d000d7220 */ /* 0x020fe40000400000 */
[----:B------:R-:W-:Y:S01]  /*2ca0*/  IMAD.MOV.U32 R5, RZ, RZ, R17 ;  /* 0x000000ffff057224 */ /* 0x000fe200078e0011 */
[----:B------:R-:W-:Y:S06]  /*2cb0*/  @!P0 BRA `(.L_x_127) ;  /* 0x00000000003c8947 */ /* 0x000fec0003800000 */
[----:B------:R-:W-:Y:S01]  /*2cc0*/  IMAD.MOV.U32 R0, RZ, RZ, RZ ;  /* 0x000000ffff007224 */ /* 0x000fe200078e00ff */
[----:B0-----:R-:W0:Y:S01]  /*2cd0*/  LDCU UR4, c[0x0][0x398] ;  /* 0x00007300ff0477ac */ /* 0x001e220008000800 */
[----:B------:R-:W-:-:S07]  /*2ce0*/  IMAD.MOV.U32 R7, RZ, RZ, RZ ;  /* 0x000000ffff077224 */ /* 0x000fce00078e00ff */
.L_x_129:
        /* <DEDUP_REMOVED lines=8> */
.L_x_128:
[----:B------:R-:W-:-:S05]  /*2d70*/  VIADD R7, R7, 0x1 ;  /* 0x0000000107077836 */ /* 0x000fca0000000000 */
[----:B0-----:R-:W-:-:S13]  /*2d80*/  ISETP.NE.AND P0, PT, R7, UR4, PT ;  /* 0x0000000407007c0c */ /* 0x001fda000bf05270 */
[----:B------:R-:W-:Y:S05]  /*2d90*/  @P0 BRA `(.L_x_129) ;  /* 0xfffffffc00d40947 */ /* 0x000fea000383ffff */
[----:B------:R-:W-:-:S07]  /*2da0*/  IMAD.MOV.U32 R5, RZ, RZ, R17 ;  /* 0x000000ffff057224 */ /* 0x000fce00078e0011 */
.L_x_127:
[----:B------:R-:W1:Y:S02]  /*2db0*/  LDC.64 R2, c[0x0][0x380] ;  /* 0x0000e000ff027b82 */ /* 0x000e640000000a00 */
[----:B-1----:R-:W-:-:S05]  /*2dc0*/  IMAD.WIDE.U32 R8, R8, 0x4, R2 ;  /* 0x0000000408087825 */ /* 0x002fca00078e0002 */
[----:B------:R-:W-:Y:S01]  /*2dd0*/  STG.E desc[UR6][R8.64], R5 ;  /* 0x0000000508007986 */ /* 0x000fe2000c101906 */
[----:B0-----:R-:W-:Y:S05]  /*2de0*/  EXIT ;  /* 0x000000000000794d */ /* 0x001fea0003800000 */
.L_x_130:
        /* <DEDUP_REMOVED lines=9> */
.L_x_200:


//--------------------- .text.softmax_to_probs    --------------------------
	.section	.text.softmax_to_probs,"ax",@progbits
	.align	128
        .global         softmax_to_probs
        .type           softmax_to_probs,@function
        .size           softmax_to_probs,(.L_x_201 - softmax_to_probs)
        .other          softmax_to_probs,@"STO_CUDA_ENTRY STV_DEFAULT"
softmax_to_probs:
.text.softmax_to_probs:
        /* <DEDUP_REMOVED lines=31> */
.L_x_135:
[----:B------:R-:W2:Y:S04]  /*01f0*/  LDG.E.U16.CONSTANT R24, desc[UR6][R2.64+-0x1000] ;  /* 0xfff0000602187981 */ /* 0x000ea8000c1e9500 */
[----:B------:R-:W3:Y:S04]  /*0200*/  LDG.E.U16.CONSTANT R26, desc[UR6][R2.64+-0xe00] ;  /* 0xfff20006021a7981 */ /* 0x000ee8000c1e9500 */
[----:B------:R-:W4:Y:S04]  /*0210*/  LDG.E.U16.CONSTANT R11, desc[UR6][R2.64+-0xc00] ;  /* 0xfff40006020b7981 */ /* 0x000f28000c1e9500 */
[----:B------:R-:W5:Y:S04]  /*0220*/  LDG.E.U16.CONSTANT R10, desc[UR6][R2.64+-0xa00] ;  /* 0xfff60006020a7981 */ /* 0x000f68000c1e9500 */
        /* <DEDUP_REMOVED lines=9> */
[----:B------:R-:W5:Y:S01]  /*02c0*/  LDG.E.U16.CONSTANT R13, desc[UR6][R2.64+0xa00] ;  /* 0x000a0006020d7981 */ /* 0x000f62000c1e9500 */
[----:B--2---:R-:W-:-:S03]  /*02d0*/  IMAD.U32 R25, R24, 0x10000, RZ ;  /* 0x0001000018197824 */ /* 0x004fc600078e00ff */
[----:B------:R-:W2:Y:S01]  /*02e0*/  LDG.E.U16.CONSTANT R24, desc[UR6][R2.64+0xe00] ;  /* 0x000e000602187981 */ /* 0x000ea2000c1e9500 */
[----:B---3--:R-:W-:-:S04]  /*02f0*/  SHF.L.U32 R26, R26, 0x10, RZ ;  /* 0x000000101a1a7819 */ /* 0x008fc800000006ff */
[----:B------:R-:W-:Y:S02]  /*0300*/  FMNMX3 R25, R8, R25, R26, !PT ;  /* 0x0000001908197276 */ /* 0x000fe4000780001a */
[----:B------:R0:W3:Y:S01]  /*0310*/  LDG.E.U16.CONSTANT R8, desc[UR6][R2.64+0xc00] ;  /* 0x000c000602087981 */ /* 0x0000e2000c1e9500 */
[----:B----4-:R-:W-:Y:S02]  /*0320*/  IMAD.U32 R26, R11, 0x10000, RZ ;  /* 0x000100000b1a7824 */ /* 0x010fe400078e00ff */
[----:B-----5:R-:W-:Y:S02]  /*0330*/  IMAD.U32 R10, R10, 0x10000, RZ ;  /* 0x000100000a0a7824 */ /* 0x020fe400078e00ff */
[----:B------:R-:W-:-:S03]  /*0340*/  IMAD.U32 R22, R22, 0x10000, RZ ;  /* 0x0001000016167824 */ /* 0x000fc600078e00ff */
[----:B------:R-:W-:Y:S02]  /*0350*/  FMNMX3 R10, R25, R26, R10, !PT ;  /* 0x0000001a190a7276 */ /* 0x000fe4000780000a */
[----:B------:R-:W-:Y:S01]  /*0360*/  SHF.L.U32 R21, R21, 0x10, RZ ;  /* 0x0000001015157819 */ /* 0x000fe200000006ff */
[----:B------:R-:W-:-:S03]  /*0370*/  IMAD.U32 R11, R18, 0x10000, RZ ;  /* 0x00010000120b7824 */ /* 0x000fc600078e00ff */
[----:B------:R-:W-:Y:S02]  /*0380*/  FMNMX3 R10, R10, R21, R22, !PT ;  /* 0x000000150a0a7276 */ /* 0x000fe40007800016 */
[----:B------:R-:W-:Y:S01]  /*0390*/  SHF.L.U32 R19, R19, 0x10, RZ ;  /* 0x0000001013137819 */ /* 0x000fe200000006ff */
[----:B------:R-:W-:-:S03]  /*03a0*/  VIADD R9, R9, 0x10 ;  /* 0x0000001009097836 */ /* 0x000fc60000000000 */
[----:B------:R-:W-:Y:S01]  /*03b0*/  FMNMX3 R10, R10, R11, R19, !PT ;  /* 0x0000000b0a0a7276 */ /* 0x000fe20007800013 */
[----:B------:R-:W-:Y:S02]  /*03c0*/  IMAD.U32 R11, R16, 0x10000, RZ ;  /* 0x00010000100b7824 */ /* 0x000fe400078e00ff */
[----:B------:R-:W-:Y:S01]  /*03d0*/  IMAD.U32 R17, R17, 0x10000, RZ ;  /* 0x0001000011117824 */ /* 0x000fe200078e00ff */
[----:B------:R-:W-:Y:S01]  /*03e0*/  ISETP.NE.AND P1, PT, R9, RZ, PT ;  /* 0x000000ff0900720c */ /* 0x000fe20003f25270 */
[----:B------:R-:W-:-:S03]  /*03f0*/  IMAD.U32 R15, R15, 0x10000, RZ ;  /* 0x000100000f0f7824 */ /* 0x000fc600078e00ff */
[----:B------:R-:W-:Y:S02]  /*0400*/  FMNMX3 R10, R10, R11, R17, !PT ;  /* 0x0000000b0a0a7276 */ /* 0x000fe40007800011 */
[----:B------:R-:W-:-:S04]  /*0410*/  SHF.L.U32 R11, R14, 0x10, RZ ;  /* 0x000000100e0b7819 */ /* 0x000fc800000006ff */
[----:B------:R-:W-:Y:S01]  /*0420*/  FMNMX3 R10, R10, R11, R15, !PT ;  /* 0x0000000b0a0a7276 */ /* 0x000fe2000780000f */
[----:B------:R-:W-:Y:S01]  /*0430*/  IMAD.U32 R11, R12, 0x10000, RZ ;  /* 0x000100000c0b7824 */ /* 0x000fe200078e00ff */
[----:B------:R-:W-:Y:S02]  /*0440*/  SHF.L.U32 R13, R13, 0x10, RZ ;  /* 0x000000100d0d7819 */ /* 0x000fe400000006ff */
[----:B0-----:R-:W-:Y:S02]  /*0450*/  IADD3 R2, P2, PT, R2, 0x2000, RZ ;  /* 0x0000200002027810 */ /* 0x001fe40007f5e0ff */
[----:B------:R-:W-:Y:S01]  /*0460*/  FMNMX3 R10, R10, R11, R13, !PT ;  /* 0x0000000b0a0a7276 */ /* 0x000fe2000780000d */
[----:B------:R-:W-:Y:S02]  /*0470*/  VIADD R6, R6, 0x1000 ;  /* 0x0000100006067836 */ /* 0x000fe40000000000 */
[----:B------:R-:W-:Y:S01]  /*0480*/  IMAD.X R3, RZ, RZ, R3, P2 ;  /* 0x000000ffff037224 */ /* 0x000fe200010e0603 */
[----:B--2---:R-:W-:Y:S01]  /*0490*/  SHF.L.U32 R24, R24, 0x10, RZ ;  /* 0x0000001018187819 */ /* 0x004fe200000006ff */
[----:B---3--:R-:W-:-:S05]  /*04a0*/  IMAD.U32 R11, R8, 0x10000, RZ ;  /* 0x00010000080b7824 */ /* 0x008fca00078e00ff */
[----:B------:R-:W-:Y:S01]  /*04b0*/  FMNMX3 R8, R10, R11, R24, !PT ;  /* 0x0000000b0a087276 */ /* 0x000fe20007800018 */
[----:B------:R-:W-:Y:S06]  /*04c0*/  @P1 BRA `(.L_x_135) ;  /* 0xfffffffc00481947 */ /* 0x000fec000383ffff */
.L_x_134:
[----:B------:R-:W-:Y:S05]  /*04d0*/  BSYNC.RECONVERGENT B1 ;  /* 0x0000000000017941 */ /* 0x000fea0003800200 */
.L_x_133:
[----:B------:R-:W-:Y:S05]  /*04e0*/  @!P0 BRA `(.L_x_132) ;  /* 0x0000000400088947 */ /* 0x000fea0003800000 */
[----:B------:R-:W0:Y:S01]  /*04f0*/  LDC.64 R10, c[0x0][0x388] ;  /* 0x0000e200ff0a7b82 */ /* 0x000e220000000a00 */
[----:B------:R-:W-:Y:S01]  /*0500*/  ISETP.GE.U32.AND P0, PT, R23, 0x8, PT ;  /* 0x000000081700780c */ /* 0x000fe20003f06070 */
[----:B------:R-:W-:Y:S01]  /*0510*/  IMAD.WIDE R12, R4, 0x2, RZ ;  /* 0x00000002040c7825 */ /* 0x000fe200078e02ff */
[----:B------:R-:W-:Y:S01]  /*0520*/  LOP3.LUT R24, R7, 0x7, RZ, 0xc0, !PT ;  /* 0x0000000707187812 */ /* 0x000fe200078ec0ff */
[----:B------:R-:W-:Y:S03]  /*0530*/  BSSY.RECONVERGENT B1, `(.L_x_136) ;  /* 0x000001b000017945 */ /* 0x000fe60003800200 */
[----:B------:R-:W-:Y:S02]  /*0540*/  ISETP.NE.AND P1, PT, R24, RZ, PT ;  /* 0x000000ff1800720c */ /* 0x000fe40003f25270 */
[----:B0-----:R-:W-:-:S04]  /*0550*/  IADD3 R2, P2, PT, R12, R10, RZ ;  /* 0x0000000a0c027210 */ /* 0x001fc80007f5e0ff */
[----:B------:R-:W-:Y:S01]  /*0560*/  IADD3.X R3, PT, PT, R13, R11, RZ, P2, !PT ;  /* 0x0000000b0d037210 */ /* 0x000fe200017fe4ff */
[----:B------:R-:W-:Y:S08]  /*0570*/  @!P0 BRA `(.L_x_137) ;  /* 0x0000000000588947 */ /* 0x000ff00003800000 */
[----:B------:R-:W-:-:S05]  /*0580*/  IMAD.WIDE.U32 R14, R6, 0x2, R2 ;  /* 0x00000002060e7825 */ /* 0x000fca00078e0002 */
[----:B------:R-:W2:Y:S04]  /*0590*/  LDG.E.U16.CONSTANT R19, desc[UR6][R14.64] ;  /* 0x000000060e137981 */ /* 0x000ea8000c1e9500 */
[----:B------:R-:W3:Y:S04]  /*05a0*/  LDG.E.U16.CONSTANT R21, desc[UR6][R14.64+0x200] ;  /* 0x000200060e157981 */ /* 0x000ee8000c1e9500 */
[----:B------:R-:W4:Y:S04]  /*05b0*/  LDG.E.U16.CONSTANT R23, desc[UR6][R14.64+0x600] ;  /* 0x000600060e177981 */ /* 0x000f28000c1e9500 */
[----:B------:R-:W5:Y:S04]  /*05c0*/  LDG.E.U16.CONSTANT R22, desc[UR6][R14.64+0x400] ;  /* 0x000400060e167981 */ /* 0x000f68000c1e9500 */
[----:B------:R-:W5:Y:S04]  /*05d0*/  LDG.E.U16.CONSTANT R17, desc[UR6][R14.64+0x800] ;  /* 0x000800060e117981 */ /* 0x000f68000c1e9500 */
[----:B------:R-:W5:Y:S04]  /*05e0*/  LDG.E.U16.CONSTANT R16, desc[UR6][R14.64+0xa00] ;  /* 0x000a00060e107981 */ /* 0x000f68000c1e9500 */
[----:B------:R-:W5:Y:S04]  /*05f0*/  LDG.E.U16.CONSTANT R9, desc[UR6][R14.64+0xc00] ;  /* 0x000c00060e097981 */ /* 0x000f68000c1e9500 */
[----:B------:R-:W5:Y:S01]  /*0600*/  LDG.E.U16.CONSTANT R18, desc[UR6][R14.64+0xe00] ;  /* 0x000e00060e127981 */ /* 0x000f62000c1e9500 */
[----:B------:R-:W-:Y:S01]  /*0610*/  IADD3 R6, PT, PT, R6, 0x800, RZ ;  /* 0x0000080006067810 */ /* 0x000fe20007ffe0ff */
[----:B--2---:R-:W-:-:S02]  /*0620*/  IMAD.U32 R19, R19, 0x10000, RZ ;  /* 0x0001000013137824 */ /* 0x004fc400078e00ff */
[----:B---3--:R-:W-:Y:S02]  /*0630*/  IMAD.U32 R21, R21, 0x10000, RZ ;  /* 0x0001000015157824 */ /* 0x008fe400078e00ff */
[----:B----4-:R-:W-:-:S03]  /*0640*/  IMAD.U32 R23, R23, 0x10000, RZ ;  /* 0x0001000017177824 */ /* 0x010fc600078e00ff */
[----:B------:R-:W-:Y:S02]  /*0650*/  FMNMX3 R19, R8, R19, R21, !PT ;  /* 0x0000001308137276 */ /* 0x000fe40007800015 */
[----:B-----5:R-:W-:Y:S01]  /*0660*/  SHF.L.U32 R22, R22, 0x10, RZ ;  /* 0x0000001016167819 */ /* 0x020fe200000006ff */
[----:B------:R-:W-:-:S03]  /*0670*/  IMAD.U32 R8, R17, 0x10000, RZ ;  /* 0x0001000011087824 */ /* 0x000fc600078e00ff */
[----:B------:R-:W-:Y:S02]  /*0680*/  FMNMX3 R19, R19, R22, R23, !PT ;  /* 0x0000001613137276 */ /* 0x000fe40007800017 */
[----:B------:R-:W-:Y:S01]  /*0690*/  SHF.L.U32 R16, R16, 0x10, RZ ;  /* 0x0000001010107819 */ /* 0x000fe200000006ff */
[----:B------:R-:W-:-:S03]  /*06a0*/  IMAD.U32 R9, R9, 0x10000, RZ ;  /* 0x0001000009097824 */ /* 0x000fc600078e00ff */
[----:B------:R-:W-:Y:S01]  /*06b0*/  FMNMX3 R8, R19, R8, R16, !PT ;  /* 0x0000000813087276 */ /* 0x000fe20007800010 */
[----:B------:R-:W-:-:S05]  /*06c0*/  IMAD.U32 R18, R18, 0x10000, RZ ;  /* 0x0001000012127824 */ /* 0x000fca00078e00ff */
[----:B------:R-:W-:-:S07]  /*06d0*/  FMNMX3 R8, R8, R9, R18, !PT ;  /* 0x0000000908087276 */ /* 0x000fce0007800012 */
.L_x_137:
[----:B------:R-:W-:Y:S05]  /*06e0*/  BSYNC.RECONVERGENT B1 ;  /* 0x0000000000017941 */ /* 0x000fea0003800200 */
.L_x_136:
[----:B------:R-:W-:Y:S05]  /*06f0*/  @!P1 BRA `(.L_x_132) ;  /* 0x0000000000849947 */ /* 0x000fea0003800000 */
[----:B------:R-:W-:Y:S01]  /*0700*/  ISETP.GE.U32.AND P0, PT, R24, 0x4, PT ;  /* 0x000000041800780c */ /* 0x000fe20003f06070 */
[----:B------:R-:W-:Y:S01]  /*0710*/  BSSY.RECONVERGENT B1, `(.L_x_138) ;  /* 0x0000010000017945 */ /* 0x000fe20003800200 */
[----:B------:R-:W-:-:S04]  /*0720*/  LOP3.LUT R7, R7, 0x3, RZ, 0xc0, !PT ;  /* 0x0000000307077812 */ /* 0x000fc800078ec0ff */
[----:B------:R-:W-:-:S07]  /*0730*/  ISETP.NE.AND P1, PT, R7, RZ, PT ;  /* 0x000000ff0700720c */ /* 0x000fce0003f25270 */
[----:B------:R-:W-:Y:S06]  /*0740*/  @!P0 BRA `(.L_x_139) ;  /* 0x0000000000308947 */ /* 0x000fec0003800000 */
[----:B------:R-:W-:-:S05]  /*0750*/  IMAD.WIDE.U32 R2, R6, 0x2, R2 ;  /* 0x0000000206027825 */ /* 0x000fca00078e0002 */
[----:B------:R-:W2:Y:S04]  /*0760*/  LDG.E.U16.CONSTANT R9, desc[UR6][R2.64] ;  /* 0x0000000602097981 */ /* 0x000ea8000c1e9500 */
[----:B------:R-:W3:Y:S04]  /*0770*/  LDG.E.U16.CONSTANT R14, desc[UR6][R2.64+0x200] ;  /* 0x00020006020e7981 */ /* 0x000ee8000c1e9500 */
[----:B------:R-:W4:Y:S04]  /*0780*/  LDG.E.U16.CONSTANT R16, desc[UR6][R2.64+0x600] ;  /* 0x0006000602107981 */ /* 0x000f28000c1e9500 */
[----:B------:R-:W5:Y:S01]  /*0790*/  LDG.E.U16.CONSTANT R15, desc[UR6][R2.64+0x400] ;  /* 0x00040006020f7981 */ /* 0x000f62000c1e9500 */
[----:B------:R-:W-:-:S02]  /*07a0*/  VIADD R6, R6, 0x400 ;  /* 0x0000040006067836 */ /* 0x000fc40000000000 */
[----:B--2---:R-:W-:Y:S02]  /*07b0*/  IMAD.U32 R9, R9, 0x10000, RZ ;  /* 0x0001000009097824 */ /* 0x004fe400078e00ff */
[----:B---3--:R-:W-:Y:S02]  /*07c0*/  IMAD.U32 R14, R14, 0x10000, RZ ;  /* 0x000100000e0e7824 */ /* 0x008fe400078e00ff */
[----:B----4-:R-:W-:-:S03]  /*07d0*/  IMAD.U32 R16, R16, 0x10000, RZ ;  /* 0x0001000010107824 */ /* 0x010fc600078e00ff */
[----:B------:R-:W-:Y:S02]  /*07e0*/  FMNMX3 R8, R8, R9, R14, !PT ;  /* 0x0000000908087276 */ /* 0x000fe4000780000e */
[----:B-----5:R-:W-:-:S04]  /*07f0*/  SHF.L.U32 R15, R15, 0x10, RZ ;  /* 0x000000100f0f7819 */ /* 0x020fc800000006ff */
[----:B------:R-:W-:-:S07]  /*0800*/  FMNMX3 R8, R8, R15, R16, !PT ;  /* 0x0000000f08087276 */ /* 0x000fce0007800010 */
.L_x_139:
[----:B------:R-:W-:Y:S05]  /*0810*/  BSYNC.RECONVERGENT B1 ;  /* 0x0000000000017941 */ /* 0x000fea0003800200 */
.L_x_138:
[----:B------:R-:W-:Y:S05]  /*0820*/  @!P1 BRA `(.L_x_132) ;  /* 0x0000000000389947 */ /* 0x000fea0003800000 */
[----:B------:R-:W-:Y:S01]  /*0830*/  IMAD.WIDE.U32 R12, R6, 0x2, R12 ;  /* 0x00000002060c7825 */ /* 0x000fe200078e000c */
[----:B------:R-:W-:Y:S02]  /*0840*/  IADD3 R6, PT, PT, -R7, RZ, RZ ;  /* 0x000000ff07067210 */ /* 0x000fe40007ffe1ff */
[----:B------:R-:W-:-:S05]  /*0850*/  IADD3 R10, P0, PT, R12, R10, RZ ;  /* 0x0000000a0c0a7210 */ /* 0x000fca0007f1e0ff */
[----:B------:R-:W-:-:S08]  /*0860*/  IMAD.X R11, R13, 0x1, R11, P0 ;  /* 0x000000010d0b7824 */ /* 0x000fd000000e060b */
.L_x_140:
[----:B------:R-:W-:Y:S01]  /*0870*/  IMAD.MOV.U32 R2, RZ, RZ, R10 ;  /* 0x000000ffff027224 */ /* 0x000fe200078e000a */
[----:B------:R-:W-:-:S05]  /*0880*/  MOV R3, R11 ;  /* 0x0000000b00037202 */ /* 0x000fca0000000f00 */
[----:B------:R-:W2:Y:S01]  /*0890*/  LDG.E.U16.CONSTANT R2, desc[UR6][R2.64] ;  /* 0x0000000602027981 */ /* 0x000ea2000c1e9500 */
[----:B------:R-:W-:Y:S01]  /*08a0*/  VIADD R6, R6, 0x1 ;  /* 0x0000000106067836 */ /* 0x000fe20000000000 */
[----:B------:R-:W-:-:S04]  /*08b0*/  IADD3 R10, P1, PT, R10, 0x200, RZ ;  /* 0x000002000a0a7810 */ /* 0x000fc80007f3e0ff */
[----:B------:R-:W-:Y:S02]  /*08c0*/  ISETP.NE.AND P0, PT, R6, RZ, PT ;  /* 0x000000ff0600720c */ /* 0x000fe40003f05270 */
[----:B------:R-:W-:Y:S01]  /*08d0*/  IADD3.X R11, PT, PT, RZ, R11, RZ, P1, !PT ;  /* 0x0000000bff0b7210 */ /* 0x000fe20000ffe4ff */
[----:B--2---:R-:W-:-:S05]  /*08e0*/  IMAD.U32 R7, R2, 0x10000, RZ ;  /* 0x0001000002077824 */ /* 0x004fca00078e00ff */
[----:B------:R-:W-:-:S05]  /*08f0*/  FMNMX R8, R7, R8, !PT ;  /* 0x0000000807087209 */ /* 0x000fca0007800000 */
[----:B------:R-:W-:Y:S05]  /*0900*/  @P0 BRA `(.L_x_140) ;  /* 0xfffffffc00d80947 */ /* 0x000fea000383ffff */
.L_x_132:
[----:B------:R-:W-:Y:S05]  /*0910*/  BSYNC.RECONVERGENT B0 ;  /* 0x0000000000007941 */ /* 0x000fea0003800200 */
.L_x_131:
        /* <DEDUP_REMOVED lines=28> */
[----:B------:R-:W2:Y:S02]  /*0ae0*/  SHFL.BFLY PT, R8, R7, 0x8, 0x1f ;  /* 0x0d001f0007087f89 */ /* 0x000ea400000e0000 */
[----:B--2---:R-:W-:-:S05]  /*0af0*/  FMNMX R8, R7, R8, !PT ;  /* 0x0000000807087209 */ /* 0x004fca0007800000 */
[----:B0-----:R-:W0:Y:S02]  /*0b00*/  SHFL.BFLY PT, R9, R8, 0x4, 0x1f ;  /* 0x0c801f0008097f89 */ /* 0x001e2400000e0000 */
[----:B0-----:R-:W-:-:S05]  /*0b10*/  FMNMX R9, R8, R9, !PT ;  /* 0x0000000908097209 */ /* 0x001fca0007800000 */
[----:B------:R-:W0:Y:S02]  /*0b20*/  SHFL.BFLY PT, R10, R9, 0x2, 0x1f ;  /* 0x0c401f00090a7f89 */ /* 0x000e2400000e0000 */
[----:B0-----:R-:W-:-:S05]  /*0b30*/  FMNMX R10, R9, R10, !PT ;  /* 0x0000000a090a7209 */ /* 0x001fca0007800000 */
[----:B------:R0:W2:Y:S02]  /*0b40*/  SHFL.BFLY PT, R11, R10, 0x1, 0x1f ;  /* 0x0c201f000a0b7f89 */ /* 0x0000a400000e0000 */
.L_x_164:
[----:B--2---:R-:W-:-:S05]  /*0b50*/  FMNMX R11, R10, R11, !PT ;  /* 0x0000000b0a0b7209 */ /* 0x004fca0007800000 */
[----:B------:R2:W-:Y:S02]  /*0b60*/  @!P0 STS [UR4], R11 ;  /* 0x0000000bff008988 */ /* 0x0005e40008000804 */
.L_x_141:
        /* <DEDUP_REMOVED lines=8> */
[----:B------:R-:W-:Y:S03]  /*0bf0*/  BSSY.RECONVERGENT B1, `(.L_x_145) ;  /* 0x000002c000017945 */ /* 0x000fe60003800200 */
[----:B------:R-:W-:Y:S01]  /*0c00*/  IADD3 R12, PT, PT, R8, R5, RZ ;  /* 0x00000005080c7210 */ /* 0x000fe20007ffe0ff */
[----:B------:R-:W-:-:S03]  /*0c10*/  IMAD.MOV.U32 R8, RZ, RZ, R0 ;  /* 0x000000ffff087224 */ /* 0x000fc600078e0000 */
[C---:B------:R-:W-:Y:S02]  /*0c20*/  LOP3.LUT R7, R12.reuse, 0x300, RZ, 0xc0, !PT ;  /* 0x000003000c077812 */ /* 0x040fe400078ec0ff */
[----:B------:R-:W-:Y:S02]  /*0c30*/  ISETP.GE.U32.AND P1, PT, R12, 0x300, PT ;  /* 0x000003000c00780c */ /* 0x000fe40003f26070 */
[----:B------:R-:W-:Y:S01]  /*0c40*/  ISETP.NE.AND P2, PT, R7, 0x300, PT ;  /* 0x000003000700780c */ /* 0x000fe20003f45270 */
[----:B------:R-:W-:-:S12]  /*0c50*/  IMAD.MOV.U32 R7, RZ, RZ, RZ ;  /* 0x000000ffff077224 */ /* 0x000fd800078e00ff */
[----:B------:R-:W-:Y:S05]  /*0c60*/  @!P2 BRA `(.L_x_146) ;  /* 0x000000000090a947 */ /* 0x000fea0003800000 */
[----:B------:R-:W4:Y:S01]  /*0c70*/  LDCU.128 UR8, c[0x0][0x380] ;  /* 0x00007000ff0877ac */ /* 0x000f220008000c00 */
[----:B0-2---:R-:W-:Y:S01]  /*0c80*/  IMAD.WIDE.U32 R10, R0, 0x2, RZ ;  /* 0x00000002000a7825 */ /* 0x005fe200078e00ff */
[----:B------:R-:W-:-:S03]  /*0c90*/  LEA.HI R7, R12, 0x1, RZ, 0x18 ;  /* 0x000000010c077811 */ /* 0x000fc600078fc0ff */
[----:B------:R-:W-:-:S04]  /*0ca0*/  IMAD.WIDE.U32 R8, R0, 0x4, RZ ;  /* 0x0000000400087825 */ /* 0x000fc800078e00ff */
[----:B------:R-:W-:-:S04]  /*0cb0*/  IMAD.WIDE R10, R4, 0x2, R10 ;  /* 0x00000002040a7825 */ /* 0x000fc800078e020a */
[----:B------:R-:W-:Y:S01]  /*0cc0*/  IMAD.WIDE R8, R4, 0x4, R8 ;  /* 0x0000000404087825 */ /* 0x000fe200078e0208 */
[----:B----4-:R-:W-:Y:S02]  /*0cd0*/  IADD3 R14, P3, PT, R10, UR10, RZ ;  /* 0x0000000a0a0e7c10 */ /* 0x010fe4000ff7e0ff */
[----:B------:R-:W-:Y:S01]  /*0ce0*/  IADD3 R16, P2, PT, R8, UR8, RZ ;  /* 0x0000000808107c10 */ /* 0x000fe2000ff5e0ff */
[----:B------:R-:W-:Y:S01]  /*0cf0*/  IMAD.MOV.U32 R8, RZ, RZ, R0 ;  /* 0x000000ffff087224 */ /* 0x000fe200078e0000 */
[----:B------:R-:W-:Y:S01]  /*0d00*/  LOP3.LUT R10, R7, 0x3, RZ, 0xc0, !PT ;  /* 0x00000003070a7812 */ /* 0x000fe200078ec0ff */
[----:B------:R-:W-:Y:S01]  /*0d10*/  HFMA2 R7, -RZ, RZ, 0, 0 ;  /* 0x00000000ff077431 */ /* 0x000fe200000001ff */
[----:B------:R-:W-:Y:S02]  /*0d20*/  IADD3.X R17, PT, PT, R9, UR9, RZ, P2, !PT ;  /* 0x0000000909117c10 */ /* 0x000fe400097fe4ff */
[----:B------:R-:W-:Y:S01]  /*0d30*/  IADD3.X R15, PT, PT, R11, UR11, RZ, P3, !PT ;  /* 0x0000000b0b0f7c10 */ /* 0x000fe20009ffe4ff */
[----:B------:R-:W-:-:S07]  /*0d40*/  IMAD.MOV R9, RZ, RZ, -R10 ;  /* 0x000000ffff097224 */ /* 0x000fce00078e0a0a */
.L_x_147:
[----:B----4-:R-:W-:Y:S01]  /*0d50*/  MOV R10, R14 ;  /* 0x0000000e000a7202 */ /* 0x010fe20000000f00 */
[----:B------:R-:W-:-:S05]  /*0d60*/  IMAD.MOV.U32 R11, RZ, RZ, R15 ;  /* 0x000000ffff0b7224 */ /* 0x000fca00078e000f */
[----:B------:R0:W2:Y:S01]  /*0d70*/  LDG.E.U16.CONSTANT R10, desc[UR6][R10.64] ;  /* 0x000000060a0a7981 */ /* 0x0000a2000c1e9500 */
[----:B------:R-:W-:Y:S01]  /*0d80*/  VIADD R9, R9, 0x1 ;  /* 0x0000000109097836 */ /* 0x000fe20000000000 */
[----:B------:R-:W-:Y:S02]  /*0d90*/  IADD3 R14, P4, PT, R14, 0x200, RZ ;  /* 0x000002000e0e7810 */ /* 0x000fe40007f9e0ff */
[----:B------:R-:W-:-:S03]  /*0da0*/  IADD3 R8, PT, PT, R8, 0x100, RZ ;  /* 0x0000010008087810 */ /* 0x000fc60007ffe0ff */
[----:B------:R-:W-:Y:S02]  /*0db0*/  IMAD.X R15, RZ, RZ, R15, P4 ;  /* 0x000000ffff0f7224 */ /* 0x000fe400020e060f */
[----:B0-----:R-:W-:Y:S02]  /*0dc0*/  IMAD.MOV.U32 R11, RZ, RZ, R17 ;  /* 0x000000ffff0b7224 */ /* 0x001fe400078e0011 */
[----:B--2---:R-:W-:Y:S01]  /*0dd0*/  IMAD.U32 R13, R10, 0x10000, RZ ;  /* 0x000100000a0d7824 */ /* 0x004fe200078e00ff */
[----:B------:R-:W-:Y:S02]  /*0de0*/  MOV R10, R16 ;  /* 0x00000010000a7202 */ /* 0x000fe40000000f00 */
[----:B------:R-:W-:Y:S01]  /*0df0*/  IADD3 R16, P3, PT, R16, 0x400, RZ ;  /* 0x0000040010107810 */ /* 0x000fe20007f7e0ff */
[----:B---3--:R-:W-:-:S04]  /*0e00*/  FADD R13, -R6, R13 ;  /* 0x0000000d060d7221 */ /* 0x008fc80000000100 */
[----:B------:R-:W-:Y:S01]  /*0e10*/  FMUL R13, R13, 1.4426950216293334961 ;  /* 0x3fb8aa3b0d0d7820 */ /* 0x000fe20000400000 */
[----:B------:R-:W-:-:S04]  /*0e20*/  IMAD.X R17, RZ, RZ, R17, P3 ;  /* 0x000000ffff117224 */ /* 0x000fc800018e0611 */
        /* <DEDUP_REMOVED lines=8> */
.L_x_146:
[----:B------:R-:W-:Y:S05]  /*0eb0*/  BSYNC.RECONVERGENT B1 ;  /* 0x0000000000017941 */ /* 0x000fea0003800200 */
.L_x_145:
[----:B------:R-:W-:Y:S05]  /*0ec0*/  @!P1 BRA `(.L_x_144) ;  /* 0x0000000000f09947 */ /* 0x000fea0003800000 */
[----:B------:R-:W5:Y:S01]  /*0ed0*/  LDCU.128 UR8, c[0x0][0x380] ;  /* 0x00007000ff0877ac */ /* 0x000f620008000c00 */
[----:B0-2-4-:R-:W-:-:S04]  /*0ee0*/  IMAD.WIDE.U32 R10, R8, 0x2, RZ ;  /* 0x00000002080a7825 */ /* 0x015fc800078e00ff */
[----:B------:R-:W-:-:S04]  /*0ef0*/  IMAD.WIDE.U32 R14, R8, 0x4, RZ ;  /* 0x00000004080e7825 */ /* 0x000fc800078e00ff */
[----:B------:R-:W-:-:S04]  /*0f00*/  IMAD.WIDE R10, R4, 0x2, R10 ;  /* 0x00000002040a7825 */ /* 0x000fc800078e020a */
[----:B------:R-:W-:Y:S01]  /*0f10*/  IMAD.WIDE R14, R4, 0x4, R14 ;  /* 0x00000004040e7825 */ /* 0x000fe200078e020e */
[----:B-----5:R-:W-:Y:S02]  /*0f20*/  IADD3 R10, P1, PT, R10, UR10, RZ ;  /* 0x0000000a0a0a7c10 */ /* 0x020fe4000ff3e0ff */
[----:B------:R-:W-:Y:S02]  /*0f30*/  IADD3 R9, P3, PT, R14, UR8, RZ ;  /* 0x000000080e097c10 */ /* 0x000fe4000ff7e0ff */
[----:B------:R-:W-:Y:S02]  /*0f40*/  IADD3 R10, P2, PT, R10, 0x400, RZ ;  /* 0x000004000a0a7810 */ /* 0x000fe40007f5e0ff */
[----:B------:R-:W-:Y:S02]  /*0f50*/  IADD3 R9, P4, PT, R9, 0x800, RZ ;  /* 0x0000080009097810 */ /* 0x000fe40007f9e0ff */
[----:B------:R-:W-:Y:S02]  /*0f60*/  IADD3.X R11, PT, PT, RZ, UR11, R11, P2, P1 ;  /* 0x0000000bff0b7c10 */ /* 0x000fe400097e240b */
[----:B------:R-:W-:-:S09]  /*0f70*/  IADD3.X R14, PT, PT, RZ, UR9, R15, P4, P3 ;  /* 0x00000009ff0e7c10 */ /* 0x000fd2000a7e640f */
.L_x_148:
[----:B------:R-:W2:Y:S04]  /*0f80*/  LDG.E.U16.CONSTANT R12, desc[UR6][R10.64+-0x400] ;  /* 0xfffc00060a0c7981 */ /* 0x000ea8000c1e9500 */
[----:B------:R-:W4:Y:S04]  /*0f90*/  LDG.E.U16.CONSTANT R16, desc[UR6][R10.64] ;  /* 0x000000060a107981 */ /* 0x000f28000c1e9500 */
[----:B------:R-:W5:Y:S04]  /*0fa0*/  LDG.E.U16.CONSTANT R15, desc[UR6][R10.64+-0x200] ;  /* 0xfffe00060a0f7981 */ /* 0x000f68000c1e9500 */
[----:B------:R-:W3:Y:S01]  /*0fb0*/  LDG.E.U16.CONSTANT R18, desc[UR6][R10.64+0x200] ;  /* 0x000200060a127981 */ /* 0x000ee2000c1e9500 */
[----:B------:R-:W-:-:S02]  /*0fc0*/  IADD3 R8, PT, PT, R8, 0x400, RZ ;  /* 0x0000040008087810 */ /* 0x000fc40007ffe0ff */
[----:B--2---:R-:W-:Y:S02]  /*0fd0*/  SHF.L.U32 R13, R12, 0x10, RZ ;  /* 0x000000100c0d7819 */ /* 0x004fe400000006ff */
[----:B----4-:R-:W-:Y:S01]  /*0fe0*/  SHF.L.U32 R17, R16, 0x10, RZ ;  /* 0x0000001010117819 */ /* 0x010fe200000006ff */
[----:B-----5:R-:W-:Y:S02]  /*0ff0*/  IMAD.U32 R15, R15, 0x10000, RZ ;  /* 0x000100000f0f7824 */ /* 0x020fe400078e00ff */
[----:B---3--:R-:W-:Y:S02]  /*1000*/  IMAD.U32 R19, R18, 0x10000, RZ ;  /* 0x0001000012137824 */ /* 0x008fe400078e00ff */
[C---:B------:R-:W-:Y:S01]  /*1010*/  FADD R13, -R6.reuse, R13 ;  /* 0x0000000d060d7221 */ /* 0x040fe20000000100 */
[C---:B------:R-:W-:Y:S01]  /*1020*/  FADD R15, -R6.reuse, R15 ;  /* 0x0000000f060f7221 */ /* 0x040fe20000000100 */
[C---:B------:R-:W-:Y:S01]  /*1030*/  FADD R17, -R6.reuse, R17 ;  /* 0x0000001106117221 */ /* 0x040fe20000000100 */
[----:B------:R-:W-:Y:S01]  /*1040*/  FADD R19, -R6, R19 ;  /* 0x0000001306137221 */ /* 0x000fe20000000100 */
[----:B------:R-:W-:Y:S01]  /*1050*/  FMUL R13, R13, 1.4426950216293334961 ;  /* 0x3fb8aa3b0d0d7820 */ /* 0x000fe20000400000 */
[----:B------:R-:W-:Y:S01]  /*1060*/  FMUL R12, R15, 1.4426950216293334961 ;  /* 0x3fb8aa3b0f0c7820 */ /* 0x000fe20000400000 */
[----:B------:R-:W-:Y:S01]  /*1070*/  FMUL R17, R17, 1.4426950216293334961 ;  /* 0x3fb8aa3b11117820 */ /* 0x000fe20000400000 */
[----:B------:R-:W-:-:S02]  /*1080*/  FMUL R19, R19, 1.4426950216293334961 ;  /* 0x3fb8aa3b13137820 */ /* 0x000fc40000400000 */
[----:B------:R-:W-:Y:S02]  /*1090*/  FSETP.GEU.AND P1, PT, R13, -126, PT ;  /* 0xc2fc00000d00780b */ /* 0x000fe40003f2e000 */
[----:B------:R-:W-:Y:S02]  /*10a0*/  FSETP.GEU.AND P2, PT, R12, -126, PT ;  /* 0xc2fc00000c00780b */ /* 0x000fe40003f4e000 */
[----:B------:R-:W-:Y:S02]  /*10b0*/  FSETP.GEU.AND P3, PT, R17, -126, PT ;  /* 0xc2fc00001100780b */ /* 0x000fe40003f6e000 */
[----:B------:R-:W-:-:S07]  /*10c0*/  FSETP.GEU.AND P4, PT, R19, -126, PT ;  /* 0xc2fc00001300780b */ /* 0x000fce0003f8e000 */
[----:B------:R-:W-:Y:S02]  /*10d0*/  @!P1 FMUL R13, R13, 0.5 ;  /* 0x3f0000000d0d9820 */ /* 0x000fe40000400000 */
[----:B------:R-:W-:Y:S02]  /*10e0*/  @!P2 FMUL R12, R12, 0.5 ;  /* 0x3f0000000c0ca820 */ /* 0x000fe40000400000 */
[----:B------:R-:W-:Y:S02]  /*10f0*/  @!P3 FMUL R17, R17, 0.5 ;  /* 0x3f0000001111b820 */ /* 0x000fe40000400000 */
[----:B------:R-:W-:Y:S01]  /*1100*/  @!P4 FMUL R19, R19, 0.5 ;  /* 0x3f0000001313c820 */ /* 0x000fe20000400000 */
[----:B------:R-:W0:Y:S08]  /*1110*/  MUFU.EX2 R15, R13 ;  /* 0x0000000d000f7308 */ /* 0x000e300000000800 */
[----:B------:R-:W2:Y:S08]  /*1120*/  MUFU.EX2 R16, R12 ;  /* 0x0000000c00107308 */ /* 0x000eb00000000800 */
[----:B------:R-:W3:Y:S08]  /*1130*/  MUFU.EX2 R18, R17 ;  /* 0x0000001100127308 */ /* 0x000ef00000000800 */
[----:B------:R-:W4:Y:S01]  /*1140*/  MUFU.EX2 R21, R19 ;  /* 0x0000001300157308 */ /* 0x000f220000000800 */
[----:B0-----:R-:W-:Y:S01]  /*1150*/  @!P1 FMUL R15, R15, R15 ;  /* 0x0000000f0f0f9220 */ /* 0x001fe20000400000 */
[----:B--2---:R-:W-:Y:S01]  /*1160*/  @!P2 FMUL R16, R16, R16 ;  /* 0x000000101010a220 */ /* 0x004fe20000400000 */
[----:B------:R-:W-:Y:S01]  /*1170*/  MOV R12, R9 ;  /* 0x00000009000c7202 */ /* 0x000fe20000000f00 */
[----:B------:R-:W-:-:S02]  /*1180*/  IMAD.MOV.U32 R13, RZ, RZ, R14 ;  /* 0x000000ffff0d7224 */ /* 0x000fc400078e000e */
[----:B---3--:R-:W-:-:S03]  /*1190*/  @!P3 FMUL R18, R18, R18 ;  /* 0x000000121212b220 */ /* 0x008fc60000400000 */
[----:B------:R0:W-:Y:S01]  /*11a0*/  STG.E desc[UR6][R12.64+-0x800], R15 ;  /* 0xfff8000f0c007986 */ /* 0x0001e2000c101906 */
[----:B----4-:R-:W-:-:S03]  /*11b0*/  @!P4 FMUL R21, R21, R21 ;  /* 0x000000151515c220 */ /* 0x010fc60000400000 */
[----:B------:R0:W-:Y:S04]  /*11c0*/  STG.E desc[UR6][R12.64+-0x400], R16 ;  /* 0xfffc00100c007986 */ /* 0x0001e8000c101906 */
[----:B------:R0:W-:Y:S04]  /*11d0*/  STG.E desc[UR6][R12.64], R18 ;  /* 0x000000120c007986 */ /* 0x0001e8000c101906 */
[----:B------:R0:W-:Y:S01]  /*11e0*/  STG.E desc[UR6][R12.64+0x400], R21 ;  /* 0x000400150c007986 */ /* 0x0001e2000c101906 */
[----:B------:R-:W-:Y:S01]  /*11f0*/  ISETP.GE.AND P1, PT, R8, R5, PT ;  /* 0x000000050800720c */ /* 0x000fe20003f26270 */
[----:B------:R-:W-:Y:S01]  /*1200*/  FADD R7, R15, R7 ;  /* 0x000000070f077221 */ /* 0x000fe20000000000 */
[----:B------:R-:W-:-:S03]  /*1210*/  IADD3 R10, P2, PT, R10, 0x800, RZ ;  /* 0x000008000a0a7810 */ /* 0x000fc60007f5e0ff */
[----:B------:R-:W-:Y:S01]  /*1220*/  FADD R7, R7, R16 ;  /* 0x0000001007077221 */ /* 0x000fe20000000000 */
[----:B------:R-:W-:-:S03]  /*1230*/  IADD3 R9, P3, PT, R12, 0x1000, RZ ;  /* 0x000010000c097810 */ /* 0x000fc60007f7e0ff */
[----:B------:R-:W-:Y:S01]  /*1240*/  FADD R7, R7, R18 ;  /* 0x0000001207077221 */ /* 0x000fe20000000000 */
[----:B------:R-:W-:Y:S01]  /*1250*/  IMAD.X R11, RZ, RZ, R11, P2 ;  /* 0x000000ffff0b7224 */ /* 0x000fe200010e060b */
[----:B------:R-:W-:Y:S02]  /*1260*/  IADD3.X R14, PT, PT, RZ, R13, RZ, P3, !PT ;  /* 0x0000000dff0e7210 */ /* 0x000fe40001ffe4ff */
[----:B------:R-:W-:Y:S01]  /*1270*/  FADD R7, R7, R21 ;  /* 0x0000001507077221 */ /* 0x000fe20000000000 */
[----:B0-----:R-:W-:Y:S06]  /*1280*/  @!P1 BRA `(.L_x_148) ;  /* 0xfffffffc003c9947 */ /* 0x001fec000383ffff */
.L_x_144:
[----:B------:R-:W-:Y:S05]  /*1290*/  BSYNC.RECONVERGENT B0 ;  /* 0x0000000000007941 */ /* 0x000fea0003800200 */
.L_x_143:
[----:B---3--:R-:W3:Y:S01]  /*12a0*/  SHFL.BFLY PT, R6, R7, 0x10, 0x1f ;  /* 0x0e001f0007067f89 */ /* 0x008ee200000e0000 */
[----:B------:R-:W-:Y:S01]  /*12b0*/  ISETP.GT.U32.AND P1, PT, R0, 0x1f, PT ;  /* 0x0000001f0000780c */ /* 0x000fe20003f24070 */
[----:B---3--:R-:W-:-:S05]  /*12c0*/  FADD R6, R6, R7 ;  /* 0x0000000706067221 */ /* 0x008fca0000000000 */
[----:B0-----:R-:W0:Y:S02]  /*12d0*/  SHFL.BFLY PT, R9, R6, 0x8, 0x1f ;  /* 0x0d001f0006097f89 */ /* 0x001e2400000e0000 */
[----:B0-----:R-:W-:-:S05]  /*12e0*/  FADD R9, R6, R9 ;  /* 0x0000000906097221 */ /* 0x001fca0000000000 */
[----:B------:R-:W0:Y:S02]  /*12f0*/  SHFL.BFLY PT, R8, R9, 0x4, 0x1f ;  /* 0x0c801f0009087f89 */ /* 0x000e2400000e0000 */
[----:B0-----:R-:W-:-:S05]  /*1300*/  FADD R8, R9, R8 ;  /* 0x0000000809087221 */ /* 0x001fca0000000000 */
[----:B--2-4-:R-:W0:Y:S02]  /*1310*/  SHFL.BFLY PT, R11, R8, 0x2, 0x1f ;  /* 0x0c401f00080b7f89 */ /* 0x014e2400000e0000 */
        /* <DEDUP_REMOVED lines=20> */
.L_x_170:
[----:B-1----:R-:W-:-:S05]  /*1460*/  FADD R9, R8, R9 ;  /* 0x0000000908097221 */ /* 0x002fca0000000000 */
[----:B------:R2:W-:Y:S02]  /*1470*/  @!P0 STS [UR4], R9 ;  /* 0x00000009ff008988 */ /* 0x0005e40008000804 */
.L_x_149:
[----:B------:R-:W-:Y:S05]  /*1480*/  WARPSYNC.ALL ;  /* 0x0000000000007948 */ /* 0x000fea0003800000 */
[----:B------:R-:W-:Y:S01]  /*1490*/  ISETP.GE.AND P0, PT, R0, R5, PT ;  /* 0x000000050000720c */ /* 0x000fe20003f06270 */
[----:B------:R-:W-:Y:S06]  /*14a0*/  BAR.SYNC.DEFER_BLOCKING 0x0 ;  /* 0x0000000000007b1d */ /* 0x000fec0000010000 */
[----:B0-----:R-:W1:Y:S02]  /*14b0*/  LDS R2, [UR4] ;  /* 0x00000004ff027984 */ /* 0x001e640008000800 */
[----:B-1----:R-:W-:-:S05]  /*14c0*/  FADD R3, R2, 9.9999999747524270788e-07 ;  /* 0x358637bd02037421 */ /* 0x002fca0000000000 */
[----:B------:R-:W-:Y:S01]  /*14d0*/  FSETP.GEU.AND P1, PT, |R3|, 1.175494350822287508e-38, PT ;  /* 0x008000000300780b */ /* 0x000fe20003f2e200 */
[----:B------:R-:W-:-:S12]  /*14e0*/  @P0 EXIT ;  /* 0x000000000000094d */ /* 0x000fd80003800000 */
[----:B------:R-:W-:Y:S01]  /*14f0*/  LOP3.LUT R6, RZ, R0, RZ, 0x33, !PT ;  /* 0x00000000ff067212 */ /* 0x000fe200078e33ff */
[----:B------:R-:W-:Y:S01]  /*1500*/  @!P1 FMUL R3, R3, 16777216 ;  /* 0x4b80000003039820 */ /* 0x000fe20000400000 */
[----:B------:R-:W-:Y:S01]  /*1510*/  IMAD.MOV.U32 R7, RZ, RZ, 0x4b800000 ;  /* 0x4b800000ff077424 */ /* 0x000fe200078e00ff */
[----:B------:R-:W-:Y:S01]  /*1520*/  BSSY.RECONVERGENT B0, `(.L_x_151) ;  /* 0x000001e000007945 */ /* 0x000fe20003800200 */
[----:B------:R-:W-:Y:S01]  /*1530*/  IADD3 R8, PT, PT, R6, R5, RZ ;  /* 0x0000000506087210 */ /* 0x000fe20007ffe0ff */
[----:B------:R-:W0:Y:S02]  /*1540*/  MUFU.RCP R2, R3 ;  /* 0x0000000300027308 */ /* 0x000e240000001000 */
[----:B------:R-:W-:Y:S02]  /*1550*/  FSEL R7, R7, 1, !P1 ;  /* 0x3f80000007077808 */ /* 0x000fe40004800000 */
[C---:B------:R-:W-:Y:S02]  /*1560*/  LOP3.LUT R6, R8.reuse, 0x300, RZ, 0xc0, !PT ;  /* 0x0000030008067812 */ /* 0x040fe400078ec0ff */
[----:B------:R-:W-:-:S02]  /*1570*/  ISETP.GE.U32.AND P0, PT, R8, 0x300, PT ;  /* 0x000003000800780c */ /* 0x000fc40003f06070 */
[----:B------:R-:W-:Y:S01]  /*1580*/  ISETP.NE.AND P2, PT, R6, 0x300, PT ;  /* 0x000003000600780c */ /* 0x000fe20003f45270 */
[----:B0-----:R-:W-:-:S12]  /*1590*/  FMUL R2, R2, R7 ;  /* 0x0000000702027220 */ /* 0x001fd80000400000 */
[----:B------:R-:W-:Y:S05]  /*15a0*/  @!P2 BRA `(.L_x_152) ;  /* 0x000000000054a947 */ /* 0x000fea0003800000 */
[----:B------:R-:W0:Y:S01]  /*15b0*/  LDCU.64 UR4, c[0x0][0x380] ;  /* 0x00007000ff0477ac */ /* 0x000e220008000a00 */
[----:B------:R-:W-:Y:S01]  /*15c0*/  IMAD.WIDE.U32 R6, R0, 0x4, RZ ;  /* 0x0000000400067825 */ /* 0x000fe200078e00ff */
[----:B------:R-:W-:-:S04]  /*15d0*/  LEA.HI R3, R8, 0x1, RZ, 0x18 ;  /* 0x0000000108037811 */ /* 0x000fc800078fc0ff */
[C---:B------:R-:W-:Y:S01]  /*15e0*/  SHF.L.U32 R8, R3.reuse, 0x8, RZ ;  /* 0x0000000803087819 */ /* 0x040fe200000006ff */
[----:B------:R-:W-:Y:S01]  /*15f0*/  IMAD.WIDE R6, R4, 0x4, R6 ;  /* 0x0000000404067825 */ /* 0x000fe200078e0206 */
[----:B------:R-:W-:Y:S02]  /*1600*/  LOP3.LUT R3, R3, 0x3, RZ, 0xc0, !PT ;  /* 0x0000000303037812 */ /* 0x000fe400078ec0ff */
[----:B--2---:R-:W-:-:S03]  /*1610*/  LOP3.LUT R9, R8, 0x300, RZ, 0xc0, !PT ;  /* 0x0000030008097812 */ /* 0x004fc600078ec0ff */
[----:B------:R-:W-:Y:S01]  /*1620*/  IMAD.MOV R3, RZ, RZ, -R3 ;  /* 0x000000ffff037224 */ /* 0x000fe200078e0a03 */
[----:B------:R-:W-:Y:S02]  /*1630*/  IADD3 R0, PT, PT, R0, R9, RZ ;  /* 0x0000000900007210 */ /* 0x000fe40007ffe0ff */
[----:B0-----:R-:W-:-:S04]  /*1640*/  IADD3 R10, P1, PT, R6, UR4, RZ ;  /* 0x00000004060a7c10 */ /* 0x001fc8000ff3e0ff */
[----:B------:R-:W-:-:S09]  /*1650*/  IADD3.X R11, PT, PT, R7, UR5, RZ, P1, !PT ;  /* 0x00000005070b7c10 */ /* 0x000fd20008ffe4ff */
.L_x_153:
[----:B0-----:R-:W-:Y:S01]  /*1660*/  IMAD.MOV.U32 R6, RZ, RZ, R10 ;  /* 0x000000ffff067224 */ /* 0x001fe200078e000a */
[----:B------:R-:W-:-:S05]  /*1670*/  MOV R7, R11 ;  /* 0x0000000b00077202 */ /* 0x000fca0000000f00 */
[----:B------:R-:W2:Y:S01]  /*1680*/  LDG.E R9, desc[UR6][R6.64] ;  /* 0x0000000606097981 */ /* 0x000ea2000c1e1900 */
[----:B------:R-:W-:Y:S01]  /*1690*/  VIADD R3, R3, 0x1 ;  /* 0x0000000103037836 */ /* 0x000fe20000000000 */
[----:B------:R-:W-:-:S04]  /*16a0*/  IADD3 R10, P2, PT, R6, 0x400, RZ ;  /* 0x00000400060a7810 */ /* 0x000fc80007f5e0ff */
[----:B------:R-:W-:Y:S02]  /*16b0*/  ISETP.NE.AND P1, PT, R3, RZ, PT ;  /* 0x000000ff0300720c */ /* 0x000fe40003f25270 */
[----:B------:R-:W-:Y:S01]  /*16c0*/  IADD3.X R11, PT, PT, RZ, R7, RZ, P2, !PT ;  /* 0x00000007ff0b7210 */ /* 0x000fe200017fe4ff */
[----:B--2---:R-:W-:-:S05]  /*16d0*/  FMUL R9, R2, R9 ;  /* 0x0000000902097220 */ /* 0x004fca0000400000 */
[----:B------:R0:W-:Y:S05]  /*16e0*/  STG.E desc[UR6][R6.64], R9 ;  /* 0x0000000906007986 */ /* 0x0001ea000c101906 */
[----:B------:R-:W-:Y:S05]  /*16f0*/  @P1 BRA `(.L_x_153) ;  /* 0xfffffffc00d81947 */ /* 0x000fea000383ffff */
.L_x_152:
[----:B------:R-:W-:Y:S05]  /*1700*/  BSYNC.RECONVERGENT B0 ;  /* 0x0000000000007941 */ /* 0x000fea0003800200 */
.L_x_151:
[----:B------:R-:W-:Y:S05]  /*1710*/  @!P0 EXIT ;  /* 0x000000000000894d */ /* 0x000fea0003800000 */
[----:B------:R-:W1:Y:S01]  /*1720*/  LDCU.64 UR4, c[0x0][0x380] ;  /* 0x00007000ff0477ac */ /* 0x000e620008000a00 */
[----:B0-----:R-:W-:Y:S01]  /*1730*/  IMAD.WIDE.U32 R6, R0, 0x4, RZ ;  /* 0x0000000400067825 */ /* 0x001fe200078e00ff */
[----:B------:R-:W-:Y:S03]  /*1740*/  BSSY.RECONVERGENT B0, `(.L_x_154) ;  /* 0x0000042000007945 */ /* 0x000fe60003800200 */
[----:B------:R-:W-:Y:S02]  /*1750*/  IMAD.IADD R3, R5, 0x1, -R0 ;  /* 0x0000000105037824 */ /* 0x000fe400078e0a00 */
[----:B------:R-:W-:-:S03]  /*1760*/  IMAD.WIDE R6, R4, 0x4, R6 ;  /* 0x0000000404067825 */ /* 0x000fc600078e0206 */
[----:B------:R-:W-:Y:S02]  /*1770*/  ISETP.GT.AND P1, PT, R3, 0xc00, PT ;  /* 0x00000c000300780c */ /* 0x000fe40003f24270 */
[----:B-1----:R-:W-:-:S04]  /*1780*/  IADD3 R6, P2, PT, R6, UR4, RZ ;  /* 0x0000000406067c10 */ /* 0x002fc8000ff5e0ff */
[----:B------:R-:W-:-:S04]  /*1790*/  IADD3 R6, P0, PT, R6, 0x800, RZ ;  /* 0x0000080006067810 */ /* 0x000fc80007f1e0ff */
[----:B------:R-:W-:Y:S02]  /*17a0*/  IADD3.X R7, PT, PT, RZ, UR5, R7, P0, P2 ;  /* 0x00000005ff077c10 */ /* 0x000fe400087e4407 */
[----:B------:R-:W-:Y:S01]  /*17b0*/  PLOP3.LUT P0, PT, PT, PT, PT, 0x80, 0x8 ;  /* 0x000000000008781c */ /* 0x000fe20003f0f070 */
[----:B------:R-:W-:-:S12]  /*17c0*/  @!P1 BRA `(.L_x_155) ;  /* 0x0000000000e49947 */ /* 0x000fd80003800000 */
[----:B------:R-:W-:Y:S02]  /*17d0*/  PLOP3.LUT P0, PT, PT, PT, PT, 0x8, 0x80 ;  /* 0x000000000080781c */ /* 0x000fe40003f0e170 */
[----:B------:R-:W-:-:S11]  /*17e0*/  IADD3 R3, PT, PT, R5, -0xc00, RZ ;  /* 0xfffff40005037810 */ /* 0x000fd60007ffe0ff */
.L_x_156:
[----:B------:R-:W3:Y:S04]  /*17f0*/  LDG.E R4, desc[UR6][R6.64+0x400] ;  /* 0x0004000606047981 */ /* 0x000ee8000c1e1900 */
[----:B------:R-:W4:Y:S04]  /*1800*/  LDG.E R25, desc[UR6][R6.64+-0x800] ;  /* 0xfff8000606197981 */ /* 0x000f28000c1e1900 */
[----:B------:R-:W5:Y:S04]  /*1810*/  LDG.E R19, desc[UR6][R6.64+0x2000] ;  /* 0x0020000606137981 */ /* 0x000f68000c1e1900 */
        /* <DEDUP_REMOVED lines=9> */
[----:B--2---:R-:W2:Y:S04]  /*18b0*/  LDG.E R9, desc[UR6][R6.64+0x2800] ;  /* 0x0028000606097981 */ /* 0x004ea8000c1e1900 */
[----:B------:R-:W2:Y:S04]  /*18c0*/  LDG.E R15, desc[UR6][R6.64+0x2c00] ;  /* 0x002c0006060f7981 */ /* 0x000ea8000c1e1900 */
[----:B------:R-:W2:Y:S04]  /*18d0*/  LDG.E R13, desc[UR6][R6.64+0x3000] ;  /* 0x00300006060d7981 */ /* 0x000ea8000c1e1900 */
[----:B------:R-:W2:Y:S01]  /*18e0*/  LDG.E R11, desc[UR6][R6.64+0x3400] ;  /* 0x00340006060b7981 */ /* 0x000ea2000c1e1900 */
[----:B------:R-:W-:-:S05]  /*18f0*/  VIADD R0, R0, 0x1000 ;  /* 0x0000100000007836 */ /* 0x000fca0000000000 */
[----:B------:R-:W-:Y:S01]  /*1900*/  ISETP.GE.AND P1, PT, R0, R3, PT ;  /* 0x000000030000720c */ /* 0x000fe20003f26270 */
[C---:B---3--:R-:W-:Y:S01]  /*1910*/  FMUL R4, R2.reuse, R4 ;  /* 0x0000000402047220 */ /* 0x048fe20000400000 */
[----:B----4-:R-:W-:-:S04]  /*1920*/  FMUL R25, R2, R25 ;  /* 0x0000001902197220 */ /* 0x010fc80000400000 */
        /* <DEDUP_REMOVED lines=15> */
[C---:B--2---:R-:W-:Y:S01]  /*1a20*/  FMUL R9, R2.reuse, R9 ;  /* 0x0000000902097220 */ /* 0x044fe20000400000 */
        /* <DEDUP_REMOVED lines=16> */
[----:B0-----:R-:W-:Y:S01]  /*1b30*/  IMAD.MOV.U32 R6, RZ, RZ, R4 ;  /* 0x000000ffff067224 */ /* 0x001fe200078e0004 */
[----:B------:R-:W-:Y:S01]  /*1b40*/  MOV R7, R19 ;  /* 0x0000001300077202 */ /* 0x000fe20000000f00 */
[----:B------:R-:W-:Y:S06]  /*1b50*/  @!P1 BRA `(.L_x_156) ;  /* 0xfffffffc00249947 */ /* 0x000fec000383ffff */
.L_x_155:
[----:B------:R-:W-:Y:S05]  /*1b60*/  BSYNC.RECONVERGENT B0 ;  /* 0x0000000000007941 */ /* 0x000fea0003800200 */
.L_x_154:
[----:B------:R-:W-:Y:S01]  /*1b70*/  IMAD.IADD R3, R5, 0x1, -R0 ;  /* 0x0000000105037824 */ /* 0x000fe200078e0a00 */
[----:B------:R-:W-:Y:S04]  /*1b80*/  BSSY.RECONVERGENT B0, `(.L_x_157) ;  /* 0x0000021000007945 */ /* 0x000fe80003800200 */
[----:B------:R-:W-:-:S13]  /*1b90*/  ISETP.GT.AND P1, PT, R3, 0x400, PT ;  /* 0x000004000300780c */ /* 0x000fda0003f24270 */
[----:B------:R-:W-:Y:S05]  /*1ba0*/  @!P1 BRA `(.L_x_158) ;  /* 0x0000000000789947 */ /* 0x000fea0003800000 */
[----:B------:R-:W3:Y:S04]  /*1bb0*/  LDG.E R3, desc[UR6][R6.64+-0x800] ;  /* 0xfff8000606037981 */ /* 0x000ee8000c1e1900 */
[----:B--2---:R-:W2:Y:S04]  /*1bc0*/  LDG.E R9, desc[UR6][R6.64+-0x400] ;  /* 0xfffc000606097981 */ /* 0x004ea8000c1e1900 */
[----:B------:R-:W4:Y:S04]  /*1bd0*/  LDG.E R11, desc[UR6][R6.64] ;  /* 0x00000006060b7981 */ /* 0x000f28000c1e1900 */
[----:B------:R-:W5:Y:S04]  /*1be0*/  LDG.E R13, desc[UR6][R6.64+0x400] ;  /* 0x00040006060d7981 */ /* 0x000f68000c1e1900 */
[----:B------:R-:W5:Y:S04]  /*1bf0*/  LDG.E R15, desc[UR6][R6.64+0x800] ;  /* 0x00080006060f7981 */ /* 0x000f68000c1e1900 */
[----:B------:R-:W5:Y:S04]  /*1c00*/  LDG.E R17, desc[UR6][R6.64+0xc00] ;  /* 0x000c000606117981 */ /* 0x000f68000c1e1900 */
[----:B------:R-:W5:Y:S04]  /*1c10*/  LDG.E R19, desc[UR6][R6.64+0x1000] ;  /* 0x0010000606137981 */ /* 0x000f68000c1e1900 */
[----:B------:R-:W5:Y:S01]  /*1c20*/  LDG.E R21, desc[UR6][R6.64+0x1400] ;  /* 0x0014000606157981 */ /* 0x000f62000c1e1900 */
[----:B------:R-:W-:Y:S01]  /*1c30*/  PLOP3.LUT P0, PT, PT, PT, PT, 0x8, 0x80 ;  /* 0x000000000080781c */ /* 0x000fe20003f0e170 */
[----:B------:R-:W-:-:S02]  /*1c40*/  VIADD R0, R0, 0x800 ;  /* 0x0000080000007836 */ /* 0x000fc40000000000 */
[C---:B---3--:R-:W-:Y:S01]  /*1c50*/  FMUL R3, R2.reuse, R3 ;  /* 0x0000000302037220 */ /* 0x048fe20000400000 */
[----:B--2---:R-:W-:-:S04]  /*1c60*/  FMUL R9, R2, R9 ;  /* 0x0000000902097220 */ /* 0x004fc80000400000 */
[----:B------:R0:W-:Y:S01]  /*1c70*/  STG.E desc[UR6][R6.64+-0x800], R3 ;  /* 0xfff8000306007986 */ /* 0x0001e2000c101906 */
[----:B----4-:R-:W-:-:S03]  /*1c80*/  FMUL R11, R2, R11 ;  /* 0x0000000b020b7220 */ /* 0x010fc60000400000 */
[----:B------:R-:W-:Y:S01]  /*1c90*/  STG.E desc[UR6][R6.64+-0x400], R9 ;  /* 0xfffc000906007986 */ /* 0x000fe2000c101906 */
[----:B-----5:R-:W-:-:S03]  /*1ca0*/  FMUL R13, R2, R13 ;  /* 0x0000000d020d7220 */ /* 0x020fc60000400000 */
[----:B------:R-:W-:Y:S01]  /*1cb0*/  STG.E desc[UR6][R6.64], R11 ;  /* 0x0000000b06007986 */ /* 0x000fe2000c101906 */
[----:B------:R-:W-:Y:S01]  /*1cc0*/  FMUL R15, R2, R15 ;  /* 0x0000000f020f7220 */ /* 0x000fe20000400000 */
[----:B0-----:R-:W-:Y:S02]  /*1cd0*/  IADD3 R3, P1, PT, R6, 0x2000, RZ ;  /* 0x0000200006037810 */ /* 0x001fe40007f3e0ff */
[----:B------:R-:W-:Y:S01]  /*1ce0*/  STG.E desc[UR6][R6.64+0x400], R13 ;  /* 0x0004000d06007986 */ /* 0x000fe2000c101906 */
[C---:B------:R-:W-:Y:S01]  /*1cf0*/  FMUL R17, R2.reuse, R17 ;  /* 0x0000001102117220 */ /* 0x040fe20000400000 */
[----:B------:R-:W-:Y:S02]  /*1d00*/  IADD3.X R4, PT, PT, RZ, R7, RZ, P1, !PT ;  /* 0x00000007ff047210 */ /* 0x000fe40000ffe4ff */
        /* <DEDUP_REMOVED lines=8> */
.L_x_158:
[----:B------:R-:W-:Y:S05]  /*1d90*/  BSYNC.RECONVERGENT B0 ;  /* 0x0000000000007941 */ /* 0x000fea0003800200 */
.L_x_157:
[----:B------:R-:W-:-:S13]  /*1da0*/  ISETP.LT.OR P0, PT, R0, R5, P0 ;  /* 0x000000050000720c */ /* 0x000fda0000701670 */
[----:B------:R-:W-:Y:S05]  /*1db0*/  @!P0 EXIT ;  /* 0x000000000000894d */ /* 0x000fea0003800000 */
[----:B------:R-:W3:Y:S04]  /*1dc0*/  LDG.E R3, desc[UR6][R6.64+-0x800] ;  /* 0xfff8000606037981 */ /* 0x000ee8000c1e1900 */
[----:B------:R-:W4:Y:S04]  /*1dd0*/  LDG.E R5, desc[UR6][R6.64+-0x400] ;  /* 0xfffc000606057981 */ /* 0x000f28000c1e1900 */
[----:B--2---:R-:W2:Y:S04]  /*1de0*/  LDG.E R9, desc[UR6][R6.64] ;  /* 0x0000000606097981 */ /* 0x004ea8000c1e1900 */
[----:B------:R-:W5:Y:S01]  /*1df0*/  LDG.E R11, desc[UR6][R6.64+0x400] ;  /* 0x00040006060b7981 */ /* 0x000f62000c1e1900 */
[C---:B---3--:R-:W-:Y:S01]  /*1e00*/  FMUL R3, R2.reuse, R3 ;  /* 0x0000000302037220 */ /* 0x048fe20000400000 */
[----:B----4-:R-:W-:-:S04]  /*1e10*/  FMUL R5, R2, R5 ;  /* 0x0000000502057220 */ /* 0x010fc80000400000 */
[----:B------:R-:W-:Y:S01]  /*1e20*/  STG.E desc[UR6][R6.64+-0x800], R3 ;  /* 0xfff8000306007986 */ /* 0x000fe2000c101906 */
[----:B--2---:R-:W-:-:S03]  /*1e30*/  FMUL R9, R2, R9 ;  /* 0x0000000902097220 */ /* 0x004fc60000400000 */
[----:B------:R-:W-:Y:S01]  /*1e40*/  STG.E desc[UR6][R6.64+-0x400], R5 ;  /* 0xfffc000506007986 */ /* 0x000fe2000c101906 */
[----:B-----5:R-:W-:-:S03]  /*1e50*/  FMUL R11, R2, R11 ;  /* 0x0000000b020b7220 */ /* 0x020fc60000400000 */
[----:B------:R-:W-:Y:S04]  /*1e60*/  STG.E desc[UR6][R6.64], R9 ;  /* 0x0000000906007986 */ /* 0x000fe8000c101906 */
[----:B------:R-:W-:Y:S01]  /*1e70*/  STG.E desc[UR6][R6.64+0x400], R11 ;  /* 0x0004000b06007986 */ /* 0x000fe2000c101906 */
[----:B------:R-:W-:Y:S05]  /*1e80*/  EXIT ;  /* 0x000000000000794d */ /* 0x000fea0003800000 */
.L_x_142:
[----:B------:R-:W-:Y:S01]  /*1e90*/  HFMA2 R15, -RZ, RZ, 0, 1.847743988037109375e-06 ;  /* 0x0000001fff0f7431 */ /* 0x000fe200000001ff */
[----:B--2---:R-:W-:Y:S01]  /*1ea0*/  MOV R13, R6 ;  /* 0x00000006000d7202 */ /* 0x004fe20000000f00 */
[----:B------:R-:W-:Y:S02]  /*1eb0*/  IMAD.MOV.U32 R14, RZ, RZ, 0x10 ;  /* 0x00000010ff0e7424 */ /* 0x000fe400078e00ff */
[----:B------:R-:W-:-:S07]  /*1ec0*/  IMAD.MOV.U32 R12, RZ, RZ, -0x1 ;  /* 0xffffffffff0c7424 */ /* 0x000fce00078e00ff */
[----:B01----:R-:W-:Y:S05]  /*1ed0*/  WARPSYNC.COLLECTIVE R12, `(.L_x_159) ;  /* 0x000000000c087348 */ /* 0x003fea0003c00000 */
[----:B------:R2:W3:Y:S02]  /*1ee0*/  SHFL.BFLY P1, R11, R13, R14, R15 ;  /* 0x0c00000e0d0b7389 */ /* 0x0004e4000002000f */
[----:B0123--:R-:W-:Y:S05]  /*1ef0*/  ENDCOLLECTIVE ;  /* 0x000000000000791b */ /* 0x00ffea0003800000 */
.L_x_159:
[----:B------:R-:W-:Y:S01]  /*1f00*/  HFMA2 R14, -RZ, RZ, 0, 4.76837158203125e-07 ;  /* 0x00000008ff0e7431 */ /* 0x000fe200000001ff */
[----:B------:R-:W-:-:S04]  /*1f10*/  MOV R7, R11 ;  /* 0x0000000b00077202 */ /* 0x000fc80000000f00 */
[----:B------:R-:W-:-:S05]  /*1f20*/  FMNMX R7, R7, R6, !PT ;  /* 0x0000000607077209 */ /* 0x000fca0007800000 */
[----:B------:R-:W-:-:S07]  /*1f30*/  IMAD.MOV.U32 R13, RZ, RZ, R7 ;  /* 0x000000ffff0d7224 */ /* 0x000fce00078e0007 */
[----:B------:R-:W-:Y:S05]  /*1f40*/  WARPSYNC.COLLECTIVE R12, `(.L_x_160) ;  /* 0x000000000c087348 */ /* 0x000fea0003c00000 */
[----:B------:R0:W1:Y:S02]  /*1f50*/  SHFL.BFLY P1, R11, R13, R14, R15 ;  /* 0x0c00000e0d0b7389 */ /* 0x000064000002000f */
[----:B01----:R-:W-:Y:S05]  /*1f60*/  ENDCOLLECTIVE ;  /* 0x000000000000791b */ /* 0x003fea0003800000 */
.L_x_160:
[----:B------:R-:W-:Y:S02]  /*1f70*/  IMAD.MOV.U32 R14, RZ, RZ, 0x4 ;  /* 0x00000004ff0e7424 */ /* 0x000fe400078e00ff */
[----:B------:R-:W-:-:S05]  /*1f80*/  IMAD.MOV.U32 R8, RZ, RZ, R11 ;  /* 0x000000ffff087224 */ /* 0x000fca00078e000b */
[----:B------:R-:W-:-:S04]  /*1f90*/  FMNMX R8, R7, R8, !PT ;  /* 0x0000000807087209 */ /* 0x000fc80007800000 */
[----:B------:R-:W-:-:S07]  /*1fa0*/  MOV R13, R8 ;  /* 0x00000008000d7202 */ /* 0x000fce0000000f00 */
[----:B------:R-:W-:Y:S05]  /*1fb0*/  WARPSYNC.COLLECTIVE R12, `(.L_x_161) ;  /* 0x000000000c087348 */ /* 0x000fea0003c00000 */
[----:B------:R0:W1:Y:S02]  /*1fc0*/  SHFL.BFLY P1, R11, R13, R14, R15 ;  /* 0x0c00000e0d0b7389 */ /* 0x000064000002000f */
[----:B01----:R-:W-:Y:S05]  /*1fd0*/  ENDCOLLECTIVE ;  /* 0x000000000000791b */ /* 0x003fea0003800000 */
.L_x_161:
[----:B------:R-:W-:Y:S01]  /*1fe0*/  HFMA2 R14, -RZ, RZ, 0, 1.1920928955078125e-07 ;  /* 0x00000002ff0e7431 */ /* 0x000fe200000001ff */
[----:B------:R-:W-:-:S04]  /*1ff0*/  MOV R9, R11 ;  /* 0x0000000b00097202 */ /* 0x000fc80000000f00 */
[----:B------:R-:W-:-:S05]  /*2000*/  FMNMX R9, R8, R9, !PT ;  /* 0x0000000908097209 */ /* 0x000fca0007800000 */
[----:B------:R-:W-:-:S07]  /*2010*/  IMAD.MOV.U32 R13, RZ, RZ, R9 ;  /* 0x000000ffff0d7224 */ /* 0x000fce00078e0009 */
[----:B------:R-:W-:Y:S05]  /*2020*/  WARPSYNC.COLLECTIVE R12, `(.L_x_162) ;  /* 0x000000000c087348 */ /* 0x000fea0003c00000 */
[----:B------:R0:W1:Y:S02]  /*2030*/  SHFL.BFLY P1, R11, R13, R14, R15 ;  /* 0x0c00000e0d0b7389 */ /* 0x000064000002000f */
[----:B01----:R-:W-:Y:S05]  /*2040*/  ENDCOLLECTIVE ;  /* 0x000000000000791b */ /* 0x003fea0003800000 */
.L_x_162:
[----:B------:R-:W-:Y:S02]  /*2050*/  IMAD.MOV.U32 R14, RZ, RZ, 0x1 ;  /* 0x00000001ff0e7424 */ /* 0x000fe400078e00ff */
[----:B------:R-:W-:-:S05]  /*2060*/  IMAD.MOV.U32 R10, RZ, RZ, R11 ;  /* 0x000000ffff0a7224 */ /* 0x000fca00078e000b */
[----:B------:R-:W-:-:S04]  /*2070*/  FMNMX R10, R9, R10, !PT ;  /* 0x0000000a090a7209 */ /* 0x000fc80007800000 */
[----:B------:R-:W-:-:S07]  /*2080*/  MOV R13, R10 ;  /* 0x0000000a000d7202 */ /* 0x000fce0000000f00 */
[----:B------:R-:W-:Y:S05]  /*2090*/  WARPSYNC.COLLECTIVE R12, `(.L_x_163) ;  /* 0x000000000c087348 */ /* 0x000fea0003c00000 */
[----:B------:R0:W1:Y:S02]  /*20a0*/  SHFL.BFLY P1, R11, R13, R14, R15 ;  /* 0x0c00000e0d0b7389 */ /* 0x000064000002000f */
[----:B01----:R-:W-:Y:S05]  /*20b0*/  ENDCOLLECTIVE ;  /* 0x000000000000791b */ /* 0x003fea0003800000 */
.L_x_163:
[----:B------:R-:W-:Y:S05]  /*20c0*/  BRA `(.L_x_164) ;  /* 0xffffffe800a07947 */ /* 0x000fea000383ffff */
.L_x_150:
[----:B------:R-:W-:Y:S01]  /*20d0*/  HFMA2 R15, -RZ, RZ, 0, 1.847743988037109375e-06 ;  /* 0x0000001fff0f7431 */ /* 0x000fe200000001ff */
[----:B--2---:R-:W-:Y:S01]  /*20e0*/  MOV R13, R2 ;  /* 0x00000002000d7202 */ /* 0x004fe20000000f00 */
[----:B------:R-:W-:Y:S02]  /*20f0*/  IMAD.MOV.U32 R14, RZ, RZ, 0x10 ;  /* 0x00000010ff0e7424 */ /* 0x000fe400078e00ff */
[----:B------:R-:W-:-:S07]  /*2100*/  IMAD.MOV.U32 R12, RZ, RZ, -0x1 ;  /* 0xffffffffff0c7424 */ /* 0x000fce00078e00ff */
[----:B01----:R-:W-:Y:S05]  /*2110*/  WARPSYNC.COLLECTIVE R12, `(.L_x_165) ;  /* 0x000000000c087348 */ /* 0x003fea0003c00000 */
[----:B------:R2:W3:Y:S02]  /*2120*/  SHFL.BFLY P1, R11, R13, R14, R15 ;  /* 0x0c00000e0d0b7389 */ /* 0x0004e4000002000f */
[----:B0123--:R-:W-:Y:S05]  /*2130*/  ENDCOLLECTIVE ;  /* 0x000000000000791b */ /* 0x00ffea0003800000 */
.L_x_165:
[----:B------:R-:W-:Y:S01]  /*2140*/  HFMA2 R14, -RZ, RZ, 0, 4.76837158203125e-07 ;  /* 0x00000008ff0e7431 */ /* 0x000fe200000001ff */
[----:B------:R-:W-:-:S05]  /*2150*/  MOV R3, R11 ;  /* 0x0000000b00037202 */ /* 0x000fca0000000f00 */
[----:B------:R-:W-:-:S04]  /*2160*/  FADD R3, R3, R2 ;  /* 0x0000000203037221 */ /* 0x000fc80000000000 */
[----:B------:R-:W-:-:S07]  /*2170*/  IMAD.MOV.U32 R13, RZ, RZ, R3 ;  /* 0x000000ffff0d7224 */ /* 0x000fce00078e0003 */
[----:B------:R-:W-:Y:S05]  /*2180*/  WARPSYNC.COLLECTIVE R12, `(.L_x_166) ;  /* 0x000000000c087348 */ /* 0x000fea0003c00000 */
[----:B------:R0:W1:Y:S02]  /*2190*/  SHFL.BFLY P1, R11, R13, R14, R15 ;  /* 0x0c00000e0d0b7389 */ /* 0x000064000002000f */
[----:B01----:R-:W-:Y:S05]  /*21a0*/  ENDCOLLECTIVE ;  /* 0x000000000000791b */ /* 0x003fea0003800000 */
.L_x_166:
[----:B------:R-:W-:Y:S02]  /*21b0*/  IMAD.MOV.U32 R14, RZ, RZ, 0x4 ;  /* 0x00000004ff0e7424 */ /* 0x000fe400078e00ff */
[----:B------:R-:W-:-:S04]  /*21c0*/  IMAD.MOV.U32 R6, RZ, RZ, R11 ;  /* 0x000000ffff067224 */ /* 0x000fc800078e000b */
[----:B------:R-:W-:-:S05]  /*21d0*/  FADD R6, R3, R6 ;  /* 0x0000000603067221 */ /* 0x000fca0000000000 */
[----:B------:R-:W-:-:S07]  /*21e0*/  MOV R13, R6 ;  /* 0x00000006000d7202 */ /* 0x000fce0000000f00 */
[----:B------:R-:W-:Y:S05]  /*21f0*/  WARPSYNC.COLLECTIVE R12, `(.L_x_167) ;  /* 0x000000000c087348 */ /* 0x000fea0003c00000 */
[----:B------:R0:W1:Y:S02]  /*2200*/  SHFL.BFLY P1, R11, R13, R14, R15 ;  /* 0x0c00000e0d0b7389 */ /* 0x000064000002000f */
[----:B01----:R-:W-:Y:S05]  /*2210*/  ENDCOLLECTIVE ;  /* 0x000000000000791b */ /* 0x003fea0003800000 */
.L_x_167:
[----:B------:R-:W-:Y:S01]  /*2220*/  HFMA2 R14, -RZ, RZ, 0, 1.1920928955078125e-07 ;  /* 0x00000002ff0e7431 */ /* 0x000fe200000001ff */
[----:B------:R-:W-:-:S05]  /*2230*/  MOV R7, R11 ;  /* 0x0000000b00077202 */ /* 0x000fca0000000f00 */
[----:B------:R-:W-:-:S04]  /*2240*/  FADD R7, R6, R7 ;  /* 0x0000000706077221 */ /* 0x000fc80000000000 */
[----:B------:R-:W-:-:S07]  /*2250*/  IMAD.MOV.U32 R13, RZ, RZ, R7 ;  /* 0x000000ffff0d7224 */ /* 0x000fce00078e0007 */
[----:B------:R-:W-:Y:S05]  /*2260*/  WARPSYNC.COLLECTIVE R12, `(.L_x_168) ;  /* 0x000000000c087348 */ /* 0x000fea0003c00000 */
[----:B------:R0:W1:Y:S02]  /*2270*/  SHFL.BFLY P1, R11, R13, R14, R15 ;  /* 0x0c00000e0d0b7389 */ /* 0x000064000002000f */
[----:B01----:R-:W-:Y:S05]  /*2280*/  ENDCOLLECTIVE ;  /* 0x000000000000791b */ /* 0x003fea0003800000 */
.L_x_168:
[----:B------:R-:W-:Y:S02]  /*2290*/  IMAD.MOV.U32 R14, RZ, RZ, 0x1 ;  /* 0x00000001ff0e7424 */ /* 0x000fe400078e00ff */
[----:B------:R-:W-:-:S04]  /*22a0*/  IMAD.MOV.U32 R8, RZ, RZ, R11 ;  /* 0x000000ffff087224 */ /* 0x000fc800078e000b */
[----:B------:R-:W-:-:S05]  /*22b0*/  FADD R8, R7, R8 ;  /* 0x0000000807087221 */ /* 0x000fca0000000000 */
[----:B------:R-:W-:-:S07]  /*22c0*/  MOV R13, R8 ;  /* 0x00000008000d7202 */ /* 0x000fce0000000f00 */
[----:B------:R-:W-:Y:S05]  /*22d0*/  WARPSYNC.COLLECTIVE R12, `(.L_x_169) ;  /* 0x000000000c087348 */ /* 0x000fea0003c00000 */
[----:B------:R0:W1:Y:S02]  /*22e0*/  SHFL.BFLY P1, R11, R13, R14, R15 ;  /* 0x0c00000e0d0b7389 */ /* 0x000064000002000f */
[----:B01----:R-:W-:Y:S05]  /*22f0*/  ENDCOLLECTIVE ;  /* 0x000000000000791b */ /* 0x003fea0003800000 */
.L_x_169:
[----:B------:R-:W-:Y:S01]  /*2300*/  MOV R9, R11 ;  /* 0x0000000b00097202 */ /* 0x000fe20000000f00 */
[----:B------:R-:W-:Y:S06]  /*2310*/  BRA `(.L_x_170) ;  /* 0xfffffff000507947 */ /* 0x000fec000383ffff */
.L_x_171:
        /* <DEDUP_REMOVED lines=14> */
.L_x_201:


//--------------------- .text.temperature_scale_bf16 --------------------------
	.section	.text.temperature_scale_bf16,"ax",@progbits
	.align	128
        .global         temperature_scale_bf16
        .type           temperature_scale_bf16,@function
        .size           temperature_scale_bf16,(.L_x_202 - temperature_scale_bf16)
        .other          temperature_scale_bf16,@"STO_CUDA_ENTRY STV_DEFAULT"
temperature_scale_bf16:
.text.temperature_scale_bf16:
[----:B------:R-:W-:Y:S01]  /*0000*/  LDC R1, c[0x0][0x37c] ;  /* 0x0000df00ff017b82 */ /* 0x000fe20000000800 */
[----:B------:R-:W0:Y:S07]  /*0010*/  S2R R5, SR_TID.X ;  /* 0x0000000000057919 */ /* 0x000e2e0000002100 */
[----:B------:R-:W0:Y:S02]  /*0020*/  LDC R0, c[0x0][0x38c] ;  /* 0x0000e300ff007b82 */ /* 0x000e240000000800 */
[----:B0-----:R-:W-:-:S13]  /*0030*/  ISETP.GE.AND P0, PT, R5, R0, PT ;  /* 0x000000000500720c */ /* 0x001fda0003f06270 */
[----:B------:R-:W-:Y:S05]  /*0040*/  @P0 EXIT ;  /* 0x000000000000094d */ /* 0x000fea0003800000 */
[----:B------:R-:W0:Y:S01]  /*0050*/  S2UR UR4, SR_CTAID.X ;  /* 0x00000000000479c3 */ /* 0x000e220000002500 */
[----:B------:R-:W-:Y:S01]  /*0060*/  LOP3.LUT R3, RZ, R5, RZ, 0x33, !PT ;  /* 0x00000005ff037212 */ /* 0x000fe200078e33ff */
[----:B------:R-:W1:Y:S01]  /*0070*/  LDCU.64 UR6, c[0x0][0x358] ;  /* 0x00006b00ff0677ac */ /* 0x000e620008000a00 */
[----:B------:R-:W-:Y:S03]  /*0080*/  BSSY.RECONVERGENT B0, `(.L_x_172) ;  /* 0x0000020000007945 */ /* 0x000fe60003800200 */
[----:B------:R-:W-:Y:S01]  /*0090*/  IMAD.IADD R3, R3, 0x1, R0 ;  /* 0x0000000103037824 */ /* 0x000fe200078e0200 */
[----:B------:R-:W2:Y:S04]  /*00a0*/  LDCU UR8, c[0x0][0x388] ;  /* 0x00007100ff0877ac */ /* 0x000ea80008000800 */
[----:B------:R-:W-:-:S02]  /*00b0*/  LOP3.LUT R2, R3, 0x300, RZ, 0xc0, !PT ;  /* 0x0000030003027812 */ /* 0x000fc400078ec0ff */
[----:B------:R-:W-:Y:S02]  /*00c0*/  ISETP.GE.U32.AND P0, PT, R3, 0x300, PT ;  /* 0x000003000300780c */ /* 0x000fe40003f06070 */
[----:B------:R-:W-:Y:S01]  /*00d0*/  ISETP.NE.AND P1, PT, R2, 0x300, PT ;  /* 0x000003000200780c */ /* 0x000fe20003f25270 */
[----:B0-----:R-:W-:-:S05]  /*00e0*/  IMAD R4, R0, UR4, RZ ;  /* 0x0000000400047c24 */ /* 0x001fca000f8e02ff */
[----:B------:R-:W-:-:S07]  /*00f0*/  SHF.R.S32.HI R8, RZ, 0x1f, R4 ;  /* 0x0000001fff087819 */ /* 0x000fce0000011404 */
[----:B-12---:R-:W-:Y:S05]  /*0100*/  @!P1 BRA `(.L_x_173) ;  /* 0x00000000005c9947 */ /* 0x006fea0003800000 */
[----:B------:R-:W0:Y:S01]  /*0110*/  LDCU.64 UR4, c[0x0][0x380] ;  /* 0x00007000ff0477ac */ /* 0x000e220008000a00 */
[----:B------:R-:W-:Y:S02]  /*0120*/  LEA.HI R2, R3, 0x1, RZ, 0x18 ;  /* 0x0000000103027811 */ /* 0x000fe400078fc0ff */
[----:B------:R-:W-:-:S03]  /*0130*/  IADD3 R10, P1, PT, R4, R5, RZ ;  /* 0x00000005040a7210 */ /* 0x000fc60007f3e0ff */
[C---:B------:R-:W-:Y:S01]  /*0140*/  IMAD.SHL.U32 R3, R2.reuse, 0x100, RZ ;  /* 0x0000010002037824 */ /* 0x040fe200078e00ff */
[----:B------:R-:W-:Y:S01]  /*0150*/  LOP3.LUT R2, R2, 0x3, RZ, 0xc0, !PT ;  /* 0x0000000302027812 */ /* 0x000fe200078ec0ff */
[----:B------:R-:W-:-:S03]  /*0160*/  IMAD.X R7, RZ, RZ, R8, P1 ;  /* 0x000000ffff077224 */ /* 0x000fc600008e0608 */
[----:B------:R-:W-:-:S05]  /*0170*/  LOP3.LUT R6, R3, 0x300, RZ, 0xc0, !PT ;  /* 0x0000030003067812 */ /* 0x000fca00078ec0ff */
[----:B------:R-:W-:Y:S01]  /*0180*/  IMAD.IADD R5, R5, 0x1, R6 ;  /* 0x0000000105057824 */ /* 0x000fe200078e0206 */
[----:B0-----:R-:W-:-:S04]  /*0190*/  LEA R9, P1, R10, UR4, 0x1 ;  /* 0x000000040a097c11 */ /* 0x001fc8000f8208ff */
[----:B------:R-:W-:Y:S02]  /*01a0*/  LEA.HI.X R10, R10, UR5, R7, 0x1, P1 ;  /* 0x000000050a0a7c11 */ /* 0x000fe400088f0c07 */
[----:B------:R-:W-:-:S07]  /*01b0*/  IADD3 R7, PT, PT, -R2, RZ, RZ ;  /* 0x000000ff02077210 */ /* 0x000fce0007ffe1ff */
.L_x_174:
[----:B0-----:R-:W-:Y:S02]  /*01c0*/  IMAD.MOV.U32 R2, RZ, RZ, R9 ;  /* 0x000000ffff027224 */ /* 0x001fe400078e0009 */
[----:B------:R-:W-:-:S05]  /*01d0*/  IMAD.MOV.U32 R3, RZ, RZ, R10 ;  /* 0x000000ffff037224 */ /* 0x000fca00078e000a */
[----:B------:R-:W2:Y:S01]  /*01e0*/  LDG.E.U16 R6, desc[UR6][R2.64] ;  /* 0x0000000602067981 */ /* 0x000ea2000c1e1500 */
[----:B------:R-:W-:Y:S01]  /*01f0*/  VIADD R7, R7, 0x1 ;  /* 0x0000000107077836 */ /* 0x000fe20000000000 */
[----:B------:R-:W-:-:S04]  /*0200*/  IADD3 R9, P2, PT, R2, 0x200, RZ ;  /* 0x0000020002097810 */ /* 0x000fc80007f5e0ff */
[----:B------:R-:W-:Y:S01]  /*0210*/  ISETP.NE.AND P1, PT, R7, RZ, PT ;  /* 0x000000ff0700720c */ /* 0x000fe20003f25270 */
[----:B------:R-:W-:Y:S01]  /*0220*/  IMAD.X R10, RZ, RZ, R3, P2 ;  /* 0x000000ffff0a7224 */ /* 0x000fe200010e0603 */
[----:B--2---:R-:W-:-:S05]  /*0230*/  SHF.L.U32 R6, R6, 0x10, RZ ;  /* 0x0000001006067819 */ /* 0x004fca00000006ff */
[----:B------:R-:W-:-:S05]  /*0240*/  FMUL R6, R6, UR8 ;  /* 0x0000000806067c20 */ /* 0x000fca0008400000 */
[----:B------:R-:W-:-:S05]  /*0250*/  F2FP.BF16.F32.PACK_AB R6, RZ, R6 ;  /* 0x00000006ff06723e */ /* 0x000fca00000010ff */
[----:B------:R0:W-:Y:S01]  /*0260*/  STG.E.U16 desc[UR6][R2.64], R6 ;  /* 0x0000000602007986 */ /* 0x0001e2000c101506 */
[----:B------:R-:W-:Y:S05]  /*0270*/  @P1 BRA `(.L_x_174) ;  /* 0xfffffffc00d01947 */ /* 0x000fea000383ffff */
.L_x_173:
[----:B------:R-:W-:Y:S05]  /*0280*/  BSYNC.RECONVERGENT B0 ;  /* 0x0000000000007941 */ /* 0x000fea0003800200 */
.L_x_172:
[----:B------:R-:W-:Y:S05]  /*0290*/  @!P0 EXIT ;  /* 0x000000000000894d */ /* 0x000fea0003800000 */
[----:B------:R-:W1:Y:S01]  /*02a0*/  LDCU.64 UR4, c[0x0][0x380] ;  /* 0x00007000ff0477ac */ /* 0x000e620008000a00 */
[----:B0-----:R-:W-:Y:S01]  /*02b0*/  IADD3 R6, PT, PT, -R5, R0, RZ ;  /* 0x0000000005067210 */ /* 0x001fe20007ffe1ff */
[----:B------:R-:W-:Y:S01]  /*02c0*/  BSSY.RECONVERGENT B0, `(.L_x_175) ;  /* 0x0000066000007945 */ /* 0x000fe20003800200 */
[----:B------:R-:W-:Y:S02]  /*02d0*/  IADD3 R4, P0, PT, R4, R5, RZ ;  /* 0x0000000504047210 */ /* 0x000fe40007f1e0ff */
[----:B------:R-:W-:-:S03]  /*02e0*/  ISETP.GT.AND P1, PT, R6, 0xc00, PT ;  /* 0x00000c000600780c */ /* 0x000fc60003f24270 */
[----:B------:R-:W-:Y:S01]  /*02f0*/  IMAD.X R3, RZ, RZ, R8, P0 ;  /* 0x000000ffff037224 */ /* 0x000fe200000e0608 */
[C---:B-1----:R-:W-:Y:S01]  /*0300*/  LEA R2, P0, R4.reuse, UR4, 0x1 ;  /* 0x0000000404027c11 */ /* 0x042fe2000f8008ff */
[----:B------:R-:W0:Y:S03]  /*0310*/  LDCU UR4, c[0x0][0x388] ;  /* 0x00007100ff0477ac */ /* 0x000e260008000800 */
[----:B------:R-:W-:Y:S02]  /*0320*/  LEA.HI.X R3, R4, UR5, R3, 0x1, P0 ;  /* 0x0000000504037c11 */ /* 0x000fe400080f0c03 */
[----:B------:R-:W-:-:S05]  /*0330*/  IADD3 R2, P0, PT, R2, 0x400, RZ ;  /* 0x0000040002027810 */ /* 0x000fca0007f1e0ff */
[----:B------:R-:W-:Y:S01]  /*0340*/  IMAD.X R3, RZ, RZ, R3, P0 ;  /* 0x000000ffff037224 */ /* 0x000fe200000e0603 */
[----:B------:R-:W-:Y:S01]  /*0350*/  PLOP3.LUT P0, PT, PT, PT, PT, 0x80, 0x8 ;  /* 0x000000000008781c */ /* 0x000fe20003f0f070 */
[----:B------:R-:W-:-:S12]  /*0360*/  @!P1 BRA `(.L_x_176) ;  /* 0x00000004006c9947 */ /* 0x000fd80003800000 */
[----:B------:R-:W-:Y:S01]  /*0370*/  PLOP3.LUT P0, PT, PT, PT, PT, 0x8, 0x80 ;  /* 0x000000000080781c */ /* 0x000fe20003f0e170 */
[----:B------:R-:W-:-:S12]  /*0380*/  VIADD R4, R0, 0xfffff400 ;  /* 0xfffff40000047836 */ /* 0x000fd80000000000 */
.L_x_177:
[----:B------:R-:W2:Y:S04]  /*0390*/  LDG.E.U16 R12, desc[UR6][R2.64+0xe00] ;  /* 0x000e0006020c7981 */ /* 0x000ea8000c1e1500 */
[----:B------:R-:W3:Y:S04]  /*03a0*/  LDG.E.U16 R6, desc[UR6][R2.64+0x1a00] ;  /* 0x001a000602067981 */ /* 0x000ee8000c1e1500 */
[----:B------:R-:W4:Y:S04]  /*03b0*/  LDG.E.U16 R11, desc[UR6][R2.64+0x1000] ;  /* 0x00100006020b7981 */ /* 0x000f28000c1e1500 */
[----:B------:R-:W5:Y:S04]  /*03c0*/  LDG.E.U16 R7, desc[UR6][R2.64+0x1800] ;  /* 0x0018000602077981 */ /* 0x000f68000c1e1500 */
        /* <DEDUP_REMOVED lines=11> */
[----:B------:R-:W5:Y:S01]  /*0480*/  LDG.E.U16 R9, desc[UR6][R2.64+0x1400] ;  /* 0x0014000602097981 */ /* 0x000f62000c1e1500 */
[----:B------:R-:W-:-:S05]  /*0490*/  VIADD R5, R5, 0x1000 ;  /* 0x0000100005057836 */ /* 0x000fca0000000000 */
[----:B------:R-:W-:Y:S02]  /*04a0*/  ISETP.GE.AND P1, PT, R5, R4, PT ;  /* 0x000000040500720c */ /* 0x000fe40003f26270 */
[----:B--2---:R-:W-:Y:S01]  /*04b0*/  SHF.L.U32 R12, R12, 0x10, RZ ;  /* 0x000000100c0c7819 */ /* 0x004fe200000006ff */
[----:B---3--:R-:W-:-:S04]  /*04c0*/  IMAD.U32 R6, R6, 0x10000, RZ ;  /* 0x0001000006067824 */ /* 0x008fc800078e00ff */
[----:B0-----:R-:W-:Y:S01]  /*04d0*/  FMUL R12, R12, UR4 ;  /* 0x000000040c0c7c20 */ /* 0x001fe20008400000 */
[----:B----4-:R-:W-:Y:S02]  /*04e0*/  IMAD.U32 R11, R11, 0x10000, RZ ;  /* 0x000100000b0b7824 */ /* 0x010fe400078e00ff */
[----:B------:R-:W-:Y:S01]  /*04f0*/  FMUL R6, R6, UR4 ;  /* 0x0000000406067c20 */ /* 0x000fe20008400000 */
[----:B-----5:R-:W-:Y:S02]  /*0500*/  IMAD.U32 R7, R7, 0x10000, RZ ;  /* 0x0001000007077824 */ /* 0x020fe400078e00ff */
[----:B------:R-:W-:Y:S01]  /*0510*/  FMUL R11, R11, UR4 ;  /* 0x000000040b0b7c20 */ /* 0x000fe20008400000 */
[----:B------:R-:W-:Y:S02]  /*0520*/  F2FP.BF16.F32.PACK_AB R12, RZ, R12 ;  /* 0x0000000cff0c723e */ /* 0x000fe400000010ff */
[----:B------:R-:W-:Y:S01]  /*0530*/  SHF.L.U32 R17, R17, 0x10, RZ ;  /* 0x0000001011117819 */ /* 0x000fe200000006ff */
[----:B------:R-:W-:Y:S01]  /*0540*/  FMUL R7, R7, UR4 ;  /* 0x0000000407077c20 */ /* 0x000fe20008400000 */
[----:B------:R-:W-:-:S02]  /*0550*/  F2FP.BF16.F32.PACK_AB R6, RZ, R6 ;  /* 0x00000006ff06723e */ /* 0x000fc400000010ff */
[----:B------:R-:W-:Y:S02]  /*0560*/  SHF.L.U32 R21, R21, 0x10, RZ ;  /* 0x0000001015157819 */ /* 0x000fe400000006ff */
[----:B------:R-:W-:Y:S01]  /*0570*/  SHF.L.U32 R8, R8, 0x10, RZ ;  /* 0x0000001008087819 */ /* 0x000fe200000006ff */
[----:B------:R-:W-:Y:S01]  /*0580*/  IMAD.U32 R16, R16, 0x10000, RZ ;  /* 0x0001000010107824 */ /* 0x000fe200078e00ff */
[----:B------:R-:W-:Y:S01]  /*0590*/  F2FP.BF16.F32.PACK_AB R11, RZ, R11 ;  /* 0x0000000bff0b723e */ /* 0x000fe200000010ff */
[----:B------:R-:W-:Y:S02]  /*05a0*/  IMAD.U32 R18, R18, 0x10000, RZ ;  /* 0x0001000012127824 */ /* 0x000fe400078e00ff */
[----:B------:R-:W-:Y:S02]  /*05b0*/  IMAD.U32 R19, R19, 0x10000, RZ ;  /* 0x0001000013137824 */ /* 0x000fe400078e00ff */
[----:B------:R-:W-:Y:S02]  /*05c0*/  IMAD.U32 R20, R20, 0x10000, RZ ;  /* 0x0001000014147824 */ /* 0x000fe400078e00ff */
[----:B------:R-:W-:-:S02]  /*05d0*/  IMAD.U32 R15, R15, 0x10000, RZ ;  /* 0x000100000f0f7824 */ /* 0x000fc400078e00ff */
[----:B------:R-:W-:Y:S02]  /*05e0*/  IMAD.U32 R14, R14, 0x10000, RZ ;  /* 0x000100000e0e7824 */ /* 0x000fe400078e00ff */
[----:B------:R-:W-:Y:S02]  /*05f0*/  IMAD.U32 R13, R13, 0x10000, RZ ;  /* 0x000100000d0d7824 */ /* 0x000fe400078e00ff */
[----:B------:R-:W-:Y:S02]  /*0600*/  IMAD.U32 R10, R10, 0x10000, RZ ;  /* 0x000100000a0a7824 */ /* 0x000fe400078e00ff */
[----:B------:R-:W-:Y:S02]  /*0610*/  IMAD.U32 R9, R9, 0x10000, RZ ;  /* 0x0001000009097824 */ /* 0x000fe400078e00ff */
[----:B------:R-:W-:Y:S01]  /*0620*/  FMUL R16, R16, UR4 ;  /* 0x0000000410107c20 */ /* 0x000fe20008400000 */
        /* <DEDUP_REMOVED lines=8> */
[----:B------:R0:W-:Y:S01]  /*06b0*/  STG.E.U16 desc[UR6][R2.64+0xe00], R12 ;  /* 0x000e000c02007986 */ /* 0x0001e2000c101506 */
[----:B------:R-:W-:Y:S01]  /*06c0*/  FMUL R10, R10, UR4 ;  /* 0x000000040a0a7c20 */ /* 0x000fe20008400000 */
[----:B------:R-:W-:Y:S01]  /*06d0*/  FMUL R9, R9, UR4 ;  /* 0x0000000409097c20 */ /* 0x000fe20008400000 */
[----:B------:R-:W-:Y:S01]  /*06e0*/  FMUL R8, R8, UR4 ;  /* 0x0000000408087c20 */ /* 0x000fe20008400000 */
[----:B------:R-:W-:Y:S01]  /*06f0*/  F2FP.BF16.F32.PACK_AB R7, RZ, R7 ;  /* 0x00000007ff07723e */ /* 0x000fe200000010ff */
[----:B------:R1:W-:Y:S01]  /*0700*/  STG.E.U16 desc[UR6][R2.64+0x1000], R11 ;  /* 0x0010000b02007986 */ /* 0x0003e2000c101506 */
[----:B------:R-:W-:-:S02]  /*0710*/  F2FP.BF16.F32.PACK_AB R16, RZ, R16 ;  /* 0x00000010ff10723e */ /* 0x000fc400000010ff */
[----:B------:R-:W-:Y:S02]  /*0720*/  F2FP.BF16.F32.PACK_AB R17, RZ, R17 ;  /* 0x00000011ff11723e */ /* 0x000fe400000010ff */
[----:B0-----:R-:W-:Y:S02]  /*0730*/  PRMT R12, R6, 0x7610, R12 ;  /* 0x00007610060c7816 */ /* 0x001fe4000000000c */
[----:B------:R-:W-:Y:S02]  /*0740*/  IADD3 R6, P2, PT, R2, 0x2000, RZ ;  /* 0x0000200002067810 */ /* 0x000fe40007f5e0ff */
[----:B------:R-:W-:Y:S02]  /*0750*/  F2FP.BF16.F32.PACK_AB R18, RZ, R18 ;  /* 0x00000012ff12723e */ /* 0x000fe400000010ff */
[----:B------:R-:W-:Y:S02]  /*0760*/  F2FP.BF16.F32.PACK_AB R19, RZ, R19 ;  /* 0x00000013ff13723e */ /* 0x000fe400000010ff */
[----:B------:R-:W-:-:S02]  /*0770*/  F2FP.BF16.F32.PACK_AB R20, RZ, R20 ;  /* 0x00000014ff14723e */ /* 0x000fc400000010ff */
[----:B------:R-:W-:Y:S02]  /*0780*/  F2FP.BF16.F32.PACK_AB R21, RZ, R21 ;  /* 0x00000015ff15723e */ /* 0x000fe400000010ff */
[----:B------:R-:W-:Y:S02]  /*0790*/  F2FP.BF16.F32.PACK_AB R15, RZ, R15 ;  /* 0x0000000fff0f723e */ /* 0x000fe400000010ff */
[----:B------:R-:W-:Y:S02]  /*07a0*/  F2FP.BF16.F32.PACK_AB R14, RZ, R14 ;  /* 0x0000000eff0e723e */ /* 0x000fe400000010ff */
[----:B------:R-:W-:Y:S02]  /*07b0*/  F2FP.BF16.F32.PACK_AB R13, RZ, R13 ;  /* 0x0000000dff0d723e */ /* 0x000fe400000010ff */
[----:B------:R-:W-:Y:S02]  /*07c0*/  F2FP.BF16.F32.PACK_AB R10, RZ, R10 ;  /* 0x0000000aff0a723e */ /* 0x000fe400000010ff */
[----:B------:R-:W-:-:S02]  /*07d0*/  F2FP.BF16.F32.PACK_AB R9, RZ, R9 ;  /* 0x00000009ff09723e */ /* 0x000fc400000010ff */
[----:B------:R-:W-:Y:S02]  /*07e0*/  F2FP.BF16.F32.PACK_AB R8, RZ, R8 ;  /* 0x00000008ff08723e */ /* 0x000fe400000010ff */
[----:B-1----:R-:W-:Y:S02]  /*07f0*/  PRMT R11, R7, 0x7610, R11 ;  /* 0x00007610070b7816 */ /* 0x002fe4000000000b */
[----:B------:R-:W-:Y:S01]  /*0800*/  IADD3.X R7, PT, PT, RZ, R3, RZ, P2, !PT ;  /* 0x00000003ff077210 */ /* 0x000fe200017fe4ff */
[----:B------:R-:W-:Y:S04]  /*0810*/  STG.E.U16 desc[UR6][R2.64+-0x400], R16 ;  /* 0xfffc001002007986 */ /* 0x000fe8000c101506 */
        /* <DEDUP_REMOVED lines=12> */
[----:B------:R0:W-:Y:S02]  /*08e0*/  STG.E.U16 desc[UR6][R2.64+0x1a00], R12 ;  /* 0x001a000c02007986 */ /* 0x0001e4000c101506 */
[----:B0-----:R-:W-:-:S02]  /*08f0*/  IMAD.MOV.U32 R2, RZ, RZ, R6 ;  /* 0x000000ffff027224 */ /* 0x001fc400078e0006 */
[----:B------:R-:W-:Y:S01]  /*0900*/  IMAD.MOV.U32 R3, RZ, RZ, R7 ;  /* 0x000000ffff037224 */ /* 0x000fe200078e0007 */
[----:B------:R-:W-:Y:S06]  /*0910*/  @!P1 BRA `(.L_x_177) ;  /* 0xfffffff8009c9947 */ /* 0x000fec000383ffff */
.L_x_176:
[----:B0-----:R-:W-:Y:S05]  /*0920*/  BSYNC.RECONVERGENT B0 ;  /* 0x0000000000007941 */ /* 0x001fea0003800200 */
.L_x_175:
[----:B------:R-:W-:Y:S01]  /*0930*/  IMAD.IADD R4, R0, 0x1, -R5 ;  /* 0x0000000100047824 */ /* 0x000fe200078e0a05 */
[----:B------:R-:W-:Y:S04]  /*0940*/  BSSY.RECONVERGENT B0, `(.L_x_178) ;  /* 0x0000032000007945 */ /* 0x000fe80003800200 */
[----:B------:R-:W-:-:S13]  /*0950*/  ISETP.GT.AND P1, PT, R4, 0x400, PT ;  /* 0x000004000400780c */ /* 0x000fda0003f24270 */
[----:B------:R-:W-:Y:S05]  /*0960*/  @!P1 BRA `(.L_x_179) ;  /* 0x0000000000bc9947 */ /* 0x000fea0003800000 */
[----:B------:R-:W2:Y:S01]  /*0970*/  LDG.E.U16 R4, desc[UR6][R2.64+-0x400] ;  /* 0xfffc000602047981 */ /* 0x000ea2000c1e1500 */
[----:B------:R-:W0:Y:S03]  /*0980*/  LDCU UR4, c[0x0][0x388] ;  /* 0x00007100ff0477ac */ /* 0x000e260008000800 */
[----:B------:R-:W3:Y:S04]  /*0990*/  LDG.E.U16 R7, desc[UR6][R2.64] ;  /* 0x0000000602077981 */ /* 0x000ee8000c1e1500 */
[----:B------:R-:W4:Y:S04]  /*09a0*/  LDG.E.U16 R9, desc[UR6][R2.64+0x400] ;  /* 0x0004000602097981 */ /* 0x000f28000c1e1500 */
[----:B------:R-:W5:Y:S04]  /*09b0*/  LDG.E.U16 R6, desc[UR6][R2.64+-0x200] ;  /* 0xfffe000602067981 */ /* 0x000f68000c1e1500 */
[----:B------:R-:W5:Y:S04]  /*09c0*/  LDG.E.U16 R8, desc[UR6][R2.64+0x200] ;  /* 0x0002000602087981 */ /* 0x000f68000c1e1500 */
[----:B------:R-:W5:Y:S04]  /*09d0*/  LDG.E.U16 R10, desc[UR6][R2.64+0x600] ;  /* 0x00060006020a7981 */ /* 0x000f68000c1e1500 */
[----:B------:R-:W5:Y:S04]  /*09e0*/  LDG.E.U16 R11, desc[UR6][R2.64+0x800] ;  /* 0x00080006020b7981 */ /* 0x000f68000c1e1500 */
[----:B------:R-:W5:Y:S01]  /*09f0*/  LDG.E.U16 R12, desc[UR6][R2.64+0xa00] ;  /* 0x000a0006020c7981 */ /* 0x000f62000c1e1500 */
[----:B------:R-:W-:Y:S01]  /*0a00*/  PLOP3.LUT P0, PT, PT, PT, PT, 0x8, 0x80 ;  /* 0x000000000080781c */ /* 0x000fe20003f0e170 */
[----:B------:R-:W-:Y:S01]  /*0a10*/  VIADD R5, R5, 0x800 ;  /* 0x0000080005057836 */ /* 0x000fe20000000000 */
[----:B--2---:R-:W-:Y:S01]  /*0a20*/  SHF.L.U32 R4, R4, 0x10, RZ ;  /* 0x0000001004047819 */ /* 0x004fe200000006ff */
[----:B---3--:R-:W-:-:S04]  /*0a30*/  IMAD.U32 R7, R7, 0x10000, RZ ;  /* 0x0001000007077824 */ /* 0x008fc800078e00ff */
[----:B0-----:R-:W-:Y:S01]  /*0a40*/  FMUL R4, R4, UR4 ;  /* 0x0000000404047c20 */ /* 0x001fe20008400000 */
[----:B----4-:R-:W-:Y:S01]  /*0a50*/  SHF.L.U32 R9, R9, 0x10, RZ ;  /* 0x0000001009097819 */ /* 0x010fe200000006ff */
[----:B------:R-:W-:-:S03]  /*0a60*/  FMUL R7, R7, UR4 ;  /* 0x0000000407077c20 */ /* 0x000fc60008400000 */
[----:B------:R-:W-:Y:S01]  /*0a70*/  F2FP.BF16.F32.PACK_AB R4, RZ, R4 ;  /* 0x00000004ff04723e */ /* 0x000fe200000010ff */
[----:B-----5:R-:W-:Y:S02]  /*0a80*/  IMAD.U32 R6, R6, 0x10000, RZ ;  /* 0x0001000006067824 */ /* 0x020fe400078e00ff */
        /* <DEDUP_REMOVED lines=10> */
[----:B------:R-:W-:Y:S01]  /*0b30*/  F2FP.BF16.F32.PACK_AB R7, RZ, R7 ;  /* 0x00000007ff07723e */ /* 0x000fe200000010ff */
[----:B------:R0:W-:Y:S01]  /*0b40*/  STG.E.U16 desc[UR6][R2.64+-0x400], R4 ;  /* 0xfffc000402007986 */ /* 0x0001e2000c101506 */
[----:B------:R-:W-:-:S02]  /*0b50*/  F2FP.BF16.F32.PACK_AB R6, RZ, R6 ;  /* 0x00000006ff06723e */ /* 0x000fc400000010ff */
[----:B------:R-:W-:Y:S01]  /*0b60*/  F2FP.BF16.F32.PACK_AB R8, RZ, R8 ;  /* 0x00000008ff08723e */ /* 0x000fe200000010ff */
[----:B------:R1:W-:Y:S01]  /*0b70*/  STG.E.U16 desc[UR6][R2.64], R7 ;  /* 0x0000000702007986 */ /* 0x0003e2000c101506 */
[----:B------:R-:W-:Y:S02]  /*0b80*/  F2FP.BF16.F32.PACK_AB R9, RZ, R9 ;  /* 0x00000009ff09723e */ /* 0x000fe400000010ff */
[----:B------:R-:W-:Y:S02]  /*0b90*/  F2FP.BF16.F32.PACK_AB R10, RZ, R10 ;  /* 0x0000000aff0a723e */ /* 0x000fe400000010ff */
[----:B------:R-:W-:Y:S02]  /*0ba0*/  F2FP.BF16.F32.PACK_AB R11, RZ, R11 ;  /* 0x0000000bff0b723e */ /* 0x000fe400000010ff */
[----:B0-----:R-:W-:Y:S02]  /*0bb0*/  IADD3 R4, P1, PT, R2, 0x1000, RZ ;  /* 0x0000100002047810 */ /* 0x001fe40007f3e0ff */
[----:B------:R-:W-:-:S02]  /*0bc0*/  F2FP.BF16.F32.PACK_AB R12, RZ, R12 ;  /* 0x0000000cff0c723e */ /* 0x000fc400000010ff */
[----:B-1----:R-:W-:Y:S01]  /*0bd0*/  IADD3.X R7, PT, PT, RZ, R3, RZ, P1, !PT ;  /* 0x00000003ff077210 */ /* 0x002fe20000ffe4ff */
[----:B------:R-:W-:Y:S04]  /*0be0*/  STG.E.U16 desc[UR6][R2.64+-0x200], R6 ;  /* 0xfffe000602007986 */ /* 0x000fe8000c101506 */
[----:B------:R-:W-:Y:S04]  /*0bf0*/  STG.E.U16 desc[UR6][R2.64+0x200], R8 ;  /* 0x0002000802007986 */ /* 0x000fe8000c101506 */
[----:B------:R-:W-:Y:S04]  /*0c00*/  STG.E.U16 desc[UR6][R2.64+0x400], R9 ;  /* 0x0004000902007986 */ /* 0x000fe8000c101506 */
[----:B------:R-:W-:Y:S04]  /*0c10*/  STG.E.U16 desc[UR6][R2.64+0x600], R10 ;  /* 0x0006000a02007986 */ /* 0x000fe8000c101506 */
[----:B------:R-:W-:Y:S04]  /*0c20*/  STG.E.U16 desc[UR6][R2.64+0x800], R11 ;  /* 0x0008000b02007986 */ /* 0x000fe8000c101506 */
[----:B------:R0:W-:Y:S02]  /*0c30*/  STG.E.U16 desc[UR6][R2.64+0xa00], R12 ;  /* 0x000a000c02007986 */ /* 0x0001e4000c101506 */
[----:B0-----:R-:W-:Y:S01]  /*0c40*/  IMAD.MOV.U32 R2, RZ, RZ, R4 ;  /* 0x000000ffff027224 */ /* 0x001fe200078e0004 */
[----:B------:R-:W-:-:S07]  /*0c50*/  MOV R3, R7 ;  /* 0x0000000700037202 */ /* 0x000fce0000000f00 */
.L_x_179:
[----:B------:R-:W-:Y:S05]  /*0c60*/  BSYNC.RECONVERGENT B0 ;  /* 0x0000000000007941 */ /* 0x000fea0003800200 */
.L_x_178:
[----:B------:R-:W-:-:S13]  /*0c70*/  ISETP.LT.OR P0, PT, R5, R0, P0 ;  /* 0x000000000500720c */ /* 0x000fda0000701670 */
[----:B------:R-:W-:Y:S05]  /*0c80*/  @!P0 EXIT ;  /* 0x000000000000894d */ /* 0x000fea0003800000 */
[----:B------:R-:W2:Y:S01]  /*0c90*/  LDG.E.U16 R5, desc[UR6][R2.64] ;  /* 0x0000000602057981 */ /* 0x000ea2000c1e1500 */
[----:B------:R-:W0:Y:S03]  /*0ca0*/  LDCU UR4, c[0x0][0x388] ;  /* 0x00007100ff0477ac */ /* 0x000e260008000800 */
[----:B------:R-:W3:Y:S04]  /*0cb0*/  LDG.E.U16 R0, desc[UR6][R2.64+-0x400] ;  /* 0xfffc000602007981 */ /* 0x000ee8000c1e1500 */
[----:B------:R-:W4:Y:S04]  /*0cc0*/  LDG.E.U16 R4, desc[UR6][R2.64+-0x200] ;  /* 0xfffe000602047981 */ /* 0x000f28000c1e1500 */
[----:B------:R-:W5:Y:S01]  /*0cd0*/  LDG.E.U16 R6, desc[UR6][R2.64+0x200] ;  /* 0x0002000602067981 */ /* 0x000f62000c1e1500 */
[----:B--2---:R-:W-:Y:S01]  /*0ce0*/  SHF.L.U32 R5, R5, 0x10, RZ ;  /* 0x0000001005057819 */ /* 0x004fe200000006ff */
[----:B---3--:R-:W-:-:S02]  /*0cf0*/  IMAD.U32 R0, R0, 0x10000, RZ ;  /* 0x0001000000007824 */ /* 0x008fc400078e00ff */
[----:B----4-:R-:W-:Y:S02]  /*0d00*/  IMAD.U32 R4, R4, 0x10000, RZ ;  /* 0x0001000004047824 */ /* 0x010fe400078e00ff */
[----:B-----5:R-:W-:Y:S02]  /*0d10*/  IMAD.U32 R6, R6, 0x10000, RZ ;  /* 0x0001000006067824 */ /* 0x020fe400078e00ff */
[----:B0-----:R-:W-:Y:S01]  /*0d20*/  FMUL R0, R0, UR4 ;  /* 0x0000000400007c20 */ /* 0x001fe20008400000 */
[----:B------:R-:W-:Y:S01]  /*0d30*/  FMUL R4, R4, UR4 ;  /* 0x0000000404047c20 */ /* 0x000fe20008400000 */
[----:B------:R-:W-:Y:S01]  /*0d40*/  FMUL R5, R5, UR4 ;  /* 0x0000000405057c20 */ /* 0x000fe20008400000 */
[----:B------:R-:W-:Y:S02]  /*0d50*/  FMUL R6, R6, UR4 ;  /* 0x0000000406067c20 */ /* 0x000fe40008400000 */
[----:B------:R-:W-:Y:S02]  /*0d60*/  F2FP.BF16.F32.PACK_AB R0, RZ, R0 ;  /* 0x00000000ff00723e */ /* 0x000fe400000010ff */
[----:B------:R-:W-:-:S02]  /*0d70*/  F2FP.BF16.F32.PACK_AB R4, RZ, R4 ;  /* 0x00000004ff04723e */ /* 0x000fc400000010ff */
[----:B------:R-:W-:Y:S02]  /*0d80*/  F2FP.BF16.F32.PACK_AB R5, RZ, R5 ;  /* 0x00000005ff05723e */ /* 0x000fe400000010ff */
[----:B------:R-:W-:Y:S01]  /*0d90*/  F2FP.BF16.F32.PACK_AB R6, RZ, R6 ;  /* 0x00000006ff06723e */ /* 0x000fe200000010ff */
[----:B------:R-:W-:Y:S04]  /*0da0*/  STG.E.U16 desc[UR6][R2.64+-0x400], R0 ;  /* 0xfffc000002007986 */ /* 0x000fe8000c101506 */
[----:B------:R-:W-:Y:S04]  /*0db0*/  STG.E.U16 desc[UR6][R2.64+-0x200], R4 ;  /* 0xfffe000402007986 */ /* 0x000fe8000c101506 */
[----:B------:R-:W-:Y:S04]  /*0dc0*/  STG.E.U16 desc[UR6][R2.64], R5 ;  /* 0x0000000502007986 */ /* 0x000fe8000c101506 */
[----:B------:R-:W-:Y:S01]  /*0dd0*/  STG.E.U16 desc[UR6][R2.64+0x200], R6 ;  /* 0x0002000602007986 */ /* 0x000fe2000c101506 */
[----:B------:R-:W-:Y:S05]  /*0de0*/  EXIT ;  /* 0x000000000000794d */ /* 0x000fea0003800000 */
.L_x_180:
        /* <DEDUP_REMOVED lines=9> */
.L_x_202:


//--------------------- .text.argmax_bf16         --------------------------
	.section	.text.argmax_bf16,"ax",@progbits
	.align	128
        .global         argmax_bf16
        .type           argmax_bf16,@function
        .size           argmax_bf16,(.L_x_203 - argmax_bf16)
        .other          argmax_bf16,@"STO_CUDA_ENTRY STV_DEFAULT"
argmax_bf16:
.text.argmax_bf16:
        /* <DEDUP_REMOVED lines=29> */
.L_x_185:
[----:B------:R-:W-:-:S05]  /*01d0*/  IADD3 R3, P1, PT, R8, R5, RZ ;  /* 0x0000000508037210 */ /* 0x000fca0007f3e0ff */
[----:B------:R-:W-:Y:S01]  /*01e0*/  IMAD.X R12, RZ, RZ, R7, P1 ;  /* 0x000000ffff0c7224 */ /* 0x000fe200008e0607 */
[----:B------:R-:W-:-:S04]  /*01f0*/  LEA R2, P1, R3, UR6, 0x1 ;  /* 0x0000000603027c11 */ /* 0x000fc8000f8208ff */
[----:B------:R-:W-:-:S05]  /*0200*/  LEA.HI.X R3, R3, UR7, R12, 0x1, P1 ;  /* 0x0000000703037c11 */ /* 0x000fca00088f0c0c */
        /* <DEDUP_REMOVED lines=15> */
[----:B------:R-:W2:Y:S02]  /*0300*/  LDG.E.U16.CONSTANT R20, desc[UR8][R2.64+0x1a00] ;  /* 0x001a000802147981 */ /* 0x000ea4000c1e9500 */
[----:B------:R-:W-:-:S04]  /*0310*/  FSETP.GT.AND P3, PT, R28, R9, PT ;  /* 0x000000091c00720b */ /* 0x000fc80003f64000 */
[----:B------:R-:W-:Y:S02]  /*0320*/  FSEL R28, R28, R9, P3 ;  /* 0x000000091c1c7208 */ /* 0x000fe40001800000 */
[----:B------:R0:W2:Y:S01]  /*0330*/  LDG.E.U16.CONSTANT R9, desc[UR8][R2.64+0x1c00] ;  /* 0x001c000802097981 */ /* 0x0000a2000c1e9500 */
[----:B---3--:R-:W-:Y:S02]  /*0340*/  IMAD.U32 R19, R19, 0x10000, RZ ;  /* 0x0001000013137824 */ /* 0x008fe400078e00ff */
[----:B----4-:R-:W-:-:S03]  /*0350*/  IMAD.U32 R24, R24, 0x10000, RZ ;  /* 0x0001000018187824 */ /* 0x010fc600078e00ff */
[----:B------:R-:W-:-:S04]  /*0360*/  FSETP.GT.AND P1, PT, R19, R28, PT ;  /* 0x0000001c1300720b */ /* 0x000fc80003f24000 */
[----:B------:R-:W-:-:S04]  /*0370*/  FSEL R19, R19, R28, P1 ;  /* 0x0000001c13137208 */ /* 0x000fc80000800000 */
[----:B------:R-:W-:-:S04]  /*0380*/  FSETP.GT.AND P2, PT, R24, R19, PT ;  /* 0x000000131800720b */ /* 0x000fc80003f44000 */
[----:B------:R-:W-:Y:S01]  /*0390*/  FSEL R19, R24, R19, P2 ;  /* 0x0000001318137208 */ /* 0x000fe20001000000 */
[----:B-----5:R-:W-:Y:S02]  /*03a0*/  IMAD.U32 R24, R23, 0x10000, RZ ;  /* 0x0001000017187824 */ /* 0x020fe400078e00ff */
[----:B------:R-:W-:-:S03]  /*03b0*/  IMAD.U32 R22, R22, 0x10000, RZ ;  /* 0x0001000016167824 */ /* 0x000fc600078e00ff */
[----:B------:R-:W-:-:S04]  /*03c0*/  FSETP.GT.AND P4, PT, R24, R19, PT ;  /* 0x000000131800720b */ /* 0x000fc80003f84000 */
[----:B------:R-:W-:Y:S01]  /*03d0*/  FSEL R19, R24, R19, P4 ;  /* 0x0000001318137208 */ /* 0x000fe20002000000 */
[----:B0-----:R-:W-:-:S03]  /*03e0*/  IMAD.U32 R2, R21, 0x10000, RZ ;  /* 0x0001000015027824 */ /* 0x001fc600078e00ff */
[----:B------:R-:W-:-:S04]  /*03f0*/  FSETP.GT.AND P6, PT, R22, R19, PT ;  /* 0x000000131600720b */ /* 0x000fc80003fc4000 */
[----:B------:R-:W-:Y:S01]  /*0400*/  FSEL R19, R22, R19, P6 ;  /* 0x0000001316137208 */ /* 0x000fe20003000000 */
[----:B------:R-:W-:-:S03]  /*0410*/  IMAD.U32 R3, R18, 0x10000, RZ ;  /* 0x0001000012037824 */ /* 0x000fc600078e00ff */
[----:B------:R-:W-:-:S04]  /*0420*/  FSETP.GT.AND P5, PT, R2, R19, PT ;  /* 0x000000130200720b */ /* 0x000fc80003fa4000 */
[----:B------:R-:W-:Y:S02]  /*0430*/  FSEL R2, R2, R19, P5 ;  /* 0x0000001302027208 */ /* 0x000fe40002800000 */
[----:B------:R-:W-:Y:S02]  /*0440*/  SEL R10, R5, R10, P3 ;  /* 0x0000000a050a7207 */ /* 0x000fe40001800000 */
[----:B------:R-:W-:Y:S01]  /*0450*/  FSETP.GT.AND P3, PT, R3, R2, PT ;  /* 0x000000020300720b */ /* 0x000fe20003f64000 */
[----:B------:R-:W-:-:S03]  /*0460*/  IMAD.U32 R17, R17, 0x10000, RZ ;  /* 0x0001000011117824 */ /* 0x000fc600078e00ff */
[----:B------:R-:W-:Y:S01]  /*0470*/  FSEL R2, R3, R2, P3 ;  /* 0x0000000203027208 */ /* 0x000fe20001800000 */
[----:B------:R-:W-:-:S03]  /*0480*/  @P1 VIADD R10, R5, 0x100 ;  /* 0x00000100050a1836 */ /* 0x000fc60000000000 */
        /* <DEDUP_REMOVED lines=20> */
[----:B------:R-:W-:-:S04]  /*05d0*/  FSETP.GT.AND P3, PT, R3, R2, PT ;  /* 0x000000020300720b */ /* 0x000fc80003f64000 */
[----:B------:R-:W-:Y:S01]  /*05e0*/  FSEL R2, R3, R2, P3 ;  /* 0x0000000203027208 */ /* 0x000fe20001800000 */
[C---:B------:R-:W-:Y:S02]  /*05f0*/  @P1 VIADD R10, R5.reuse, 0x700 ;  /* 0x00000700050a1836 */ /* 0x040fe40000000000 */
[C---:B------:R-:W-:Y:S02]  /*0600*/  @P2 VIADD R10, R5.reuse, 0x800 ;  /* 0x00000800050a2836 */ /* 0x040fe40000000000 */
[----:B------:R-:W-:Y:S02]  /*0610*/  @P4 VIADD R10, R5, 0x900 ;  /* 0x00000900050a4836 */ /* 0x000fe40000000000 */
[----:B------:R-:W-:Y:S02]  /*0620*/  VIADD R11, R11, 0x10 ;  /* 0x000000100b0b7836 */ /* 0x000fe40000000000 */
[----:B------:R-:W-:Y:S02]  /*0630*/  @P6 VIADD R10, R5, 0xa00 ;  /* 0x00000a00050a6836 */ /* 0x000fe40000000000 */
[----:B------:R-:W-:-:S02]  /*0640*/  IMAD.U32 R12, R25, 0x10000, RZ ;  /* 0x00010000190c7824 */ /* 0x000fc400078e00ff */
[C---:B------:R-:W-:Y:S02]  /*0650*/  @P5 VIADD R10, R5.reuse, 0xb00 ;  /* 0x00000b00050a5836 */ /* 0x040fe40000000000 */
[----:B------:R-:W-:Y:S02]  /*0660*/  @P3 VIADD R10, R5, 0xc00 ;  /* 0x00000c00050a3836 */ /* 0x000fe40000000000 */
[----:B--2---:R-:W-:-:S05]  /*0670*/  IMAD.U32 R3, R20, 0x10000, RZ ;  /* 0x0001000014037824 */ /* 0x004fca00078e00ff */
[----:B------:R-:W-:Y:S01]  /*0680*/  FSETP.GT.AND P1, PT, R3, R2, PT ;  /* 0x000000020300720b */ /* 0x000fe20003f24000 */
[----:B------:R-:W-:-:S03]  /*0690*/  IMAD.U32 R9, R9, 0x10000, RZ ;  /* 0x0001000009097824 */ /* 0x000fc600078e00ff */
[----:B------:R-:W-:-:S04]  /*06a0*/  FSEL R2, R3, R2, P1 ;  /* 0x0000000203027208 */ /* 0x000fc80000800000 */
[----:B------:R-:W-:-:S04]  /*06b0*/  FSETP.GT.AND P2, PT, R9, R2, PT ;  /* 0x000000020900720b */ /* 0x000fc80003f44000 */
[----:B------:R-:W-:Y:S01]  /*06c0*/  FSEL R9, R9, R2, P2 ;  /* 0x0000000209097208 */ /* 0x000fe20001000000 */
[----:B------:R-:W-:Y:S01]  /*06d0*/  @P1 VIADD R10, R5, 0xd00 ;  /* 0x00000d00050a1836 */ /* 0x000fe20000000000 */
[----:B------:R-:W-:Y:S02]  /*06e0*/  ISETP.NE.AND P1, PT, R11, RZ, PT ;  /* 0x000000ff0b00720c */ /* 0x000fe40003f25270 */
[----:B------:R-:W-:-:S05]  /*06f0*/  FSETP.GT.AND P4, PT, R12, R9, PT ;  /* 0x000000090c00720b */ /* 0x000fca0003f84000 */
[----:B------:R-:W-:Y:S01]  /*0700*/  @P2 VIADD R10, R5, 0xe00 ;  /* 0x00000e00050a2836 */ /* 0x000fe20000000000 */
[----:B------:R-:W-:-:S07]  /*0710*/  FSEL R9, R12, R9, P4 ;  /* 0x000000090c097208 */ /* 0x000fce0002000000 */
[C---:B------:R-:W-:Y:S02]  /*0720*/  @P4 VIADD R10, R5.reuse, 0xf00 ;  /* 0x00000f00050a4836 */ /* 0x040fe40000000000 */
[----:B------:R-:W-:Y:S01]  /*0730*/  VIADD R5, R5, 0x1000 ;  /* 0x0000100005057836 */ /* 0x000fe20000000000 */
[----:B------:R-:W-:Y:S06]  /*0740*/  @P1 BRA `(.L_x_185) ;  /* 0xfffffff800a01947 */ /* 0x000fec000383ffff */
.L_x_184:
[----:B------:R-:W-:Y:S05]  /*0750*/  BSYNC.RECONVERGENT B1 ;  /* 0x0000000000017941 */ /* 0x000fea0003800200 */
.L_x_183:
        /* <DEDUP_REMOVED lines=18> */
[----:B------:R0:W5:Y:S01]  /*0880*/  LDG.E.U16.CONSTANT R12, desc[UR8][R2.64+0xe00] ;  /* 0x000e0008020c7981 */ /* 0x000162000c1e9500 */
[----:B--2---:R-:W-:-:S05]  /*0890*/  IMAD.U32 R14, R13, 0x10000, RZ ;  /* 0x000100000d0e7824 */ /* 0x004fca00078e00ff */
[----:B------:R-:W-:Y:S01]  /*08a0*/  FSETP.GT.AND P5, PT, R14, R9, PT ;  /* 0x000000090e00720b */ /* 0x000fe20003fa4000 */
[----:B----4-:R-:W-:-:S03]  /*08b0*/  IMAD.U32 R16, R16, 0x10000, RZ ;  /* 0x0001000010107824 */ /* 0x010fc600078e00ff */
[----:B------:R-:W-:Y:S01]  /*08c0*/  FSEL R9, R14, R9, P5 ;  /* 0x000000090e097208 */ /* 0x000fe20002800000 */
[----:B---3--:R-:W-:Y:S01]  /*08d0*/  IMAD.U32 R14, R15, 0x10000, RZ ;  /* 0x000100000f0e7824 */ /* 0x008fe200078e00ff */
[----:B------:R-:W-:-:S04]  /*08e0*/  SEL R10, R5, R10, P5 ;  /* 0x0000000a050a7207 */ /* 0x000fc80002800000 */
[----:B------:R-:W-:Y:S01]  /*08f0*/  FSETP.GT.AND P6, PT, R14, R9, PT ;  /* 0x000000090e00720b */ /* 0x000fe20003fc4000 */
[----:B-----5:R-:W-:-:S03]  /*0900*/  IMAD.U32 R18, R18, 0x10000, RZ ;  /* 0x0001000012127824 */ /* 0x020fc600078e00ff */
[----:B------:R-:W-:Y:S01]  /*0910*/  FSEL R9, R14, R9, P6 ;  /* 0x000000090e097208 */ /* 0x000fe20003000000 */
[----:B------:R-:W-:Y:S02]  /*0920*/  IMAD.U32 R14, R17, 0x10000, RZ ;  /* 0x00010000110e7824 */ /* 0x000fe400078e00ff */
[----:B------:R-:W-:Y:S01]  /*0930*/  IMAD.U32 R20, R20, 0x10000, RZ ;  /* 0x0001000014147824 */ /* 0x000fe200078e00ff */
[----:B------:R-:W-:Y:S01]  /*0940*/  FSETP.GT.AND P4, PT, R16, R9, PT ;  /* 0x000000091000720b */ /* 0x000fe20003f84000 */
[----:B0-----:R-:W-:-:S03]  /*0950*/  IMAD.U32 R2, R11, 0x10000, RZ ;  /* 0x000100000b027824 */ /* 0x001fc600078e00ff */
[----:B------:R-:W-:Y:S01]  /*0960*/  FSEL R9, R16, R9, P4 ;  /* 0x0000000910097208 */ /* 0x000fe20002000000 */
[----:B------:R-:W-:Y:S02]  /*0970*/  IMAD.U32 R12, R12, 0x10000, RZ ;  /* 0x000100000c0c7824 */ /* 0x000fe400078e00ff */
[----:B------:R-:W-:Y:S01]  /*0980*/  @P6 VIADD R10, R5, 0x100 ;  /* 0x00000100050a6836 */ /* 0x000fe20000000000 */
        /* <DEDUP_REMOVED lines=17> */
.L_x_187:
[----:B------:R-:W-:Y:S05]  /*0aa0*/  BSYNC.RECONVERGENT B1 ;  /* 0x0000000000017941 */ /* 0x000fea0003800200 */
.L_x_186:
        /* <DEDUP_REMOVED lines=14> */
[----:B------:R-:W5:Y:S01]  /*0b90*/  LDG.E.U16.CONSTANT R15, desc[UR8][R2.64+0x600] ;  /* 0x00060008020f7981 */ /* 0x000f62000c1e9500 */
[----:B--2---:R-:W-:-:S05]  /*0ba0*/  IMAD.U32 R12, R11, 0x10000, RZ ;  /* 0x000100000b0c7824 */ /* 0x004fca00078e00ff */
[----:B------:R-:W-:Y:S01]  /*0bb0*/  FSETP.GT.AND P1, PT, R12, R9, PT ;  /* 0x000000090c00720b */ /* 0x000fe20003f24000 */
[----:B----4-:R-:W-:-:S03]  /*0bc0*/  IMAD.U32 R14, R14, 0x10000, RZ ;  /* 0x000100000e0e7824 */ /* 0x010fc600078e00ff */
[----:B------:R-:W-:Y:S01]  /*0bd0*/  FSEL R9, R12, R9, P1 ;  /* 0x000000090c097208 */ /* 0x000fe20000800000 */
[----:B---3--:R-:W-:Y:S01]  /*0be0*/  IMAD.U32 R12, R13, 0x10000, RZ ;  /* 0x000100000d0c7824 */ /* 0x008fe200078e00ff */
[----:B------:R-:W-:-:S04]  /*0bf0*/  SEL R10, R5, R10, P1 ;  /* 0x0000000a050a7207 */ /* 0x000fc80000800000 */
[----:B------:R-:W-:-:S04]  /*0c00*/  FSETP.GT.AND P2, PT, R12, R9, PT ;  /* 0x000000090c00720b */ /* 0x000fc80003f44000 */
[----:B------:R-:W-:Y:S01]  /*0c10*/  FSEL R9, R12, R9, P2 ;  /* 0x000000090c097208 */ /* 0x000fe20001000000 */
[----:B-----5:R-:W-:-:S03]  /*0c20*/  IMAD.U32 R12, R15, 0x10000, RZ ;  /* 0x000100000f0c7824 */ /* 0x020fc600078e00ff */
        /* <DEDUP_REMOVED lines=8> */
.L_x_189:
[----:B------:R-:W-:Y:S05]  /*0cb0*/  BSYNC.RECONVERGENT B1 ;  /* 0x0000000000017941 */ /* 0x000fea0003800200 */
.L_x_188:
[----:B------:R-:W-:Y:S05]  /*0cc0*/  @!P0 BRA `(.L_x_182) ;  /* 0x00000000004c8947 */ /* 0x000fea0003800000 */
[----:B------:R-:W0:Y:S01]  /*0cd0*/  LDCU.64 UR10, c[0x0][0x388] ;  /* 0x00007100ff0a77ac */ /* 0x000e220008000a00 */
[----:B------:R-:W-:Y:S01]  /*0ce0*/  IADD3 R8, P0, PT, R8, R5, RZ ;  /* 0x0000000508087210 */ /* 0x000fe20007f1e0ff */
[----:B------:R-:W-:-:S04]  /*0cf0*/  IMAD.MOV R6, RZ, RZ, -R6 ;  /* 0x000000ffff067224 */ /* 0x000fc800078e0a06 */
[----:B------:R-:W-:Y:S01]  /*0d00*/  IMAD.X R7, RZ, RZ, R7, P0 ;  /* 0x000000ffff077224 */ /* 0x000fe200000e0607 */
[----:B0-----:R-:W-:-:S04]  /*0d10*/  LEA R11, P1, R8, UR10, 0x1 ;  /* 0x0000000a080b7c11 */ /* 0x001fc8000f8208ff */
[----:B------:R-:W-:-:S09]  /*0d20*/  LEA.HI.X R12, R8, UR11, R7, 0x1, P1 ;  /* 0x0000000b080c7c11 */ /* 0x000fd200088f0c07 */
.L_x_190:
[----:B------:R-:W-:Y:S02]  /*0d30*/  IMAD.MOV.U32 R2, RZ, RZ, R11 ;  /* 0x000000ffff027224 */ /* 0x000fe400078e000b */
[----:B------:R-:W-:-:S05]  /*0d40*/  IMAD.MOV.U32 R3, RZ, RZ, R12 ;  /* 0x000000ffff037224 */ /* 0x000fca00078e000c */
[----:B------:R-:W2:Y:S01]  /*0d50*/  LDG.E.U16.CONSTANT R2, desc[UR8][R2.64] ;  /* 0x0000000802027981 */ /* 0x000ea2000c1e9500 */
[----:B------:R-:W-:Y:S01]  /*0d60*/  VIADD R6, R6, 0x1 ;  /* 0x0000000106067836 */ /* 0x000fe20000000000 */
[----:B------:R-:W-:-:S04]  /*0d70*/  IADD3 R11, P2, PT, R11, 0x200, RZ ;  /* 0x000002000b0b7810 */ /* 0x000fc80007f5e0ff */
[----:B------:R-:W-:Y:S01]  /*0d80*/  ISETP.NE.AND P1, PT, R6, RZ, PT ;  /* 0x000000ff0600720c */ /* 0x000fe20003f25270 */
[----:B------:R-:W-:Y:S02]  /*0d90*/  IMAD.X R12, RZ, RZ, R12, P2 ;  /* 0x000000ffff0c7224 */ /* 0x000fe400010e060c */
[----:B--2---:R-:W-:-:S05]  /*0da0*/  IMAD.U32 R8, R2, 0x10000, RZ ;  /* 0x0001000002087824 */ /* 0x004fca00078e00ff */
[----:B------:R-:W-:-:S04]  /*0db0*/  FSETP.GT.AND P0, PT, R8, R9, PT ;  /* 0x000000090800720b */ /* 0x000fc80003f04000 */
[C---:B------:R-:W-:Y:S01]  /*0dc0*/  SEL R10, R5.reuse, R10, P0 ;  /* 0x0000000a050a7207 */ /* 0x040fe20000000000 */
[----:B------:R-:W-:Y:S01]  /*0dd0*/  VIADD R5, R5, 0x100 ;  /* 0x0000010005057836 */ /* 0x000fe20000000000 */
[----:B------:R-:W-:Y:S01]  /*0de0*/  FSEL R9, R8, R9, P0 ;  /* 0x0000000908097208 */ /* 0x000fe20000000000 */
[----:B------:R-:W-:Y:S06]  /*0df0*/  @P1 BRA `(.L_x_190) ;  /* 0xfffffffc00cc1947 */ /* 0x000fec000383ffff */
.L_x_182:
[----:B------:R-:W-:Y:S05]  /*0e00*/  BSYNC.RECONVERGENT B0 ;  /* 0x0000000000007941 */ /* 0x000fea0003800200 */
.L_x_181:
        /* <DEDUP_REMOVED lines=38> */
.L_x_192:
[----:B------:R-:W-:Y:S05]  /*1070*/  BSYNC.RECONVERGENT B0 ;  /* 0x0000000000007941 */ /* 0x000fea0003800200 */
.L_x_191:
        /* <DEDUP_REMOVED lines=16> */
.L_x_194:
[----:B------:R-:W-:Y:S05]  /*1180*/  BSYNC.RECONVERGENT B0 ;  /* 0x0000000000007941 */ /* 0x000fea0003800200 */
.L_x_193:
        /* <DEDUP_REMOVED lines=30> */
.L_x_195:
        /* <DEDUP_REMOVED lines=9> */
.L_x_203:


//--------------------- .nv.shared.reserved.0     --------------------------
	.section	.nv.shared.reserved.0,"aw",@nobits
	.weak		__nv_reservedSMEM_offset_0_alias
	.size		__nv_reservedSMEM_offset_0_alias, 0, 64
	.other		__nv_reservedSMEM_offset_0_alias,@"STO_CUDA_RESERVED_SHARED STV_DEFAULT"
__nv_reservedSMEM_offset_0_alias:
	.zero		0
	.zero		64


//--------------------- .nv.shared.softmax_to_probs_f32 --------------------------
	.section	.nv.shared.softmax_to_probs_f32,"aw",@nobits
	.sectionflags	@""
	.align	4
.nv.shared.softmax_to_probs_f32:
	.zero		1056


//--------------------- .nv.shared.argmax_f32     --------------------------
	.section	.nv.shared.argmax_f32,"aw",@nobits
	.sectionflags	@""
	.align	4
.nv.shared.argmax_f32:
	.zero		1088


//--------------------- .nv.shared.softmax_to_probs --------------------------
	.section	.nv.shared.softmax_to_probs,"aw",@nobits
	.sectionflags	@""
	.align	4
.nv.shared.softmax_to_probs:
	.zero		1056


//--------------------- .nv.shared.argmax_bf16    --------------------------
	.section	.nv.shared.argmax_bf16,"aw",@nobits
	.sectionflags	@""
	.align	4
.nv.shared.argmax_bf16:
	.zero		1088


//--------------------- .nv.constant0.temperature_scale_f32_per_seq --------------------------
	.section	.nv.constant0.temperature_scale_f32_per_seq,"a",@progbits
	.sectionflags	@""
	.align	4
.nv.constant0.temperature_scale_f32_per_seq:
	.zero		916


//--------------------- .nv.constant0.top_k_top_p_sample_per_seq --------------------------
	.section	.nv.constant0.top_k_top_p_sample_per_seq,"a",@progbits
	.sectionflags	@""
	.align	4
.nv.constant0.top_k_top_p_sample_per_seq:
	.zero		940


//--------------------- .nv.constant0.softmax_to_probs_f32 --------------------------
	.section	.nv.constant0.softmax_to_probs_f32,"a",@progbits
	.sectionflags	@""
	.align	4
.nv.constant0.softmax_to_probs_f32:
	.zero		916


//--------------------- .nv.constant0.argmax_f32  --------------------------
	.section	.nv.constant0.argmax_f32,"a",@progbits
	.sectionflags	@""
	.align	4
.nv.constant0.argmax_f32:
	.zero		916


//--------------------- .nv.constant0.top_k_top_p_sample --------------------------
	.section	.nv.constant0.top_k_top_p_sample,"a",@progbits
	.sectionflags	@""
	.align	4
.nv.constant0.top_k_top_p_sample:
	.zero		932


//--------------------- .nv.constant0.softmax_to_probs --------------------------
	.section	.nv.constant0.softmax_to_probs,"a",@progbits
	.sectionflags	@""
	.align	4
.nv.constant0.softmax_to_probs:
	.zero		916


//--------------------- .nv.constant0.temperature_scale_bf16 --------------------------
	.section	.nv.constant0.temperature_scale_bf16,"a",@progbits
	.sectionflags	@""
	.align	4
.nv.constant0.temperature_scale_bf16:
	.zero		912


//--------------------- .nv.constant0.argmax_bf16 --------------------------
	.section	.nv.constant0.argmax_bf16,"a",@progbits
	.sectionflags	@""
	.align	4
.nv.constant0.argmax_bf16:
	.zero		916


//--------------------- SYMBOLS --------------------------

	.type		.nv.reservedSmem.offset0,@object
	.size		.nv.reservedSmem.offset0,0x4
	.type		.nv.reservedSmem.cap,@object
	.size		.nv.reservedSmem.cap,0x4
